	.target	sm_90a

	.elftype	@"ET_EXEC"


//--------------------- .note.nv.tkinfo           --------------------------
	.section	.note.nv.tkinfo,"",@"SHT_NOTE"
	.sectionflags	@"SHF_NOTE_NV_TKINFO"
	.tkinfo
        /*0018*/ 	.word	0x00000002
        /*0030*/ 	.string	""
        /*0030*/ 	.string	"ptxas"
        /*0030*/ 	.string	"Cuda compilation tools, release 13.0, V13.0.88"
        /*0030*/ 	.string	"Build cuda_13.0.r13.0/compiler.36424714_0"
        /*0030*/ 	.string	"-v  -suppress-debug-info  -lineinfo  -arch sm_90a "



//--------------------- .note.nv.cuinfo           --------------------------
	.section	.note.nv.cuinfo,"",@"SHT_NOTE"
	.sectionflags	@"SHF_NOTE_NV_CUINFO"
        /*0018*/ 	.short	0x0002
        /*001a*/ 	.short	0x005a
        /*001c*/ 	.short	0x0082
	.zero		2


//--------------------- .nv.info                  --------------------------
	.section	.nv.info,"",@"SHT_CUDA_INFO"
	.align	4


	//----- nvinfo : EIATTR_REGCOUNT
	.align		4
        /*0000*/ 	.byte	0x04, 0x2f
        /*0002*/ 	.short	(.L_1 - .L_0)
	.align		4
.L_0:
        /*0004*/ 	.word	index@(matmul_kernel)
        /*0008*/ 	.word	0x000000ff


	//----- nvinfo : EIATTR_FRAME_SIZE
	.align		4
.L_1:
        /*000c*/ 	.byte	0x04, 0x11
        /*000e*/ 	.short	(.L_3 - .L_2)
	.align		4
.L_2:
        /*0010*/ 	.word	index@(matmul_kernel)
        /*0014*/ 	.word	0x000012f0


	//----- nvinfo : EIATTR_MIN_STACK_SIZE
	.align		4
.L_3:
        /*0018*/ 	.byte	0x04, 0x12
        /*001a*/ 	.short	(.L_5 - .L_4)
	.align		4
.L_4:
        /*001c*/ 	.word	index@(matmul_kernel)
        /*0020*/ 	.word	0x000012f0
.L_5:


//--------------------- .nv.compat                --------------------------
	.section	.nv.compat,"",@"SHT_CUDA_COMPAT_INFO"
	.align	4
        /*0000*/ 	.byte	0x02, 0x09, 0x01, 0x00, 0x02, 0x02, 0x04, 0x00, 0x02, 0x05, 0x05, 0x00, 0x03, 0x07, 0x01, 0x01
        /*0010*/ 	.byte	0x02, 0x03, 0x00, 0x00, 0x02, 0x06, 0x01, 0x00, 0x04, 0x0b, 0x08, 0x00, 0x00, 0x00, 0x00, 0x00
        /*0020*/ 	.byte	0x00, 0x00, 0x00, 0x00


//--------------------- .nv.info.matmul_kernel    --------------------------
	.section	.nv.info.matmul_kernel,"",@"SHT_CUDA_INFO"
	.sectionflags	@""
	.align	4


	//----- nvinfo : EIATTR_CUDA_API_VERSION
	.align		4
        /*0000*/ 	.byte	0x04, 0x37
        /*0002*/ 	.short	(.L_7 - .L_6)
.L_6:
        /*0004*/ 	.word	0x00000082


	//----- nvinfo : EIATTR_KPARAM_INFO
	.align		4
.L_7:
        /*0008*/ 	.byte	0x04, 0x17
        /*000a*/ 	.short	(.L_9 - .L_8)
.L_8:
        /*000c*/ 	.word	0x00000000
        /*0010*/ 	.short	0x000d
        /*0012*/ 	.short	0x0048
        /*0014*/ 	.byte	0x00, 0xf4, 0x21, 0x00


	//----- nvinfo : EIATTR_KPARAM_INFO
	.align		4
.L_9:
        /*0018*/ 	.byte	0x04, 0x17
        /*001a*/ 	.short	(.L_11 - .L_10)
.L_10:
        /*001c*/ 	.word	0x00000000
        /*0020*/ 	.short	0x000c
        /*0022*/ 	.short	0x0040
        /*0024*/ 	.byte	0x00, 0xf4, 0x21, 0x00


	//----- nvinfo : EIATTR_KPARAM_INFO
	.align		4
.L_11:
        /*0028*/ 	.byte	0x04, 0x17
        /*002a*/ 	.short	(.L_13 - .L_12)
.L_12:
        /*002c*/ 	.word	0x00000000
        /*0030*/ 	.short	0x000b
        /*0032*/ 	.short	0x0038
        /*0034*/ 	.byte	0x00, 0xf0, 0x11, 0x00


	//----- nvinfo : EIATTR_KPARAM_INFO
	.align		4
.L_13:
        /*0038*/ 	.byte	0x04, 0x17
        /*003a*/ 	.short	(.L_15 - .L_14)
.L_14:
        /*003c*/ 	.word	0x00000000
        /*0040*/ 	.short	0x000a
        /*0042*/ 	.short	0x0034
        /*0044*/ 	.byte	0x00, 0xf0, 0x11, 0x00


	//----- nvinfo : EIATTR_KPARAM_INFO
	.align		4
.L_15:
        /*0048*/ 	.byte	0x04, 0x17
        /*004a*/ 	.short	(.L_17 - .L_16)
.L_16:
        /*004c*/ 	.word	0x00000000
        /*0050*/ 	.short	0x0009
        /*0052*/ 	.short	0x0030
        /*0054*/ 	.byte	0x00, 0xf0, 0x11, 0x00


	//----- nvinfo : EIATTR_KPARAM_INFO
	.align		4
.L_17:
        /*0058*/ 	.byte	0x04, 0x17
        /*005a*/ 	.short	(.L_19 - .L_18)
.L_18:
        /*005c*/ 	.word	0x00000000
        /*0060*/ 	.short	0x0008
        /*0062*/ 	.short	0x002c
        /*0064*/ 	.byte	0x00, 0xf0, 0x11, 0x00


	//----- nvinfo : EIATTR_KPARAM_INFO
	.align		4
.L_19:
        /*0068*/ 	.byte	0x04, 0x17
        /*006a*/ 	.short	(.L_21 - .L_20)
.L_20:
        /*006c*/ 	.word	0x00000000
        /*0070*/ 	.short	0x0007
        /*0072*/ 	.short	0x0028
        /*0074*/ 	.byte	0x00, 0xf0, 0x11, 0x00


	//----- nvinfo : EIATTR_KPARAM_INFO
	.align		4
.L_21:
        /*0078*/ 	.byte	0x04, 0x17
        /*007a*/ 	.short	(.L_23 - .L_22)
.L_22:
        /*007c*/ 	.word	0x00000000
        /*0080*/ 	.short	0x0006
        /*0082*/ 	.short	0x0024
        /*0084*/ 	.byte	0x00, 0xf0, 0x11, 0x00


	//----- nvinfo : EIATTR_KPARAM_INFO
	.align		4
.L_23:
        /*0088*/ 	.byte	0x04, 0x17
        /*008a*/ 	.short	(.L_25 - .L_24)
.L_24:
        /*008c*/ 	.word	0x00000000
        /*0090*/ 	.short	0x0005
        /*0092*/ 	.short	0x0020
        /*0094*/ 	.byte	0x00, 0xf0, 0x11, 0x00


	//----- nvinfo : EIATTR_KPARAM_INFO
	.align		4
.L_25:
        /*0098*/ 	.byte	0x04, 0x17
        /*009a*/ 	.short	(.L_27 - .L_26)
.L_26:
        /*009c*/ 	.word	0x00000000
        /*00a0*/ 	.short	0x0004
        /*00a2*/ 	.short	0x001c
        /*00a4*/ 	.byte	0x00, 0xf0, 0x11, 0x00


	//----- nvinfo : EIATTR_KPARAM_INFO
	.align		4
.L_27:
        /*00a8*/ 	.byte	0x04, 0x17
        /*00aa*/ 	.short	(.L_29 - .L_28)
.L_28:
        /*00ac*/ 	.word	0x00000000
        /*00b0*/ 	.short	0x0003
        /*00b2*/ 	.short	0x0018
        /*00b4*/ 	.byte	0x00, 0xf0, 0x11, 0x00


	//----- nvinfo : EIATTR_KPARAM_INFO
	.align		4
.L_29:
        /*00b8*/ 	.byte	0x04, 0x17
        /*00ba*/ 	.short	(.L_31 - .L_30)
.L_30:
        /*00bc*/ 	.word	0x00000000
        /*00c0*/ 	.short	0x0002
        /*00c2*/ 	.short	0x0010
        /*00c4*/ 	.byte	0x00, 0xf4, 0x21, 0x00


	//----- nvinfo : EIATTR_KPARAM_INFO
	.align		4
.L_31:
        /*00c8*/ 	.byte	0x04, 0x17
        /*00ca*/ 	.short	(.L_33 - .L_32)
.L_32:
        /*00cc*/ 	.word	0x00000000
        /*00d0*/ 	.short	0x0001
        /*00d2*/ 	.short	0x0008
        /*00d4*/ 	.byte	0x00, 0xf4, 0x21, 0x00


	//----- nvinfo : EIATTR_KPARAM_INFO
	.align		4
.L_33:
        /*00d8*/ 	.byte	0x04, 0x17
        /*00da*/ 	.short	(.L_35 - .L_34)
.L_34:
        /*00dc*/ 	.word	0x00000000
        /*00e0*/ 	.short	0x0000
        /*00e2*/ 	.short	0x0000
        /*00e4*/ 	.byte	0x00, 0xf4, 0x21, 0x00


	//----- nvinfo : EIATTR_SPARSE_MMA_MASK
	.align		4
.L_35:
        /*00e8*/ 	.byte	0x03, 0x50
        /*00ea*/ 	.short	0x0000


	//----- nvinfo : EIATTR_MAXREG_COUNT
	.align		4
        /*00ec*/ 	.byte	0x03, 0x1b
        /*00ee*/ 	.short	0x00ff


	//----- nvinfo : EIATTR_NUM_BARRIERS
	.align		4
        /*00f0*/ 	.byte	0x02, 0x4c
        /*00f2*/ 	.byte	0x01
	.zero		1


	//----- nvinfo : EIATTR_ANNOTATIONS
	.align		4
        /*00f4*/ 	.byte	0x04, 0x55
        /*00f6*/ 	.short	(.L_37 - .L_36)


	//   ....[0]....
.L_36:
        /*00f8*/ 	.word	0x00000001
        /*00fc*/ 	.byte	0xa0, 0x01, 0x00, 0x00, 0x01, 0x00, 0x00, 0x00, 0xd0, 0x07, 0x00, 0x00, 0x01, 0x00, 0x00, 0x00
        /* <DEDUP_REMOVED lines=1907> */
        /*783c*/ 	.byte	0x70, 0x80, 0x02, 0x00, 0x01, 0x00, 0x00, 0x00, 0x80, 0x80, 0x02, 0x00


	//----- nvinfo : EIATTR_MERCURY_ISA_VERSION
	.align		4
.L_37:
        /*7848*/ 	.byte	0x03, 0x5f
        /*784a*/ 	.short	0x0101


	//----- nvinfo : EIATTR_EXIT_INSTR_OFFSETS
	.align		4
        /*784c*/ 	.byte	0x04, 0x1c
        /*784e*/ 	.short	(.L_39 - .L_38)


	//   ....[0]....
.L_38:
        /*7850*/ 	.word	0x0002f0d0


	//   ....[1]....
        /*7854*/ 	.word	0x0002f100


	//----- nvinfo : EIATTR_REQNTID
	.align		4
.L_39:
        /*7858*/ 	.byte	0x04, 0x10
        /*785a*/ 	.short	(.L_41 - .L_40)
.L_40:
        /*785c*/ 	.word	0x00000080
        /*7860*/ 	.word	0x00000001
        /*7864*/ 	.word	0x00000001


	//----- nvinfo : EIATTR_CBANK_PARAM_SIZE
	.align		4
.L_41:
        /*7868*/ 	.byte	0x03, 0x19
        /*786a*/ 	.short	0x0050


	//----- nvinfo : EIATTR_PARAM_CBANK
	.align		4
        /*786c*/ 	.byte	0x04, 0x0a
        /*786e*/ 	.short	(.L_43 - .L_42)
	.align		4
.L_42:
        /*7870*/ 	.word	index@(.nv.constant0.matmul_kernel)
        /*7874*/ 	.short	0x0210
        /*7876*/ 	.short	0x0050


	//----- nvinfo : EIATTR_SW_WAR
	.align		4
.L_43:
        /*7878*/ 	.byte	0x04, 0x36
        /*787a*/ 	.short	(.L_45 - .L_44)
.L_44:
        /*787c*/ 	.word	0x00000008
.L_45:


//--------------------- .nv.callgraph             --------------------------
	.section	.nv.callgraph,"",@"SHT_CUDA_CALLGRAPH"
	.align	4
	.sectionentsize	8
	.align		4
        /*0000*/ 	.word	0x00000000
	.align		4
        /*0004*/ 	.word	0xffffffff
	.align		4
        /*0008*/ 	.word	0x00000000
	.align		4
        /*000c*/ 	.word	0xfffffffe
	.align		4
        /*0010*/ 	.word	0x00000000
	.align		4
        /*0014*/ 	.word	0xfffffffd
	.align		4
        /*0018*/ 	.word	0x00000000
	.align		4
        /*001c*/ 	.word	0xfffffffc


//--------------------- .text.matmul_kernel       --------------------------
	.section	.text.matmul_kernel,"ax",@progbits
	.align	128
        .global         matmul_kernel
        .type           matmul_kernel,@function
        .size           matmul_kernel,(.L_x_3 - matmul_kernel)
        .other          matmul_kernel,@"STO_CUDA_ENTRY STV_DEFAULT"
matmul_kernel:
.text.matmul_kernel:
[----:B------:R-:W0:Y:S08]  /*0000*/  LDC R1, c[0x0][0x28] ;  /* 0x00000a00ff017b82 */ /* 0x000e300000000800 */
[----:B------:R-:W1:Y:S01]  /*0010*/  LDC.64 R184, c[0x0][0x228] ;  /* 0x00008a00ffb87b82 */ /* 0x000e620000000a00 */
[----:B------:R-:W2:Y:S01]  /*0020*/  S2R R5, SR_CTAID.X ;  /* 0x0000000000057919 */ /* 0x000ea20000002500 */
[----:B0-----:R-:W-:Y:S01]  /*0030*/  VIADD R1, R1, 0xffffed10 ;  /* 0xffffed1001017836 */ /* 0x001fe20000000000 */
[----:B------:R-:W-:-:S02]  /*0040*/  CS2R R148, SRZ ;  /* 0x0000000000947805 */ /* 0x000fc4000001ff00 */
[----:B------:R-:W-:Y:S01]  /*0050*/  CS2R R150, SRZ ;  /* 0x0000000000967805 */ /* 0x000fe2000001ff00 */
[----:B------:R-:W0:Y:S01]  /*0060*/  S2R R12, SR_TID.X ;  /* 0x00000000000c7919 */ /* 0x000e220000002100 */
[----:B------:R-:W-:Y:S02]  /*0070*/  CS2R R92, SRZ ;  /* 0x00000000005c7805 */ /* 0x000fe4000001ff00 */
[----:B------:R-:W-:Y:S02]  /*0080*/  CS2R R94, SRZ ;  /* 0x00000000005e7805 */ /* 0x000fe4000001ff00 */
[----:B------:R-:W-:Y:S02]  /*0090*/  CS2R R144, SRZ ;  /* 0x0000000000907805 */ /* 0x000fe4000001ff00 */
[----:B------:R-:W-:Y:S02]  /*00a0*/  CS2R R146, SRZ ;  /* 0x0000000000927805 */ /* 0x000fe4000001ff00 */
[----:B------:R-:W-:-:S02]  /*00b0*/  CS2R R96, SRZ ;  /* 0x0000000000607805 */ /* 0x000fc4000001ff00 */
[----:B------:R-:W-:Y:S02]  /*00c0*/  CS2R R98, SRZ ;  /* 0x0000000000627805 */ /* 0x000fe4000001ff00 */
        /* <DEDUP_REMOVED lines=11> */
[----:B------:R-:W-:Y:S01]  /*0180*/  CS2R R110, SRZ ;  /* 0x00000000006e7805 */ /* 0x000fe2000001ff00 */
[----:B-1----:R-:W-:Y:S01]  /*0190*/  VIADD R0, R185, 0x7f ;  /* 0x0000007fb9007836 */ /* 0x002fe20000000000 */
[----:B------:R-:W-:Y:S01]  /*01a0*/  STL [R1+0xda0], R185 ;  /* 0x000da0b901007387 */ /* 0x000fe20000100800 */
[----:B------:R-:W-:Y:S02]  /*01b0*/  CS2R R44, SRZ ;  /* 0x00000000002c7805 */ /* 0x000fe4000001ff00 */
[----:B------:R-:W-:Y:S02]  /*01c0*/  CS2R R46, SRZ ;  /* 0x00000000002e7805 */ /* 0x000fe4000001ff00 */
[----:B------:R-:W-:Y:S02]  /*01d0*/  CS2R R112, SRZ ;  /* 0x0000000000707805 */ /* 0x000fe4000001ff00 */
[----:B------:R-:W-:Y:S02]  /*01e0*/  SHF.R.S32.HI R3, RZ, 0x1f, R0 ;  /* 0x0000001fff037819 */ /* 0x000fe40000011400 */
[----:B------:R-:W-:-:S02]  /*01f0*/  CS2R R114, SRZ ;  /* 0x0000000000727805 */ /* 0x000fc4000001ff00 */
[----:B------:R-:W-:Y:S02]  /*0200*/  CS2R R48, SRZ ;  /* 0x0000000000307805 */ /* 0x000fe4000001ff00 */
[----:B------:R-:W-:Y:S02]  /*0210*/  CS2R R50, SRZ ;  /* 0x0000000000327805 */ /* 0x000fe4000001ff00 */
[----:B------:R-:W-:Y:S02]  /*0220*/  LEA.HI R3, R3, R0, RZ, 0x7 ;  /* 0x0000000003037211 */ /* 0x000fe400078f38ff */
[----:B------:R-:W-:Y:S02]  /*0230*/  CS2R R116, SRZ ;  /* 0x0000000000747805 */ /* 0x000fe4000001ff00 */
[----:B--2---:R-:W-:Y:S02]  /*0240*/  IABS R8, R5 ;  /* 0x0000000500087213 */ /* 0x004fe40000000000 */
[----:B------:R-:W-:-:S02]  /*0250*/  CS2R R118, SRZ ;  /* 0x0000000000767805 */ /* 0x000fc4000001ff00 */
[----:B------:R-:W-:Y:S02]  /*0260*/  SHF.R.S32.HI R3, RZ, 0x7, R3 ;  /* 0x00000007ff037819 */ /* 0x000fe40000011403 */
[----:B------:R-:W-:Y:S02]  /*0270*/  CS2R R52, SRZ ;  /* 0x0000000000347805 */ /* 0x000fe4000001ff00 */
[----:B0-----:R-:W-:Y:S02]  /*0280*/  LOP3.LUT R12, R12, 0x7f, RZ, 0xc0, !PT ;  /* 0x0000007f0c0c7812 */ /* 0x001fe400078ec0ff */
[----:B------:R-:W-:Y:S02]  /*0290*/  CS2R R54, SRZ ;  /* 0x0000000000367805 */ /* 0x000fe4000001ff00 */
[----:B------:R-:W-:Y:S01]  /*02a0*/  CS2R R120, SRZ ;  /* 0x0000000000787805 */ /* 0x000fe2000001ff00 */
[----:B------:R-:W-:Y:S01]  /*02b0*/  IMAD.SHL.U32 R4, R3, 0x4, RZ ;  /* 0x0000000403047824 */ /* 0x000fe200078e00ff */
[----:B------:R-:W-:-:S02]  /*02c0*/  CS2R R122, SRZ ;  /* 0x00000000007a7805 */ /* 0x000fc4000001ff00 */
[----:B------:R-:W-:Y:S02]  /*02d0*/  CS2R R56, SRZ ;  /* 0x0000000000387805 */ /* 0x000fe4000001ff00 */
[----:B------:R-:W-:Y:S02]  /*02e0*/  CS2R R58, SRZ ;  /* 0x00000000003a7805 */ /* 0x000fe4000001ff00 */
[----:B------:R-:W-:Y:S02]  /*02f0*/  CS2R R124, SRZ ;  /* 0x00000000007c7805 */ /* 0x000fe4000001ff00 */
[-C--:B------:R-:W-:Y:S02]  /*0300*/  IABS R7, R4.reuse ;  /* 0x0000000400077213 */ /* 0x080fe40000000000 */
[----:B------:R-:W-:Y:S02]  /*0310*/  CS2R R126, SRZ ;  /* 0x00000000007e7805 */ /* 0x000fe4000001ff00 */
[----:B------:R-:W-:-:S02]  /*0320*/  IABS R10, R4 ;  /* 0x00000004000a7213 */ /* 0x000fc40000000000 */
[----:B------:R-:W-:Y:S01]  /*0330*/  CS2R R60, SRZ ;  /* 0x00000000003c7805 */ /* 0x000fe2000001ff00 */
[----:B------:R-:W0:Y:S01]  /*0340*/  I2F.RP R0, R7 ;  /* 0x0000000700007306 */ /* 0x000e220000209400 */
        /* <DEDUP_REMOVED lines=13> */
[----:B------:R-:W-:Y:S01]  /*0420*/  CS2R R80, SRZ ;  /* 0x0000000000507805 */ /* 0x000fe2000001ff00 */
[----:B0-----:R-:W0:Y:S01]  /*0430*/  MUFU.RCP R0, R0 ;  /* 0x0000000000007308 */ /* 0x001e220000001000 */
        /* <DEDUP_REMOVED lines=8> */
[----:B------:R-:W-:Y:S01]  /*04c0*/  CS2R R218, SRZ ;  /* 0x0000000000da7805 */ /* 0x000fe2000001ff00 */
[----:B0-----:R-:W-:-:S02]  /*04d0*/  VIADD R2, R0, 0xffffffe ;  /* 0x0ffffffe00027836 */ /* 0x001fc40000000000 */
[----:B------:R-:W-:Y:S02]  /*04e0*/  IMAD.MOV R0, RZ, RZ, -R10 ;  /* 0x000000ffff007224 */ /* 0x000fe400078e0a0a */
[----:B------:R0:W1:Y:S02]  /*04f0*/  F2I.FTZ.U32.TRUNC.NTZ R3, R2 ;  /* 0x0000000200037305 */ /* 0x000064000021f000 */
[----:B0-----:R-:W-:Y:S02]  /*0500*/  IMAD.MOV.U32 R2, RZ, RZ, RZ ;  /* 0x000000ffff027224 */ /* 0x001fe400078e00ff */
[----:B-1----:R-:W-:-:S04]  /*0510*/  IMAD.MOV R6, RZ, RZ, -R3 ;  /* 0x000000ffff067224 */ /* 0x002fc800078e0a03 */
[----:B------:R-:W-:Y:S02]  /*0520*/  IMAD R9, R6, R7, RZ ;  /* 0x0000000706097224 */ /* 0x000fe400078e02ff */
[----:B------:R-:W-:Y:S02]  /*0530*/  IMAD.MOV.U32 R6, RZ, RZ, R8 ;  /* 0x000000ffff067224 */ /* 0x000fe400078e0008 */
[----:B------:R-:W-:-:S06]  /*0540*/  IMAD.HI.U32 R3, R3, R9, R2 ;  /* 0x0000000903037227 */ /* 0x000fcc00078e0002 */
[----:B------:R-:W-:-:S04]  /*0550*/  IMAD.HI.U32 R3, R3, R6, RZ ;  /* 0x0000000603037227 */ /* 0x000fc800078e00ff */
[----:B------:R-:W-:-:S05]  /*0560*/  IMAD R0, R3, R0, R6 ;  /* 0x0000000003007224 */ /* 0x000fca00078e0206 */
[----:B------:R-:W-:-:S13]  /*0570*/  ISETP.GT.U32.AND P1, PT, R7, R0, PT ;  /* 0x000000000700720c */ /* 0x000fda0003f24070 */
[----:B------:R-:W-:Y:S02]  /*0580*/  @!P1 IMAD.IADD R0, R0, 0x1, -R7 ;  /* 0x0000000100009824 */ /* 0x000fe400078e0a07 */
[----:B------:R-:W-:Y:S01]  /*0590*/  @!P1 VIADD R3, R3, 0x1 ;  /* 0x0000000103039836 */ /* 0x000fe20000000000 */
[----:B------:R-:W-:Y:S02]  /*05a0*/  ISETP.NE.AND P1, PT, R4, RZ, PT ;  /* 0x000000ff0400720c */ /* 0x000fe40003f25270 */
[----:B------:R-:W-:Y:S02]  /*05b0*/  ISETP.GE.U32.AND P0, PT, R0, R7, PT ;  /* 0x000000070000720c */ /* 0x000fe40003f06070 */
[----:B------:R-:W-:-:S04]  /*05c0*/  LOP3.LUT R0, R5, R4, RZ, 0x3c, !PT ;  /* 0x0000000405007212 */ /* 0x000fc800078e3cff */
[----:B------:R-:W-:Y:S01]  /*05d0*/  ISETP.GE.AND P2, PT, R0, RZ, PT ;  /* 0x000000ff0000720c */ /* 0x000fe20003f46270 */
[----:B------:R-:W-:-:S06]  /*05e0*/  VIADD R0, R184, 0xff ;  /* 0x000000ffb8007836 */ /* 0x000fcc0000000000 */
[----:B------:R-:W-:-:S04]  /*05f0*/  @P0 VIADD R3, R3, 0x1 ;  /* 0x0000000103030836 */ /* 0x000fc80000000000 */
[----:B------:R-:W-:Y:S01]  /*0600*/  IMAD.MOV.U32 R2, RZ, RZ, R3 ;  /* 0x000000ffff027224 */ /* 0x000fe200078e0003 */
[----:B------:R-:W-:-:S03]  /*0610*/  SHF.R.S32.HI R3, RZ, 0x1f, R0 ;  /* 0x0000001fff037819 */ /* 0x000fc60000011400 */
[----:B------:R-:W-:Y:S01]  /*0620*/  @!P2 IMAD.MOV R2, RZ, RZ, -R2 ;  /* 0x000000ffff02a224 */ /* 0x000fe200078e0a02 */
[----:B------:R-:W-:Y:S02]  /*0630*/  @!P1 LOP3.LUT R2, RZ, R4, RZ, 0x33, !PT ;  /* 0x00000004ff029212 */ /* 0x000fe400078e33ff */
[----:B------:R-:W-:-:S03]  /*0640*/  LEA.HI R3, R3, R0, RZ, 0x8 ;  /* 0x0000000003037211 */ /* 0x000fc600078f40ff */
[----:B------:R-:W-:Y:S02]  /*0650*/  IMAD.SHL.U32 R6, R2, 0x4, RZ ;  /* 0x0000000402067824 */ /* 0x000fe400078e00ff */
[----:B------:R-:W-:-:S03]  /*0660*/  IMAD.MOV R2, RZ, RZ, -R2 ;  /* 0x000000ffff027224 */ /* 0x000fc600078e0a02 */
[----:B------:R-:W-:Y:S01]  /*0670*/  LEA.HI.SX32 R3, R3, -R6, 0x18 ;  /* 0x8000000603037211 */ /* 0x000fe200078fc2ff */
[----:B------:R-:W-:-:S03]  /*0680*/  IMAD R8, R4, R2, R5 ;  /* 0x0000000204087224 */ /* 0x000fc600078e0205 */
[----:B------:R-:W-:-:S04]  /*0690*/  VIMNMX R11, R3, 0x4, PT ;  /* 0x00000004030b7848 */ /* 0x000fc80003fe0100 */
[-C--:B------:R-:W-:Y:S02]  /*06a0*/  IABS R7, R11.reuse ;  /* 0x0000000b00077213 */ /* 0x080fe40000000000 */
[----:B------:R-:W-:Y:S02]  /*06b0*/  IABS R4, R11 ;  /* 0x0000000b00047213 */ /* 0x000fe40000000000 */
[----:B------:R-:W0:Y:S08]  /*06c0*/  I2F.RP R0, R7 ;  /* 0x0000000700007306 */ /* 0x000e300000209400 */
[----:B0-----:R-:W0:Y:S02]  /*06d0*/  MUFU.RCP R0, R0 ;  /* 0x0000000000007308 */ /* 0x001e240000001000 */
[----:B0-----:R-:W-:-:S02]  /*06e0*/  VIADD R3, R0, 0xffffffe ;  /* 0x0ffffffe00037836 */ /* 0x001fc40000000000 */
[----:B------:R-:W-:Y:S02]  /*06f0*/  IMAD.MOV R0, RZ, RZ, -R4 ;  /* 0x000000ffff007224 */ /* 0x000fe400078e0a04 */
[----:B------:R-:W0:Y:S02]  /*0700*/  S2R R4, SR_CgaCtaId ;  /* 0x0000000000047919 */ /* 0x000e240000008800 */
[----:B------:R-:W1:Y:S02]  /*0710*/  F2I.FTZ.U32.TRUNC.NTZ R3, R3 ;  /* 0x0000000300037305 */ /* 0x000e64000021f000 */
[----:B-1----:R-:W-:-:S04]  /*0720*/  IMAD.MOV R9, RZ, RZ, -R3 ;  /* 0x000000ffff097224 */ /* 0x002fc800078e0a03 */
[----:B------:R-:W-:Y:S01]  /*0730*/  IMAD.MOV.U32 R2, RZ, RZ, R9 ;  /* 0x000000ffff027224 */ /* 0x000fe200078e0009 */
[----:B------:R-:W-:-:S03]  /*0740*/  IABS R9, R8 ;  /* 0x0000000800097213 */ /* 0x000fc60000000000 */
[----:B------:R-:W-:Y:S02]  /*0750*/  IMAD R5, R2, R7, RZ ;  /* 0x0000000702057224 */ /* 0x000fe400078e02ff */
[----:B------:R-:W-:-:S04]  /*0760*/  IMAD.MOV.U32 R2, RZ, RZ, RZ ;  /* 0x000000ffff027224 */ /* 0x000fc800078e00ff */
[----:B------:R-:W-:Y:S01]  /*0770*/  IMAD.HI.U32 R2, R3, R5, R2 ;  /* 0x0000000503027227 */ /* 0x000fe200078e0002 */
[----:B------:R-:W-:-:S04]  /*0780*/  MOV R3, 0x400 ;  /* 0x0000040000037802 */ /* 0x000fc80000000f00 */
[----:B0-----:R-:W-:Y:S01]  /*0790*/  LEA R4, R4, R3, 0x18 ;  /* 0x0000000304047211 */ /* 0x001fe200078ec0ff */
[----:B------:R-:W-:Y:S01]  /*07a0*/  IMAD.HI.U32 R2, R2, R9, RZ ;  /* 0x0000000902027227 */ /* 0x000fe200078e00ff */
[----:B------:R-:W0:Y:S03]  /*07b0*/  LDC R3, c[0x0][0x230] ;  /* 0x00008c00ff037b82 */ /* 0x000e260000000800 */
[----:B------:R-:W-:Y:S01]  /*07c0*/  IMAD R0, R2, R0, R9 ;  /* 0x0000000002007224 */ /* 0x000fe200078e0209 */
[----:B------:R1:W-:Y:S04]  /*07d0*/  STL [R1+0xd9c], R4 ;  /* 0x000d9c0401007387 */ /* 0x0003e80000100800 */
[----:B------:R-:W-:Y:S01]  /*07e0*/  ISETP.GT.U32.AND P1, PT, R7, R0, PT ;  /* 0x000000000700720c */ /* 0x000fe20003f24070 */
[----:B------:R-:W-:Y:S01]  /*07f0*/  ULDC.64 UR60, c[0x0][0x208] ;  /* 0x00008200003c7ab9 */ /* 0x000fe20000000a00 */
[----:B-1----:R-:W-:-:S11]  /*0800*/  CS2R R4, SRZ ;  /* 0x0000000000047805 */ /* 0x002fd6000001ff00 */
[----:B------:R-:W-:Y:S02]  /*0810*/  @!P1 IMAD.IADD R0, R0, 0x1, -R7 ;  /* 0x0000000100009824 */ /* 0x000fe400078e0a07 */
[----:B------:R-:W-:Y:S01]  /*0820*/  @!P1 VIADD R2, R2, 0x1 ;  /* 0x0000000102029836 */ /* 0x000fe20000000000 */
[----:B------:R-:W-:Y:S01]  /*0830*/  ISETP.NE.AND P1, PT, R11, RZ, PT ;  /* 0x000000ff0b00720c */ /* 0x000fe20003f25270 */
[----:B0-----:R-:W-:Y:S01]  /*0840*/  VIADD R14, R3, 0x7f ;  /* 0x0000007f030e7836 */ /* 0x001fe20000000000 */
[----:B------:R-:W-:Y:S02]  /*0850*/  ISETP.GE.U32.AND P0, PT, R0, R7, PT ;  /* 0x000000070000720c */ /* 0x000fe40003f06070 */
[----:B------:R-:W-:-:S04]  /*0860*/  LOP3.LUT R0, R8, R11, RZ, 0x3c, !PT ;  /* 0x0000000b08007212 */ /* 0x000fc800078e3cff */
[----:B------:R-:W-:-:S07]  /*0870*/  ISETP.GE.AND P2, PT, R0, RZ, PT ;  /* 0x000000ff0000720c */ /* 0x000fce0003f46270 */
[----:B------:R-:W-:Y:S01]  /*0880*/  @P0 VIADD R2, R2, 0x1 ;  /* 0x0000000102020836 */ /* 0x000fe20000000000 */
[----:B------:R-:W-:-:S05]  /*0890*/  ISETP.GE.AND P0, PT, R14, 0x80, PT ;  /* 0x000000800e00780c */ /* 0x000fca0003f06270 */
[----:B------:R-:W-:Y:S01]  /*08a0*/  @!P2 IMAD.MOV R2, RZ, RZ, -R2 ;  /* 0x000000ffff02a224 */ /* 0x000fe200078e0a02 */
[----:B------:R-:W-:-:S05]  /*08b0*/  @!P1 LOP3.LUT R2, RZ, R11, RZ, 0x33, !PT ;  /* 0x0000000bff029212 */ /* 0x000fca00078e33ff */
[----:B------:R-:W-:Y:S02]  /*08c0*/  IMAD.MOV R0, RZ, RZ, -R2 ;  /* 0x000000ffff007224 */ /* 0x000fe400078e0a02 */
[----:B------:R-:W-:Y:S02]  /*08d0*/  IMAD.SHL.U32 R13, R2, 0x80, RZ ;  /* 0x00000080020d7824 */ /* 0x000fe400078e00ff */
[----:B------:R-:W-:Y:S01]  /*08e0*/  IMAD R0, R11, R0, R8 ;  /* 0x000000000b007224 */ /* 0x000fe200078e0208 */
[----:B------:R-:W-:Y:S01]  /*08f0*/  CS2R R8, SRZ ;  /* 0x0000000000087805 */ /* 0x000fe2000001ff00 */
[C---:B------:R-:W-:Y:S01]  /*0900*/  VIADD R14, R13.reuse, 0x1 ;  /* 0x000000010d0e7836 */ /* 0x040fe20000000000 */
[----:B------:R-:W-:Y:S01]  /*0910*/  CS2R R10, SRZ ;  /* 0x00000000000a7805 */ /* 0x000fe2000001ff00 */
[----:B------:R-:W-:Y:S01]  /*0920*/  IMAD.IADD R0, R6, 0x1, R0 ;  /* 0x0000000106007824 */ /* 0x000fe200078e0200 */
[----:B------:R-:W-:Y:S01]  /*0930*/  CS2R R6, SRZ ;  /* 0x0000000000067805 */ /* 0x000fe2000001ff00 */
[----:B------:R-:W-:-:S02]  /*0940*/  VIADD R3, R13, 0x2 ;  /* 0x000000020d037836 */ /* 0x000fc40000000000 */
[----:B------:R-:W-:Y:S02]  /*0950*/  IMAD R185, R0, 0x100, R12 ;  /* 0x0000010000b97824 */ /* 0x000fe400078e020c */
[C---:B------:R-:W-:Y:S02]  /*0960*/  VIADD R2, R13.reuse, 0x3 ;  /* 0x000000030d027836 */ /* 0x040fe40000000000 */
[C---:B------:R-:W-:Y:S01]  /*0970*/  VIADD R14, R13.reuse, 0x4 ;  /* 0x000000040d0e7836 */ /* 0x040fe20000000000 */
[----:B------:R0:W-:Y:S01]  /*0980*/  STL [R1+0x100], R185 ;  /* 0x000100b901007387 */ /* 0x0001e20000100800 */
[C---:B------:R-:W-:Y:S02]  /*0990*/  VIADD R3, R13.reuse, 0x5 ;  /* 0x000000050d037836 */ /* 0x040fe40000000000 */
[C---:B------:R-:W-:Y:S02]  /*09a0*/  VIADD R2, R13.reuse, 0x6 ;  /* 0x000000060d027836 */ /* 0x040fe40000000000 */
[----:B------:R-:W-:-:S02]  /*09b0*/  VIADD R252, R13, 0x7 ;  /* 0x000000070dfc7836 */ /* 0x000fc40000000000 */
[C---:B------:R-:W-:Y:S02]  /*09c0*/  VIADD R251, R13.reuse, 0x8 ;  /* 0x000000080dfb7836 */ /* 0x040fe40000000000 */
[----:B------:R-:W-:Y:S02]  /*09d0*/  VIADD R200, R13, 0x9 ;  /* 0x000000090dc87836 */ /* 0x000fe40000000000 */
[----:B0-----:R-:W-:Y:S02]  /*09e0*/  VIADD R185, R185, 0x80 ;  /* 0x00000080b9b97836 */ /* 0x001fe40000000000 */
[C---:B------:R-:W-:Y:S02]  /*09f0*/  VIADD R167, R13.reuse, 0xa ;  /* 0x0000000a0da77836 */ /* 0x040fe40000000000 */
[C---:B------:R-:W-:Y:S01]  /*0a00*/  VIADD R202, R13.reuse, 0xb ;  /* 0x0000000b0dca7836 */ /* 0x040fe20000000000 */
[----:B------:R0:W-:Y:S01]  /*0a10*/  STL [R1+0x104], R185 ;  /* 0x000104b901007387 */ /* 0x0001e20000100800 */
[----:B------:R-:W-:-:S02]  /*0a20*/  VIADD R230, R13, 0xc ;  /* 0x0000000c0de67836 */ /* 0x000fc40000000000 */
[C---:B------:R-:W-:Y:S02]  /*0a30*/  VIADD R159, R13.reuse, 0xd ;  /* 0x0000000d0d9f7836 */ /* 0x040fe40000000000 */
[C---:B------:R-:W-:Y:S02]  /*0a40*/  VIADD R179, R13.reuse, 0xe ;  /* 0x0000000e0db37836 */ /* 0x040fe40000000000 */
[C---:B------:R-:W-:Y:S02]  /*0a50*/  VIADD R222, R13.reuse, 0xf ;  /* 0x0000000f0dde7836 */ /* 0x040fe40000000000 */
[C---:B------:R-:W-:Y:S01]  /*0a60*/  VIADD R210, R13.reuse, 0x10 ;  /* 0x000000100dd27836 */ /* 0x040fe20000000000 */
[----:B0-----:R0:W5:Y:S01]  /*0a70*/  LDL.LU R185, [R1+0xda0] ;  /* 0x000da00001b97983 */ /* 0x0011620000300800 */
[C---:B------:R-:W-:Y:S02]  /*0a80*/  VIADD R155, R13.reuse, 0x11 ;  /* 0x000000110d9b7836 */ /* 0x040fe40000000000 */
[----:B------:R-:W-:-:S02]  /*0a90*/  VIADD R2, R13, 0x12 ;  /* 0x000000120d027836 */ /* 0x000fc40000000000 */
[C---:B------:R-:W-:Y:S02]  /*0aa0*/  VIADD R34, R13.reuse, 0x13 ;  /* 0x000000130d227836 */ /* 0x040fe40000000000 */
[C---:B------:R-:W-:Y:S02]  /*0ab0*/  VIADD R28, R13.reuse, 0x14 ;  /* 0x000000140d1c7836 */ /* 0x040fe40000000000 */
[C---:B------:R-:W-:Y:S02]  /*0ac0*/  VIADD R163, R13.reuse, 0x15 ;  /* 0x000000150da37836 */ /* 0x040fe40000000000 */
[C---:B------:R-:W-:Y:S02]  /*0ad0*/  VIADD R88, R13.reuse, 0x16 ;  /* 0x000000160d587836 */ /* 0x040fe40000000000 */
        /* <DEDUP_REMOVED lines=104> */
[----:B------:R-:W-:Y:S01]  /*1160*/  VIADD R0, R13, 0x7f ;  /* 0x0000007f0d007836 */ /* 0x000fe20000000000 */
[----:B0-----:R-:W-:Y:S06]  /*1170*/  @!P0 BRA `(.L_x_0) ;  /* 0x0000026c00a48947 */ /* 0x001fec0003800000 */
[----:B------:R-:W2:Y:S04]  /*1180*/  LDL R217, [R1+0x100] ;  /* 0x0001000001d97983 */ /* 0x000ea80000100800 */
[----:B------:R-:W3:Y:S04]  /*1190*/  LDL R218, [R1+0x104] ;  /* 0x0001040001da7983 */ /* 0x000ee80000100800 */
[----:B------:R-:W4:Y:S01]  /*11a0*/  LDL R219, [R1+0xd9c] ;  /* 0x000d9c0001db7983 */ /* 0x000f220000100800 */
[----:B------:R-:W-:Y:S01]  /*11b0*/  IABS R18, R184 ;  /* 0x000000b800127213 */ /* 0x000fe20000000000 */
[----:B------:R-:W-:Y:S01]  /*11c0*/  IMAD.MOV.U32 R22, RZ, RZ, RZ ;  /* 0x000000ffff167224 */ /* 0x000fe200078e00ff */
[----:B-----5:R-:W-:Y:S01]  /*11d0*/  IABS R8, R185 ;  /* 0x000000b900087213 */ /* 0x020fe20000000000 */
[C---:B------:R-:W-:Y:S01]  /*11e0*/  VIADD R140, R13.reuse, 0x6 ;  /* 0x000000060d8c7836 */ /* 0x040fe20000000000 */
[----:B------:R-:W0:Y:S01]  /*11f0*/  I2F.RP R9, R18 ;  /* 0x0000001200097306 */ /* 0x000e220000209400 */
[----:B------:R-:W-:Y:S01]  /*1200*/  IABS R23, R13 ;  /* 0x0000000d00177213 */ /* 0x000fe20000000000 */
[C---:B------:R-:W-:Y:S01]  /*1210*/  VIADD R216, R13.reuse, 0x5 ;  /* 0x000000050dd87836 */ /* 0x040fe20000000000 */
[----:B------:R-:W-:Y:S01]  /*1220*/  IABS R19, R206 ;  /* 0x000000ce00137213 */ /* 0x000fe20000000000 */
[C---:B------:R-:W-:Y:S01]  /*1230*/  VIADD R142, R13.reuse, 0x2 ;  /* 0x000000020d8e7836 */ /* 0x040fe20000000000 */
[----:B------:R-:W-:Y:S01]  /*1240*/  ISETP.GE.AND P4, PT, R0, RZ, PT ;  /* 0x000000ff0000720c */ /* 0x000fe20003f86270 */
[----:B------:R-:W-:Y:S01]  /*1250*/  VIADD R143, R13, 0x1 ;  /* 0x000000010d8f7836 */ /* 0x000fe20000000000 */
[----:B------:R-:W-:Y:S01]  /*1260*/  IABS R17, R27 ;  /* 0x0000001b00117213 */ /* 0x000fe20000000000 */
[----:B------:R-:W1:Y:S01]  /*1270*/  I2F.RP R10, R8 ;  /* 0x00000008000a7306 */ /* 0x000e620000209400 */
[----:B------:R-:W-:Y:S01]  /*1280*/  IABS R21, R38 ;  /* 0x0000002600157213 */ /* 0x000fe20000000000 */
[----:B------:R-:W-:Y:S01]  /*1290*/  UMOV UR35, 0x40000040 ;  /* 0x4000004000237882 */ /* 0x000fe20000000000 */
[----:B------:R-:W-:-:S02]  /*12a0*/  ISETP.GE.AND P3, PT, R27, RZ, PT ;  /* 0x000000ff1b00720c */ /* 0x000fc40003f66270 */
[----:B------:R-:W-:Y:S02]  /*12b0*/  IABS R27, R25 ;  /* 0x00000019001b7213 */ /* 0x000fe40000000000 */
[----:B------:R-:W-:Y:S01]  /*12c0*/  IABS R41, R198 ;  /* 0x000000c600297213 */ /* 0x000fe20000000000 */
[----:B0-----:R-:W0:Y:S01]  /*12d0*/  MUFU.RCP R9, R9 ;  /* 0x0000000900097308 */ /* 0x001e220000001000 */
[----:B------:R-:W-:Y:S02]  /*12e0*/  ISETP.GE.AND P2, PT, R206, RZ, PT ;  /* 0x000000ffce00720c */ /* 0x000fe40003f46270 */
[----:B------:R-:W-:Y:S01]  /*12f0*/  IABS R43, R89 ;  /* 0x00000059002b7213 */ /* 0x000fe20000000000 */
[----:B------:R-:W4:Y:S01]  /*1300*/  S2R R206, SR_TID.X ;  /* 0x0000000000ce7919 */ /* 0x000f220000002100 */
[----:B------:R-:W-:Y:S02]  /*1310*/  IABS R45, R91 ;  /* 0x0000005b002d7213 */ /* 0x000fe40000000000 */
[----:B------:R-:W-:Y:S01]  /*1320*/  IABS R47, R164 ;  /* 0x000000a4002f7213 */ /* 0x000fe20000000000 */
[----:B-1----:R-:W1:Y:S01]  /*1330*/  MUFU.RCP R10, R10 ;  /* 0x0000000a000a7308 */ /* 0x002e620000001000 */
[----:B------:R-:W-:-:S02]  /*1340*/  IABS R49, R32 ;  /* 0x0000002000317213 */ /* 0x000fc40000000000 */
[----:B------:R-:W-:Y:S02]  /*1350*/  IABS R51, R209 ;  /* 0x000000d100337213 */ /* 0x000fe40000000000 */
[----:B------:R-:W-:Y:S02]  /*1360*/  IABS R46, R166 ;  /* 0x000000a6002e7213 */ /* 0x000fe40000000000 */
[----:B------:R-:W-:Y:S01]  /*1370*/  IABS R53, R191 ;  /* 0x000000bf00357213 */ /* 0x000fe20000000000 */
[----:B0-----:R-:W-:Y:S01]  /*1380*/  VIADD R4, R9, 0xffffffe ;  /* 0x0ffffffe09047836 */ /* 0x001fe20000000000 */
[----:B------:R-:W-:Y:S02]  /*1390*/  IABS R55, R154 ;  /* 0x0000009a00377213 */ /* 0x000fe40000000000 */
[----:B------:R-:W-:Y:S01]  /*13a0*/  IABS R57, R203 ;  /* 0x000000cb00397213 */ /* 0x000fe20000000000 */
[----:B------:R0:W0:Y:S01]  /*13b0*/  F2I.FTZ.U32.TRUNC.NTZ R5, R4 ;  /* 0x0000000400057305 */ /* 0x000022000021f000 */
[----:B------:R-:W-:-:S02]  /*13c0*/  IABS R59, R176 ;  /* 0x000000b0003b7213 */ /* 0x000fc40000000000 */
[----:B------:R-:W-:Y:S01]  /*13d0*/  IABS R61, R183 ;  /* 0x000000b7003d7213 */ /* 0x000fe20000000000 */
[----:B-1----:R-:W-:Y:S01]  /*13e0*/  VIADD R6, R10, 0xffffffe ;  /* 0x0ffffffe0a067836 */ /* 0x002fe20000000000 */
[----:B------:R-:W-:Y:S02]  /*13f0*/  IABS R63, R189 ;  /* 0x000000bd003f7213 */ /* 0x000fe40000000000 */
[----:B------:R-:W-:Y:S01]  /*1400*/  IABS R60, R182 ;  /* 0x000000b6003c7213 */ /* 0x000fe20000000000 */
[----:B------:R1:W1:Y:S01]  /*1410*/  F2I.FTZ.U32.TRUNC.NTZ R7, R6 ;  /* 0x0000000600077305 */ /* 0x000262000021f000 */
[----:B0-----:R-:W-:Y:S01]  /*1420*/  IMAD.MOV.U32 R4, RZ, RZ, RZ ;  /* 0x000000ffff047224 */ /* 0x001fe200078e00ff */
[----:B------:R-:W-:Y:S02]  /*1430*/  IABS R67, R199 ;  /* 0x000000c700437213 */ /* 0x000fe40000000000 */
[----:B------:R-:W-:Y:S02]  /*1440*/  IABS R69, R205 ;  /* 0x000000cd00457213 */ /* 0x000fe40000000000 */
[----:B------:R-:W-:Y:S01]  /*1450*/  IABS R65, R194 ;  /* 0x000000c200417213 */ /* 0x000fe20000000000 */
[----:B------:R-:W-:Y:S01]  /*1460*/  IMAD.MOV R11, RZ, RZ, -R5 ;  /* 0x000000ffff0b7224 */ /* 0x000fe200078e0a05 */
[----:B------:R-:W-:Y:S01]  /*1470*/  IABS R71, R227 ;  /* 0x000000e300477213 */ /* 0x000fe20000000000 */
[----:B-1----:R-:W-:Y:S01]  /*1480*/  IMAD.MOV.U32 R6, RZ, RZ, RZ ;  /* 0x000000ffff067224 */ /* 0x002fe200078e00ff */
[----:B------:R-:W-:Y:S01]  /*1490*/  IABS R73, R201 ;  /* 0x000000c900497213 */ /* 0x000fe20000000000 */
[----:B------:R-:W-:Y:S01]  /*14a0*/  IMAD R11, R11, R18, RZ ;  /* 0x000000120b0b7224 */ /* 0x000fe200078e02ff */
[----:B------:R-:W-:-:S02]  /*14b0*/  IABS R75, R195 ;  /* 0x000000c3004b7213 */ /* 0x000fc40000000000 */
[----:B------:R-:W-:Y:S01]  /*14c0*/  IABS R81, R223 ;  /* 0x000000df00517213 */ /* 0x000fe20000000000 */
[----:B------:R-:W-:Y:S01]  /*14d0*/  IMAD.HI.U32 R5, R5, R11, R4 ;  /* 0x0000000b05057227 */ /* 0x000fe200078e0004 */
[----:B------:R-:W-:Y:S02]  /*14e0*/  IABS R77, R26 ;  /* 0x0000001a004d7213 */ /* 0x000fe40000000000 */
[----:B------:R-:W-:Y:S01]  /*14f0*/  IABS R79, R243 ;  /* 0x000000f3004f7213 */ /* 0x000fe20000000000 */
[----:B------:R-:W-:Y:S01]  /*1500*/  IMAD.MOV R11, RZ, RZ, -R7 ;  /* 0x000000ffff0b7224 */ /* 0x000fe200078e0a07 */
[----:B------:R-:W-:Y:S02]  /*1510*/  IABS R83, R165 ;  /* 0x000000a500537213 */ /* 0x000fe40000000000 */
[----:B------:R-:W-:Y:S01]  /*1520*/  IABS R80, R229 ;  /* 0x000000e500507213 */ /* 0x000fe20000000000 */
[----:B------:R-:W-:Y:S01]  /*1530*/  IMAD R11, R11, R8, RZ ;  /* 0x000000080b0b7224 */ /* 0x000fe200078e02ff */
[----:B------:R-:W-:-:S02]  /*1540*/  IABS R85, R236 ;  /* 0x000000ec00557213 */ /* 0x000fc40000000000 */
[----:B------:R-:W-:Y:S01]  /*1550*/  IABS R87, R239 ;  /* 0x000000ef00577213 */ /* 0x000fe20000000000 */
[----:B------:R-:W-:Y:S01]  /*1560*/  IMAD.HI.U32 R6, R7, R11, R6 ;  /* 0x0000000b07067227 */ /* 0x000fe200078e0006 */
[----:B------:R-:W-:Y:S02]  /*1570*/  IABS R11, R0 ;  /* 0x00000000000b7213 */ /* 0x000fe40000000000 */
[----:B------:R-:W-:Y:S02]  /*1580*/  IABS R86, R248 ;  /* 0x000000f800567213 */ /* 0x000fe40000000000 */
[----:B------:R-:W-:Y:S01]  /*1590*/  IABS R93, R245 ;  /* 0x000000f5005d7213 */ /* 0x000fe20000000000 */
[C---:B------:R-:W-:Y:S01]  /*15a0*/  IMAD.HI.U32 R0, R6.reuse, R11, RZ ;  /* 0x0000000b06007227 */ /* 0x040fe200078e00ff */
[----:B------:R-:W-:Y:S02]  /*15b0*/  IABS R95, R39 ;  /* 0x00000027005f7213 */ /* 0x000fe40000000000 */
[----:B------:R-:W-:Y:S01]  /*15c0*/  IABS R97, R249 ;  /* 0x000000f900617213 */ /* 0x000fe20000000000 */
[----:B------:R-:W-:Y:S01]  /*15d0*/  IMAD.HI.U32 R7, R6, R19, RZ ;  /* 0x0000001306077227 */ /* 0x000fe200078e00ff */
[----:B------:R-:W-:-:S02]  /*15e0*/  IABS R99, R14 ;  /* 0x0000000e00637213 */ /* 0x000fc40000000000 */
[----:B------:R-:W-:Y:S01]  /*15f0*/  IABS R103, R186 ;  /* 0x000000ba00677213 */ /* 0x000fe20000000000 */
[----:B------:R-:W-:Y:S01]  /*1600*/  IMAD.MOV R0, RZ, RZ, -R0 ;  /* 0x000000ffff007224 */ /* 0x000fe200078e0a00 */
[----:B------:R-:W-:Y:S01]  /*1610*/  IABS R101, R24 ;  /* 0x0000001800657213 */ /* 0x000fe20000000000 */
[----:B------:R-:W-:Y:S01]  /*1620*/  IMAD.MOV R7, RZ, RZ, -R7 ;  /* 0x000000ffff077224 */ /* 0x000fe200078e0a07 */
[----:B------:R-:W-:Y:S01]  /*1630*/  IABS R105, R169 ;  /* 0x000000a900697213 */ /* 0x000fe20000000000 */
[C---:B------:R-:W-:Y:S01]  /*1640*/  IMAD R11, R8.reuse, R0, R11 ;  /* 0x00000000080b7224 */ /* 0x040fe200078e020b */
[----:B------:R-:W-:Y:S01]  /*1650*/  IABS R107, R157 ;  /* 0x0000009d006b7213 */ /* 0x000fe20000000000 */
[----:B------:R-:W-:Y:S01]  /*1660*/  IMAD R16, R8, R7, R19 ;  /* 0x0000000708107224 */ /* 0x000fe200078e0213 */
[----:B------:R-:W-:Y:S01]  /*1670*/  IABS R19, R12 ;  /* 0x0000000c00137213 */ /* 0x000fe20000000000 */
[----:B------:R-:W-:Y:S01]  /*1680*/  IMAD.HI.U32 R7, R6, R21, RZ ;  /* 0x0000001506077227 */ /* 0x000fe200078e00ff */
[----:B------:R-:W-:-:S02]  /*1690*/  IABS R109, R90 ;  /* 0x0000005a006d7213 */ /* 0x000fc40000000000 */
[----:B------:R-:W-:Y:S01]  /*16a0*/  IABS R111, R228 ;  /* 0x000000e4006f7213 */ /* 0x000fe20000000000 */
[----:B------:R-:W-:Y:S01]  /*16b0*/  IMAD.HI.U32 R0, R6, R19, RZ ;  /* 0x0000001306007227 */ /* 0x000fe200078e00ff */
[----:B------:R-:W-:Y:S02]  /*16c0*/  IABS R106, R193 ;  /* 0x000000c1006a7213 */ /* 0x000fe40000000000 */
[----:B------:R-:W-:Y:S01]  /*16d0*/  IABS R113, R188 ;  /* 0x000000bc00717213 */ /* 0x000fe20000000000 */
[----:B------:R-:W-:Y:S01]  /*16e0*/  IMAD.MOV R0, RZ, RZ, -R0 ;  /* 0x000000ffff007224 */ /* 0x000fe200078e0a00 */
[----:B------:R-:W-:Y:S01]  /*16f0*/  IABS R115, R208 ;  /* 0x000000d000737213 */ /* 0x000fe20000000000 */
[----:B------:R-:W-:Y:S01]  /*1700*/  IMAD.MOV R7, RZ, RZ, -R7 ;  /* 0x000000ffff077224 */ /* 0x000fe200078e0a07 */
[----:B------:R-:W-:Y:S01]  /*1710*/  IABS R117, R232 ;  /* 0x000000e800757213 */ /* 0x000fe20000000000 */
[----:B------:R-:W-:Y:S01]  /*1720*/  IMAD R19, R8, R0, R19 ;  /* 0x0000000008137224 */ /* 0x000fe200078e0213 */
[----:B------:R-:W-:Y:S01]  /*1730*/  IABS R119, R244 ;  /* 0x000000f400777213 */ /* 0x000fe20000000000 */
[----:B------:R-:W-:Y:S01]  /*1740*/  IMAD.HI.U32 R0, R6, R27, RZ ;  /* 0x0000001b06007227 */ /* 0x000fe200078e00ff */
[----:B------:R-:W-:-:S02]  /*1750*/  IABS R121, R238 ;  /* 0x000000ee00797213 */ /* 0x000fc40000000000 */
[----:B------:R-:W-:Y:S01]  /*1760*/  IABS R123, R247 ;  /* 0x000000f7007b7213 */ /* 0x000fe20000000000 */
[----:B------:R-:W-:Y:S01]  /*1770*/  IMAD.MOV R0, RZ, RZ, -R0 ;  /* 0x000000ffff007224 */ /* 0x000fe200078e0a00 */
[----:B------:R-:W-:Y:S01]  /*1780*/  IABS R125, R88 ;  /* 0x00000058007d7213 */ /* 0x000fe20000000000 */
[C---:B------:R-:W-:Y:S01]  /*1790*/  IMAD.HI.U32 R40, R6.reuse, R47, RZ ;  /* 0x0000002f06287227 */ /* 0x040fe200078e00ff */
[----:B------:R-:W-:Y:S02]  /*17a0*/  IABS R127, R163 ;  /* 0x000000a3007f7213 */ /* 0x000fe40000000000 */
        /* <DEDUP_REMOVED lines=13> */
[----:B------:R-:W-:Y:S02]  /*1880*/  IMAD.MOV R50, RZ, RZ, -R50 ;  /* 0x000000ffff327224 */ /* 0x000fe400078e0a32 */
[----:B------:R-:W-:-:S04]  /*1890*/  IMAD.HI.U32 R58, R6, R61, RZ ;  /* 0x0000003d063a7227 */ /* 0x000fc800078e00ff */
[----:B------:R-:W-:Y:S01]  /*18a0*/  IMAD R50, R8, R50, R55 ;  /* 0x0000003208327224 */ /* 0x000fe200078e0237 */
[----:B------:R-:W-:Y:S01]  /*18b0*/  IABS R55, R180 ;  /* 0x000000b400377213 */ /* 0x000fe20000000000 */
[----:B------:R-:W-:Y:S02]  /*18c0*/  IMAD.MOV R58, RZ, RZ, -R58 ;  /* 0x000000ffff3a7224 */ /* 0x000fe400078e0a3a */
[----:B------:R-:W-:-:S04]  /*18d0*/  IMAD.HI.U32 R62, R6, R67, RZ ;  /* 0x00000043063e7227 */ /* 0x000fc800078e00ff */
[----:B------:R-:W-:-:S04]  /*18e0*/  IMAD.HI.U32 R54, R6, R55, RZ ;  /* 0x0000003706367227 */ /* 0x000fc800078e00ff */
[----:B------:R-:W-:Y:S02]  /*18f0*/  IMAD.MOV R54, RZ, RZ, -R54 ;  /* 0x000000ffff367224 */ /* 0x000fe400078e0a36 */
[----:B------:R-:W-:Y:S02]  /*1900*/  IMAD.MOV R62, RZ, RZ, -R62 ;  /* 0x000000ffff3e7224 */ /* 0x000fe400078e0a3e */
[----:B------:R-:W-:-:S04]  /*1910*/  IMAD.HI.U32 R64, R6, R71, RZ ;  /* 0x0000004706407227 */ /* 0x000fc800078e00ff */
[----:B------:R-:W-:Y:S02]  /*1920*/  IMAD.MOV R64, RZ, RZ, -R64 ;  /* 0x000000ffff407224 */ /* 0x000fe400078e0a40 */
[----:B------:R-:W-:-:S04]  /*1930*/  IMAD.HI.U32 R68, R6, R75, RZ ;  /* 0x0000004b06447227 */ /* 0x000fc800078e00ff */
[----:B------:R-:W-:Y:S02]  /*1940*/  IMAD.MOV R68, RZ, RZ, -R68 ;  /* 0x000000ffff447224 */ /* 0x000fe400078e0a44 */
[----:B------:R-:W-:-:S04]  /*1950*/  IMAD.HI.U32 R70, R6, R77, RZ ;  /* 0x0000004d06467227 */ /* 0x000fc800078e00ff */
[----:B------:R-:W-:Y:S02]  /*1960*/  IMAD.MOV R70, RZ, RZ, -R70 ;  /* 0x000000ffff467224 */ /* 0x000fe400078e0a46 */
[----:B------:R-:W-:-:S04]  /*1970*/  IMAD.HI.U32 R72, R6, R79, RZ ;  /* 0x0000004f06487227 */ /* 0x000fc800078e00ff */
[----:B------:R-:W-:Y:S01]  /*1980*/  IMAD R70, R8, R70, R77 ;  /* 0x0000004608467224 */ /* 0x000fe200078e024d */
[----:B------:R-:W-:Y:S01]  /*1990*/  IABS R77, R225 ;  /* 0x000000e1004d7213 */ /* 0x000fe20000000000 */
        /* <DEDUP_REMOVED lines=8> */
[----:B------:R-:W-:Y:S01]  /*1a20*/  IMAD.MOV R116, RZ, RZ, -R114 ;  /* 0x000000ffff747224 */ /* 0x000fe200078e0a72 */
[----:B--2---:R-:W-:Y:S02]  /*1a30*/  IABS R9, R217 ;  /* 0x000000d900097213 */ /* 0x004fe40000000000 */
[----:B------:R-:W-:Y:S01]  /*1a40*/  ISETP.GE.AND P5, PT, R217, RZ, PT ;  /* 0x000000ffd900720c */ /* 0x000fe20003fa6270 */
[----:B------:R-:W-:Y:S01]  /*1a50*/  VIADD R217, R13, 0x3 ;  /* 0x000000030dd97836 */ /* 0x000fe20000000000 */
[----:B---3--:R-:W-:Y:S01]  /*1a60*/  IABS R10, R218 ;  /* 0x000000da000a7213 */ /* 0x008fe20000000000 */
[----:B------:R-:W-:-:S03]  /*1a70*/  IMAD.HI.U32 R4, R5, R9, RZ ;  /* 0x0000000905047227 */ /* 0x000fc600078e00ff */
[----:B------:R-:W-:Y:S01]  /*1a80*/  IABS R139, R217 ;  /* 0x000000d9008b7213 */ /* 0x000fe20000000000 */
[----:B------:R-:W-:Y:S02]  /*1a90*/  IMAD.MOV R4, RZ, RZ, -R4 ;  /* 0x000000ffff047224 */ /* 0x000fe400078e0a04 */
[----:B------:R-:W-:-:S04]  /*1aa0*/  IMAD.HI.U32 R5, R5, R10, RZ ;  /* 0x0000000a05057227 */ /* 0x000fc800078e00ff */
[----:B------:R-:W-:Y:S02]  /*1ab0*/  IMAD R4, R18, R4, R9 ;  /* 0x0000000412047224 */ /* 0x000fe400078e0209 */
[----:B------:R-:W-:-:S03]  /*1ac0*/  IMAD.MOV R5, RZ, RZ, -R5 ;  /* 0x000000ffff057224 */ /* 0x000fc600078e0a05 */
[C---:B------:R-:W-:Y:S01]  /*1ad0*/  ISETP.GT.U32.AND P0, PT, R18.reuse, R4, PT ;  /* 0x000000041200720c */ /* 0x040fe20003f04070 */
[----:B------:R-:W-:Y:S02]  /*1ae0*/  IMAD R9, R18, R5, R10 ;  /* 0x0000000512097224 */ /* 0x000fe400078e020a */
[----:B------:R-:W-:-:S03]  /*1af0*/  IMAD.HI.U32 R10, R6, R23, RZ ;  /* 0x00000017060a7227 */ /* 0x000fc600078e00ff */
[----:B------:R-:W-:Y:S01]  /*1b00*/  ISETP.GT.U32.AND P1, PT, R18, R9, PT ;  /* 0x000000091200720c */ /* 0x000fe20003f24070 */
[----:B------:R-:W-:Y:S02]  /*1b10*/  IMAD.MOV R10, RZ, RZ, -R10 ;  /* 0x000000ffff0a7224 */ /* 0x000fe400078e0a0a */
[----:B------:R-:W-:-:S04]  /*1b20*/  IMAD.HI.U32 R5, R6, R17, RZ ;  /* 0x0000001106057227 */ /* 0x000fc800078e00ff */
[--C-:B------:R-:W-:Y:S02]  /*1b30*/  @!P0 IMAD.IADD R4, R4, 0x1, -R18.reuse ;  /* 0x0000000104048824 */ /* 0x100fe400078e0a12 */
[----:B------:R-:W-:Y:S02]  /*1b40*/  IMAD R23, R8, R10, R23 ;  /* 0x0000000a08177224 */ /* 0x000fe400078e0217 */
[----:B------:R-:W-:Y:S01]  /*1b50*/  IMAD.MOV R5, RZ, RZ, -R5 ;  /* 0x000000ffff057224 */ /* 0x000fe200078e0a05 */
[----:B------:R-:W-:Y:S01]  /*1b60*/  ISETP.GT.U32.AND P0, PT, R18, R4, PT ;  /* 0x000000041200720c */ /* 0x000fe20003f04070 */
[----:B------:R-:W-:Y:S01]  /*1b70*/  @!P1 IMAD.IADD R9, R9, 0x1, -R18 ;  /* 0x0000000109099824 */ /* 0x000fe200078e0a12 */
[C---:B------:R-:W-:Y:S01]  /*1b80*/  ISETP.GT.U32.AND P6, PT, R8.reuse, R23, PT ;  /* 0x000000170800720c */ /* 0x040fe20003fc4070 */
[----:B------:R-:W-:Y:S01]  /*1b90*/  IMAD R17, R8, R5, R17 ;  /* 0x0000000508117224 */ /* 0x000fe200078e0211 */
[----:B------:R-:W-:Y:S02]  /*1ba0*/  LOP3.LUT R5, RZ, R184, RZ, 0x33, !PT ;  /* 0x000000b8ff057212 */ /* 0x000fe400078e33ff */
[----:B------:R-:W-:-:S07]  /*1bb0*/  ISETP.GT.U32.AND P1, PT, R18, R9, PT ;  /* 0x000000091200720c */ /* 0x000fce0003f24070 */
[----:B------:R-:W-:Y:S01]  /*1bc0*/  @!P0 IMAD.IADD R4, R4, 0x1, -R18 ;  /* 0x0000000104048824 */ /* 0x000fe200078e0a12 */
[----:B------:R-:W-:Y:S01]  /*1bd0*/  ISETP.GE.AND P0, PT, R218, RZ, PT ;  /* 0x000000ffda00720c */ /* 0x000fe20003f06270 */
[----:B------:R-:W-:Y:S01]  /*1be0*/  @!P6 IMAD.IADD R23, R23, 0x1, -R8 ;  /* 0x000000011717e824 */ /* 0x000fe200078e0a08 */
[C---:B------:R-:W-:Y:S01]  /*1bf0*/  ISETP.GT.U32.AND P6, PT, R8.reuse, R11, PT ;  /* 0x0000000b0800720c */ /* 0x040fe20003fc4070 */
[----:B------:R-:W-:Y:S02]  /*1c00*/  @!P5 IMAD.MOV R4, RZ, RZ, -R4 ;  /* 0x000000ffff04d224 */ /* 0x000fe400078e0a04 */
[----:B------:R-:W-:Y:S01]  /*1c10*/  @!P1 IMAD.IADD R9, R9, 0x1, -R18 ;  /* 0x0000000109099824 */ /* 0x000fe200078e0a12 */
[C---:B------:R-:W-:Y:S01]  /*1c20*/  ISETP.GT.U32.AND P5, PT, R8.reuse, R23, PT ;  /* 0x000000170800720c */ /* 0x040fe20003fa4070 */
[----:B------:R-:W-:Y:S01]  /*1c30*/  IMAD R18, R8, R7, R21 ;  /* 0x0000000708127224 */ /* 0x000fe200078e0215 */
[----:B------:R-:W-:Y:S01]  /*1c40*/  ISETP.NE.AND P1, PT, R184, RZ, PT ;  /* 0x000000ffb800720c */ /* 0x000fe20003f25270 */
[C---:B------:R-:W-:Y:S01]  /*1c50*/  IMAD R21, R8.reuse, R0, R27 ;  /* 0x0000000008157224 */ /* 0x040fe200078e021b */
[----:B------:R-:W-:Y:S01]  /*1c60*/  IABS R27, R31 ;  /* 0x0000001f001b7213 */ /* 0x000fe20000000000 */
[----:B------:R-:W-:Y:S01]  /*1c70*/  VIADD R218, R13, 0x4 ;  /* 0x000000040dda7836 */ /* 0x000fe20000000000 */
[----:B------:R-:W-:Y:S01]  /*1c80*/  SEL R7, R5, R4, !P1 ;  /* 0x0000000405077207 */ /* 0x000fe20004800000 */
[----:B------:R-:W-:Y:S01]  /*1c90*/  @!P0 IMAD.MOV R9, RZ, RZ, -R9 ;  /* 0x000000ffff098224 */ /* 0x000fe200078e0a09 */
[C---:B------:R-:W-:Y:S01]  /*1ca0*/  ISETP.GT.U32.AND P0, PT, R8.reuse, R17, PT ;  /* 0x000000110800720c */ /* 0x040fe20003f04070 */
[--C-:B------:R-:W-:Y:S01]  /*1cb0*/  @!P6 IMAD.IADD R11, R11, 0x1, -R8.reuse ;  /* 0x000000010b0be824 */ /* 0x100fe200078e0a08 */
[----:B------:R-:W-:Y:S01]  /*1cc0*/  ISETP.GT.U32.AND P6, PT, R8, R19, PT ;  /* 0x000000130800720c */ /* 0x000fe20003fc4070 */
[----:B----4-:R-:W-:Y:S01]  /*1cd0*/  VIADD R4, R219, 0x10000 ;  /* 0x00010000db047836 */ /* 0x010fe20000000000 */
[----:B------:R-:W-:Y:S01]  /*1ce0*/  SEL R10, R5, R9, !P1 ;  /* 0x00000009050a7207 */ /* 0x000fe20004800000 */
[----:B------:R-:W-:Y:S01]  /*1cf0*/  @!P5 IMAD.IADD R23, R23, 0x1, -R8 ;  /* 0x000000011717d824 */ /* 0x000fe200078e0a08 */
[----:B------:R-:W-:-:S02]  /*1d00*/  ISETP.GE.AND P5, PT, R13, RZ, PT ;  /* 0x000000ff0d00720c */ /* 0x000fc40003fa6270 */
[C---:B------:R-:W-:Y:S01]  /*1d10*/  ISETP.GT.U32.AND P1, PT, R8.reuse, R16, PT ;  /* 0x000000100800720c */ /* 0x040fe20003f24070 */
[----:B------:R-:W-:Y:S01]  /*1d20*/  IMAD.MOV.U32 R0, RZ, RZ, R23 ;  /* 0x000000ffff007224 */ /* 0x000fe200078e0017 */
[----:B------:R-:W-:Y:S01]  /*1d30*/  SHF.R.U32.HI R4, RZ, 0x4, R4 ;  /* 0x00000004ff047819 */ /* 0x000fe20000011604 */
[----:B------:R-:W-:Y:S01]  /*1d40*/  IMAD.MOV.U32 R23, RZ, RZ, R27 ;  /* 0x000000ffff177224 */ /* 0x000fe200078e001b */
[----:B------:R-:W-:Y:S01]  /*1d50*/  IABS R27, R35 ;  /* 0x00000023001b7213 */ /* 0x000fe20000000000 */
[--C-:B------:R-:W-:Y:S01]  /*1d60*/  @!P0 IMAD.IADD R17, R17, 0x1, -R8.reuse ;  /* 0x0000000111118824 */ /* 0x100fe200078e0a08 */
[----:B------:R-:W-:Y:S01]  /*1d70*/  ISETP.GT.U32.AND P0, PT, R8, R11, PT ;  /* 0x0000000b0800720c */ /* 0x000fe20003f04070 */
[----:B------:R-:W-:Y:S01]  /*1d80*/  @!P6 IMAD.IADD R19, R19, 0x1, -R8 ;  /* 0x000000011313e824 */ /* 0x000fe200078e0a08 */
[----:B------:R-:W-:Y:S01]  /*1d90*/  SGXT.U32 R9, R4, 0xe ;  /* 0x0000000e0409781a */ /* 0x000fe20000000000 */
[----:B------:R-:W-:-:S03]  /*1da0*/  IMAD.HI.U32 R4, R6, R41, RZ ;  /* 0x0000002906047227 */ /* 0x000fc600078e00ff */
[----:B------:R-:W-:Y:S01]  /*1db0*/  ISETP.GT.U32.AND P6, PT, R8, R19, PT ;  /* 0x000000130800720c */ /* 0x000fe20003fc4070 */
[----:B------:R-:W-:Y:S01]  /*1dc0*/  @!P5 IMAD.MOV R0, RZ, RZ, -R0 ;  /* 0x000000ffff00d224 */ /* 0x000fe200078e0a00 */
[----:B------:R-:W-:Y:S01]  /*1dd0*/  IADD3 R5, P5, R9, 0x2, RZ ;  /* 0x0000000209057810 */ /* 0x000fe20007fbe0ff */
[----:B------:R-:W-:Y:S01]  /*1de0*/  @!P1 IMAD.IADD R16, R16, 0x1, -R8 ;  /* 0x0000000110109824 */ /* 0x000fe200078e0a08 */
[C---:B------:R-:W-:Y:S01]  /*1df0*/  ISETP.GT.U32.AND P1, PT, R8.reuse, R17, PT ;  /* 0x000000110800720c */ /* 0x040fe20003f24070 */
[----:B------:R-:W-:Y:S01]  /*1e00*/  IMAD.MOV R20, RZ, RZ, -R4 ;  /* 0x000000ffff147224 */ /* 0x000fe200078e0a04 */
[----:B------:R-:W-:Y:S01]  /*1e10*/  R2UR UR6, R5 ;  /* 0x00000000050672ca */ /* 0x000fe200000e0000 */
[--C-:B------:R-:W-:Y:S01]  /*1e20*/  @!P0 IMAD.IADD R11, R11, 0x1, -R8.reuse ;  /* 0x000000010b0b8824 */ /* 0x100fe200078e0a08 */
[C---:B------:R-:W-:Y:S01]  /*1e30*/  ISETP.GT.U32.AND P0, PT, R8.reuse, R16, PT ;  /* 0x000000100800720c */ /* 0x040fe20003f04070 */
[----:B------:R-:W-:Y:S01]  /*1e40*/  IMAD R20, R8, R20, R41 ;  /* 0x0000001408147224 */ /* 0x000fe200078e0229 */
[----:B------:R-:W-:Y:S01]  /*1e50*/  IABS R41, R162 ;  /* 0x000000a200297213 */ /* 0x000fe20000000000 */
[----:B------:R-:W-:Y:S01]  /*1e60*/  IMAD.MOV.U32 R4, RZ, RZ, R11 ;  /* 0x000000ffff047224 */ /* 0x000fe200078e000b */
[----:B------:R-:W-:Y:S01]  /*1e70*/  IADD3.X R11, R22, 0x40000040, RZ, P5, !PT ;  /* 0x40000040160b7810 */ /* 0x000fe20002ffe4ff */
[----:B------:R-:W-:Y:S01]  /*1e80*/  @!P6 IMAD.IADD R19, R19, 0x1, -R8 ;  /* 0x000000011313e824 */ /* 0x000fe200078e0a08 */
[C---:B------:R-:W-:Y:S01]  /*1e90*/  ISETP.GT.U32.AND P5, PT, R8.reuse, R18, PT ;  /* 0x000000120800720c */ /* 0x040fe20003fa4070 */
[----:B------:R-:W-:Y:S01]  /*1ea0*/  @!P4 IMAD.MOV R4, RZ, RZ, -R4 ;  /* 0x000000ffff04c224 */ /* 0x000fe200078e0a04 */
[C---:B------:R-:W-:Y:S01]  /*1eb0*/  ISETP.GT.U32.AND P6, PT, R8.reuse, R20, PT ;  /* 0x000000140800720c */ /* 0x040fe20003fc4070 */
[----:B------:R-:W-:Y:S01]  /*1ec0*/  @!P1 IMAD.IADD R17, R17, 0x1, -R8 ;  /* 0x0000000111119824 */ /* 0x000fe200078e0a08 */
[----:B------:R-:W-:Y:S01]  /*1ed0*/  ISETP.GT.U32.AND P1, PT, R8, R21, PT ;  /* 0x000000150800720c */ /* 0x000fe20003f24070 */
[----:B------:R-:W-:Y:S01]  /*1ee0*/  IMAD.HI.U32 R22, R6, R23, RZ ;  /* 0x0000001706167227 */ /* 0x000fe200078e00ff */
[----:B------:R-:W-:-:S02]  /*1ef0*/  ISETP.GE.AND P4, PT, R12, RZ, PT ;  /* 0x000000ff0c00720c */ /* 0x000fc40003f86270 */
[----:B------:R-:W-:Y:S01]  /*1f00*/  R2UR UR7, R11 ;  /* 0x000000000b0772ca */ /* 0x000fe200000e0000 */
[----:B------:R-:W-:Y:S01]  /*1f10*/  IMAD.MOV.U32 R12, RZ, RZ, R17 ;  /* 0x000000ffff0c7224 */ /* 0x000fe200078e0011 */
[----:B------:R-:W-:Y:S01]  /*1f20*/  R2UR UR34, R9 ;  /* 0x00000000092272ca */ /* 0x000fe200000e0000 */
[----:B------:R-:W-:Y:S02]  /*1f30*/  IMAD.MOV R22, RZ, RZ, -R22 ;  /* 0x000000ffff167224 */ /* 0x000fe400078e0a16 */
[----:B------:R-:W-:Y:S01]  /*1f40*/  @!P5 IMAD.IADD R18, R18, 0x1, -R8 ;  /* 0x000000011212d824 */ /* 0x000fe200078e0a08 */
[----:B------:R-:W-:Y:S01]  /*1f50*/  ISETP.GE.AND P5, PT, R25, RZ, PT ;  /* 0x000000ff1900720c */ /* 0x000fe20003fa6270 */
[----:B------:R-:W-:Y:S01]  /*1f60*/  @!P3 IMAD.MOV R12, RZ, RZ, -R12 ;  /* 0x000000ffff0cb224 */ /* 0x000fe200078e0a0c */
[----:B------:R-:W-:Y:S01]  /*1f70*/  IABS R25, R37 ;  /* 0x0000002500197213 */ /* 0x000fe20000000000 */
[----:B------:R-:W-:Y:S01]  /*1f80*/  @!P6 IMAD.IADD R20, R20, 0x1, -R8 ;  /* 0x000000011414e824 */ /* 0x000fe200078e0a08 */
[C---:B------:R-:W-:Y:S01]  /*1f90*/  ISETP.GT.U32.AND P3, PT, R8.reuse, R18, PT ;  /* 0x000000120800720c */ /* 0x040fe20003f64070 */
[----:B------:R-:W-:-:S02]  /*1fa0*/  IMAD R23, R8, R22, R23 ;  /* 0x0000001608177224 */ /* 0x000fc400078e0217 */
[--C-:B------:R-:W-:Y:S01]  /*1fb0*/  @!P0 IMAD.IADD R16, R16, 0x1, -R8.reuse ;  /* 0x0000000110108824 */ /* 0x100fe200078e0a08 */
[----:B------:R-:W-:Y:S01]  /*1fc0*/  ISETP.GT.U32.AND P6, PT, R8, R20, PT ;  /* 0x000000140800720c */ /* 0x000fe20003fc4070 */
[----:B------:R-:W-:Y:S01]  /*1fd0*/  @!P1 IMAD.IADD R21, R21, 0x1, -R8 ;  /* 0x0000000115159824 */ /* 0x000fe200078e0a08 */
[----:B------:R-:W-:Y:S01]  /*1fe0*/  ISETP.GE.AND P1, PT, R198, RZ, PT ;  /* 0x000000ffc600720c */ /* 0x000fe20003f26270 */
[----:B------:R-:W-:Y:S01]  /*1ff0*/  IMAD.HI.U32 R22, R6, R25, RZ ;  /* 0x0000001906167227 */ /* 0x000fe200078e00ff */
[----:B------:R-:W-:Y:S01]  /*2000*/  ISETP.GE.AND P0, PT, R38, RZ, PT ;  /* 0x000000ff2600720c */ /* 0x000fe20003f06270 */
[----:B------:R-:W-:Y:S02]  /*2010*/  UIADD3.64 UR18, UR6, 0x3fe, URZ ;  /* 0x000003fe06127897 */ /* 0x000fe4000fffe03f */
[----:B------:R-:W-:Y:S01]  /*2020*/  @!P2 IMAD.MOV R16, RZ, RZ, -R16 ;  /* 0x000000ffff10a224 */ /* 0x000fe200078e0a10 */
[----:B------:R-:W-:Y:S01]  /*2030*/  ISETP.GT.U32.AND P2, PT, R8, R21, PT ;  /* 0x000000150800720c */ /* 0x000fe20003f44070 */
[----:B------:R-:W-:Y:S01]  /*2040*/  IMAD.MOV R22, RZ, RZ, -R22 ;  /* 0x000000ffff167224 */ /* 0x000fe200078e0a16 */
[----:B------:R-:W-:Y:S01]  /*2050*/  UIADD3.64 UR22, UR6, 0x400, URZ ;  /* 0x0000040006167897 */ /* 0x000fe2000fffe03f */
[--C-:B------:R-:W-:Y:S01]  /*2060*/  @!P3 IMAD.IADD R18, R18, 0x1, -R8.reuse ;  /* 0x000000011212b824 */ /* 0x100fe200078e0a08 */
[C---:B------:R-:W-:Y:S01]  /*2070*/  ISETP.GT.U32.AND P3, PT, R8.reuse, R23, PT ;  /* 0x000000170800720c */ /* 0x040fe20003f64070 */
[----:B------:R-:W-:Y:S01]  /*2080*/  IMAD R22, R8, R22, R25 ;  /* 0x0000001608167224 */ /* 0x000fe200078e0219 */
[----:B------:R-:W-:Y:S01]  /*2090*/  UIADD3.64 UR26, UR6, 0x402, URZ ;  /* 0x00000402061a7897 */ /* 0x000fe2000fffe03f */
[----:B------:R-:W-:Y:S01]  /*20a0*/  IMAD.MOV.U32 R17, RZ, RZ, R19 ;  /* 0x000000ffff117224 */ /* 0x000fe200078e0013 */
[----:B------:R-:W-:Y:S01]  /*20b0*/  UIADD3.64 UR30, UR6, 0x404, URZ ;  /* 0x00000404061e7897 */ /* 0x000fe2000fffe03f */
[----:B------:R-:W-:Y:S01]  /*20c0*/  @!P6 IMAD.IADD R20, R20, 0x1, -R8 ;  /* 0x000000011414e824 */ /* 0x000fe200078e0a08 */
[----:B------:R-:W-:Y:S01]  /*20d0*/  ISETP.GT.U32.AND P6, PT, R8, R22, PT ;  /* 0x000000160800720c */ /* 0x000fe20003fc4070 */
[----:B------:R-:W-:-:S04]  /*20e0*/  IMAD.HI.U32 R19, R6, R27, RZ ;  /* 0x0000001b06137227 */ /* 0x000fc800078e00ff */
[----:B------:R-:W-:Y:S02]  /*20f0*/  IMAD.MOV R19, RZ, RZ, -R19 ;  /* 0x000000ffff137224 */ /* 0x000fe400078e0a13 */
[--C-:B------:R-:W-:Y:S01]  /*2100*/  @!P2 IMAD.IADD R21, R21, 0x1, -R8.reuse ;  /* 0x000000011515a824 */ /* 0x100fe200078e0a08 */
[----:B------:R-:W-:Y:S01]  /*2110*/  ISETP.GE.AND P2, PT, R35, RZ, PT ;  /* 0x000000ff2300720c */ /* 0x000fe20003f46270 */
[--C-:B------:R-:W-:Y:S01]  /*2120*/  @!P3 IMAD.IADD R23, R23, 0x1, -R8.reuse ;  /* 0x000000011717b824 */ /* 0x100fe200078e0a08 */
[----:B------:R-:W-:Y:S01]  /*2130*/  ISETP.GE.AND P3, PT, R29, RZ, PT ;  /* 0x000000ff1d00720c */ /* 0x000fe20003f66270 */
[----:B------:R-:W-:Y:S01]  /*2140*/  IMAD R25, R8, R19, R27 ;  /* 0x0000001308197224 */ /* 0x000fe200078e021b */
[----:B------:R-:W-:Y:S01]  /*2150*/  IABS R29, R29 ;  /* 0x0000001d001d7213 */ /* 0x000fe20000000000 */
[----:B------:R-:W-:Y:S02]  /*2160*/  IMAD.MOV.U32 R19, RZ, RZ, R21 ;  /* 0x000000ffff137224 */ /* 0x000fe400078e0015 */
[----:B------:R-:W-:Y:S01]  /*2170*/  @!P4 IMAD.MOV R17, RZ, RZ, -R17 ;  /* 0x000000ffff11c224 */ /* 0x000fe200078e0a11 */
[----:B------:R-:W-:Y:S01]  /*2180*/  ISETP.GE.AND P4, PT, R31, RZ, PT ;  /* 0x000000ff1f00720c */ /* 0x000fe20003f86270 */
[----:B------:R-:W-:Y:S01]  /*2190*/  @!P6 IMAD.IADD R22, R22, 0x1, -R8 ;  /* 0x000000011616e824 */ /* 0x000fe200078e0a08 */
[----:B------:R-:W-:Y:S01]  /*21a0*/  IABS R31, R178 ;  /* 0x000000b2001f7213 */ /* 0x000fe20000000000 */
[----:B------:R-:W-:Y:S01]  /*21b0*/  @!P5 IMAD.MOV R19, RZ, RZ, -R19 ;  /* 0x000000ffff13d224 */ /* 0x000fe200078e0a13 */
[----:B------:R-:W-:Y:S01]  /*21c0*/  ISETP.GT.U32.AND P5, PT, R8, R23, PT ;  /* 0x000000170800720c */ /* 0x000fe20003fa4070 */
[----:B------:R-:W-:Y:S01]  /*21d0*/  IMAD.HI.U32 R21, R6, R29, RZ ;  /* 0x0000001d06157227 */ /* 0x000fe200078e00ff */
[----:B------:R-:W-:-:S03]  /*21e0*/  ISETP.GT.U32.AND P6, PT, R8, R22, PT ;  /* 0x000000160800720c */ /* 0x000fc60003fc4070 */
[----:B------:R-:W-:-:S04]  /*21f0*/  IMAD.HI.U32 R27, R6, R31, RZ ;  /* 0x0000001f061b7227 */ /* 0x000fc800078e00ff */
[----:B------:R-:W-:Y:S02]  /*2200*/  IMAD.MOV R21, RZ, RZ, -R21 ;  /* 0x000000ffff157224 */ /* 0x000fe400078e0a15 */
[----:B------:R-:W-:Y:S02]  /*2210*/  IMAD.MOV R35, RZ, RZ, -R27 ;  /* 0x000000ffff237224 */ /* 0x000fe400078e0a1b */
[----:B------:R-:W-:Y:S01]  /*2220*/  @!P1 IMAD.MOV R20, RZ, RZ, -R20 ;  /* 0x000000ffff149224 */ /* 0x000fe200078e0a14 */
[C---:B------:R-:W-:Y:S01]  /*2230*/  ISETP.GT.U32.AND P1, PT, R8.reuse, R25, PT ;  /* 0x000000190800720c */ /* 0x040fe20003f24070 */
[C---:B------:R-:W-:Y:S02]  /*2240*/  IMAD R27, R8.reuse, R21, R29 ;  /* 0x00000015081b7224 */ /* 0x040fe400078e021d */
[C---:B------:R-:W-:Y:S02]  /*2250*/  IMAD R29, R8.reuse, R35, R31 ;  /* 0x00000023081d7224 */ /* 0x040fe400078e021f */
[----:B------:R-:W-:Y:S01]  /*2260*/  @!P5 IMAD.IADD R23, R23, 0x1, -R8 ;  /* 0x000000011717d824 */ /* 0x000fe200078e0a08 */
[----:B------:R-:W-:Y:S01]  /*2270*/  ISETP.GT.U32.AND P5, PT, R8, R27, PT ;  /* 0x0000001b0800720c */ /* 0x000fe20003fa4070 */
[----:B------:R-:W-:Y:S01]  /*2280*/  @!P0 IMAD.MOV R18, RZ, RZ, -R18 ;  /* 0x000000ffff128224 */ /* 0x000fe200078e0a12 */
[----:B------:R-:W-:Y:S01]  /*2290*/  ISETP.GE.AND P0, PT, R37, RZ, PT ;  /* 0x000000ff2500720c */ /* 0x000fe20003f06270 */
[----:B------:R-:W-:Y:S01]  /*22a0*/  @!P6 IMAD.IADD R22, R22, 0x1, -R8 ;  /* 0x000000011616e824 */ /* 0x000fe200078e0a08 */
[----:B------:R-:W-:Y:S01]  /*22b0*/  ISETP.GT.U32.AND P6, PT, R8, R29, PT ;  /* 0x0000001d0800720c */ /* 0x000fe20003fc4070 */
[----:B------:R-:W-:Y:S01]  /*22c0*/  IMAD.HI.U32 R31, R6, R41, RZ ;  /* 0x00000029061f7227 */ /* 0x000fe200078e00ff */
[----:B------:R-:W-:-:S03]  /*22d0*/  IABS R37, R168 ;  /* 0x000000a800257213 */ /* 0x000fc60000000000 */
[----:B------:R-:W-:Y:S01]  /*22e0*/  @!P1 IMAD.IADD R25, R25, 0x1, -R8 ;  /* 0x0000000119199824 */ /* 0x000fe200078e0a08 */
[----:B------:R-:W-:Y:S01]  /*22f0*/  ISETP.GE.AND P1, PT, R178, RZ, PT ;  /* 0x000000ffb200720c */ /* 0x000fe20003f26270 */
[----:B------:R-:W-:-:S04]  /*2300*/  IMAD.HI.U32 R21, R6, R37, RZ ;  /* 0x0000002506157227 */ /* 0x000fc800078e00ff */
[--C-:B------:R-:W-:Y:S01]  /*2310*/  @!P5 IMAD.IADD R27, R27, 0x1, -R8.reuse ;  /* 0x000000011b1bd824 */ /* 0x100fe200078e0a08 */
[C---:B------:R-:W-:Y:S01]  /*2320*/  ISETP.GT.U32.AND P5, PT, R8.reuse, R25, PT ;  /* 0x000000190800720c */ /* 0x040fe20003fa4070 */
[----:B------:R-:W-:Y:S02]  /*2330*/  IMAD.MOV R21, RZ, RZ, -R21 ;  /* 0x000000ffff157224 */ /* 0x000fe400078e0a15 */
[----:B------:R-:W-:Y:S02]  /*2340*/  IMAD.MOV R35, RZ, RZ, -R31 ;  /* 0x000000ffff237224 */ /* 0x000fe400078e0a1f */
[----:B------:R-:W-:Y:S01]  /*2350*/  @!P6 IMAD.IADD R29, R29, 0x1, -R8 ;  /* 0x000000011d1de824 */ /* 0x000fe200078e0a08 */
[C---:B------:R-:W-:Y:S01]  /*2360*/  ISETP.GT.U32.AND P6, PT, R8.reuse, R27, PT ;  /* 0x0000001b0800720c */ /* 0x040fe20003fc4070 */
[----:B------:R-:W-:Y:S02]  /*2370*/  IMAD R31, R8, R21, R37 ;  /* 0x00000015081f7224 */ /* 0x000fe400078e0225 */
[----:B------:R-:W-:-:S04]  /*2380*/  IMAD.HI.U32 R37, R6, R43, RZ ;  /* 0x0000002b06257227 */ /* 0x000fc800078e00ff */
[C---:B------:R-:W-:Y:S01]  /*2390*/  IMAD R35, R8.reuse, R35, R41 ;  /* 0x0000002308237224 */ /* 0x040fe200078e0229 */
[----:B------:R-:W-:Y:S01]  /*23a0*/  IABS R41, R156 ;  /* 0x0000009c00297213 */ /* 0x000fe20000000000 */
[----:B------:R-:W-:Y:S02]  /*23b0*/  IMAD.MOV R37, RZ, RZ, -R37 ;  /* 0x000000ffff257224 */ /* 0x000fe400078e0a25 */
[----:B------:R-:W-:Y:S02]  /*23c0*/  IMAD.MOV.U32 R21, RZ, RZ, R23 ;  /* 0x000000ffff157224 */ /* 0x000fe400078e0017 */
[C---:B------:R-:W-:Y:S01]  /*23d0*/  IMAD R37, R8.reuse, R37, R43 ;  /* 0x0000002508257224 */ /* 0x040fe200078e022b */
[----:B------:R-:W-:Y:S01]  /*23e0*/  IABS R43, R152 ;  /* 0x00000098002b7213 */ /* 0x000fe20000000000 */
[----:B------:R-:W-:Y:S01]  /*23f0*/  @!P5 IMAD.IADD R25, R25, 0x1, -R8 ;  /* 0x000000011919d824 */ /* 0x000fe200078e0a08 */
[C---:B------:R-:W-:Y:S01]  /*2400*/  ISETP.GT.U32.AND P5, PT, R8.reuse, R35, PT ;  /* 0x000000230800720c */ /* 0x040fe20003fa4070 */
[----:B------:R-:W-:Y:S01]  /*2410*/  @!P4 IMAD.MOV R21, RZ, RZ, -R21 ;  /* 0x000000ffff15c224 */ /* 0x000fe200078e0a15 */
[C---:B------:R-:W-:Y:S01]  /*2420*/  ISETP.GT.U32.AND P4, PT, R8.reuse, R29, PT ;  /* 0x0000001d0800720c */ /* 0x040fe20003f84070 */
[----:B------:R-:W-:Y:S01]  /*2430*/  @!P0 IMAD.MOV R22, RZ, RZ, -R22 ;  /* 0x000000ffff168224 */ /* 0x000fe200078e0a16 */
[C---:B------:R-:W-:Y:S01]  /*2440*/  ISETP.GT.U32.AND P0, PT, R8.reuse, R31, PT ;  /* 0x0000001f0800720c */ /* 0x040fe20003f04070 */
[----:B------:R-:W-:Y:S01]  /*2450*/  @!P6 IMAD.IADD R27, R27, 0x1, -R8 ;  /* 0x000000011b1be824 */ /* 0x000fe200078e0a08 */
[----:B------:R-:W-:Y:S01]  /*2460*/  ISETP.GT.U32.AND P6, PT, R8, R37, PT ;  /* 0x000000250800720c */ /* 0x000fe20003fc4070 */
[----:B------:R-:W-:-:S04]  /*2470*/  IMAD.HI.U32 R23, R6, R41, RZ ;  /* 0x0000002906177227 */ /* 0x000fc800078e00ff */
[----:B------:R-:W-:Y:S02]  /*2480*/  IMAD.MOV R38, RZ, RZ, -R23 ;  /* 0x000000ffff267224 */ /* 0x000fe400078e0a17 */
[----:B------:R-:W-:-:S04]  /*2490*/  IMAD.HI.U32 R23, R6, R43, RZ ;  /* 0x0000002b06177227 */ /* 0x000fc800078e00ff */
[--C-:B------:R-:W-:Y:S02]  /*24a0*/  @!P5 IMAD.IADD R35, R35, 0x1, -R8.reuse ;  /* 0x000000012323d824 */ /* 0x100fe400078e0a08 */
[--C-:B------:R-:W-:Y:S01]  /*24b0*/  @!P4 IMAD.IADD R29, R29, 0x1, -R8.reuse ;  /* 0x000000011d1dc824 */ /* 0x100fe200078e0a08 */
[----:B------:R-:W-:Y:S01]  /*24c0*/  ISETP.GE.AND P4, PT, R168, RZ, PT ;  /* 0x000000ffa800720c */ /* 0x000fe20003f86270 */
[----:B------:R-:W-:Y:S01]  /*24d0*/  @!P0 IMAD.IADD R31, R31, 0x1, -R8 ;  /* 0x000000011f1f8824 */ /* 0x000fe200078e0a08 */
[----:B------:R-:W-:Y:S01]  /*24e0*/  ISETP.GE.AND P0, PT, R162, RZ, PT ;  /* 0x000000ffa200720c */ /* 0x000fe20003f06270 */
[C---:B------:R-:W-:Y:S02]  /*24f0*/  IMAD R41, R8.reuse, R38, R41 ;  /* 0x0000002608297224 */ /* 0x040fe400078e0229 */
[----:B------:R-:W-:Y:S01]  /*2500*/  IMAD.MOV R38, RZ, RZ, -R23 ;  /* 0x000000ffff267224 */ /* 0x000fe200078e0a17 */
[----:B------:R-:W-:Y:S01]  /*2510*/  ISETP.GT.U32.AND P5, PT, R8, R31, PT ;  /* 0x0000001f0800720c */ /* 0x000fe20003fa4070 */
[----:B------:R-:W-:-:S02]  /*2520*/  IMAD.MOV.U32 R23, RZ, RZ, R25 ;  /* 0x000000ffff177224 */ /* 0x000fc400078e0019 */
[----:B------:R-:W-:Y:S01]  /*2530*/  @!P6 IMAD.IADD R37, R37, 0x1, -R8 ;  /* 0x000000012525e824 */ /* 0x000fe200078e0a08 */
[C---:B------:R-:W-:Y:S01]  /*2540*/  ISETP.GT.U32.AND P6, PT, R8.reuse, R35, PT ;  /* 0x000000230800720c */ /* 0x040fe20003fc4070 */
[----:B------:R-:W-:Y:S02]  /*2550*/  IMAD.MOV.U32 R25, RZ, RZ, R27 ;  /* 0x000000ffff197224 */ /* 0x000fe400078e001b */
[----:B------:R-:W-:Y:S02]  /*2560*/  IMAD.MOV.U32 R27, RZ, RZ, R29 ;  /* 0x000000ffff1b7224 */ /* 0x000fe400078e001d */
[C---:B------:R-:W-:Y:S02]  /*2570*/  IMAD R43, R8.reuse, R38, R43 ;  /* 0x00000026082b7224 */ /* 0x040fe400078e022b */
[----:B------:R-:W-:Y:S01]  /*2580*/  @!P1 IMAD.MOV R27, RZ, RZ, -R27 ;  /* 0x000000ffff1b9224 */ /* 0x000fe200078e0a1b */
[----:B------:R-:W-:Y:S01]  /*2590*/  ISETP.GT.U32.AND P1, PT, R8, R41, PT ;  /* 0x000000290800720c */ /* 0x000fe20003f24070 */
[----:B------:R-:W-:-:S04]  /*25a0*/  IMAD.HI.U32 R29, R6, R45, RZ ;  /* 0x0000002d061d7227 */ /* 0x000fc800078e00ff */
[--C-:B------:R-:W-:Y:S01]  /*25b0*/  @!P6 IMAD.IADD R35, R35, 0x1, -R8.reuse ;  /* 0x000000012323e824 */ /* 0x100fe200078e0a08 */
[----:B------:R-:W-:Y:S01]  /*25c0*/  ISETP.GT.U32.AND P6, PT, R8, R43, PT ;  /* 0x0000002b0800720c */ /* 0x000fe20003fc4070 */
[----:B------:R-:W-:Y:S02]  /*25d0*/  IMAD.MOV R29, RZ, RZ, -R29 ;  /* 0x000000ffff1d7224 */ /* 0x000fe400078e0a1d */
[--C-:B------:R-:W-:Y:S01]  /*25e0*/  @!P5 IMAD.IADD R31, R31, 0x1, -R8.reuse ;  /* 0x000000011f1fd824 */ /* 0x100fe200078e0a08 */
[----:B------:R-:W-:Y:S01]  /*25f0*/  ISETP.GE.AND P5, PT, R156, RZ, PT ;  /* 0x000000ff9c00720c */ /* 0x000fe20003fa6270 */
[C---:B------:R-:W-:Y:S02]  /*2600*/  IMAD R38, R8.reuse, R29, R45 ;  /* 0x0000001d08267224 */ /* 0x040fe400078e022d */
[--C-:B------:R-:W-:Y:S01]  /*2610*/  @!P1 IMAD.IADD R41, R41, 0x1, -R8.reuse ;  /* 0x0000000129299824 */ /* 0x100fe200078e0a08 */
[----:B------:R-:W-:Y:S01]  /*2620*/  ISETP.GE.AND P1, PT, R91, RZ, PT ;  /* 0x000000ff5b00720c */ /* 0x000fe20003f26270 */
[----:B------:R-:W-:Y:S01]  /*2630*/  IMAD.MOV.U32 R29, RZ, RZ, R31 ;  /* 0x000000ffff1d7224 */ /* 0x000fe200078e001f */
[----:B------:R-:W-:Y:S01]  /*2640*/  IABS R91, R214 ;  /* 0x000000d6005b7213 */ /* 0x000fe20000000000 */
[----:B------:R-:W-:Y:S01]  /*2650*/  @!P2 IMAD.MOV R23, RZ, RZ, -R23 ;  /* 0x000000ffff17a224 */ /* 0x000fe200078e0a17 */
[C---:B------:R-:W-:Y:S01]  /*2660*/  ISETP.GT.U32.AND P2, PT, R8.reuse, R37, PT ;  /* 0x000000250800720c */ /* 0x040fe20003f44070 */
[----:B------:R-:W-:Y:S01]  /*2670*/  @!P4 IMAD.MOV R29, RZ, RZ, -R29 ;  /* 0x000000ffff1dc224 */ /* 0x000fe200078e0a1d */
[C---:B------:R-:W-:Y:S01]  /*2680*/  ISETP.GT.U32.AND P4, PT, R8.reuse, R41, PT ;  /* 0x000000290800720c */ /* 0x040fe20003f84070 */
[----:B------:R-:W-:Y:S01]  /*2690*/  @!P6 IMAD.IADD R43, R43, 0x1, -R8 ;  /* 0x000000012b2be824 */ /* 0x000fe200078e0a08 */
[----:B------:R-:W-:Y:S01]  /*26a0*/  ISETP.GT.U32.AND P6, PT, R8, R38, PT ;  /* 0x000000260800720c */ /* 0x000fe20003fc4070 */
[----:B------:R-:W-:-:S02]  /*26b0*/  IMAD.MOV.U32 R31, RZ, RZ, R35 ;  /* 0x000000ffff1f7224 */ /* 0x000fc400078e0023 */
[C---:B------:R-:W-:Y:S01]  /*26c0*/  IMAD R45, R8.reuse, R42, R49 ;  /* 0x0000002a082d7224 */ /* 0x040fe200078e0231 */
[----:B------:R-:W-:Y:S01]  /*26d0*/  IABS R49, R158 ;  /* 0x0000009e00317213 */ /* 0x000fe20000000000 */
[----:B------:R-:W-:Y:S01]  /*26e0*/  @!P0 IMAD.MOV R31, RZ, RZ, -R31 ;  /* 0x000000ffff1f8224 */ /* 0x000fe200078e0a1f */
[----:B------:R-:W-:Y:S01]  /*26f0*/  ISETP.GT.U32.AND P0, PT, R8, R43, PT ;  /* 0x0000002b0800720c */ /* 0x000fe20003f04070 */
[----:B------:R-:W-:Y:S01]  /*2700*/  @!P3 IMAD.MOV R25, RZ, RZ, -R25 ;  /* 0x000000ffff19b224 */ /* 0x000fe200078e0a19 */
[----:B------:R-:W-:Y:S01]  /*2710*/  ISETP.GE.AND P3, PT, R89, RZ, PT ;  /* 0x000000ff5900720c */ /* 0x000fe20003f66270 */
[--C-:B------:R-:W-:Y:S01]  /*2720*/  @!P2 IMAD.IADD R37, R37, 0x1, -R8.reuse ;  /* 0x000000012525a824 */ /* 0x100fe200078e0a08 */
[----:B------:R-:W-:Y:S01]  /*2730*/  ISETP.GE.AND P2, PT, R152, RZ, PT ;  /* 0x000000ff9800720c */ /* 0x000fe20003f46270 */
[--C-:B------:R-:W-:Y:S01]  /*2740*/  @!P4 IMAD.IADD R41, R41, 0x1, -R8.reuse ;  /* 0x000000012929c824 */ /* 0x100fe200078e0a08 */
[----:B------:R-:W-:Y:S01]  /*2750*/  ISETP.GT.U32.AND P4, PT, R8, R40, PT ;  /* 0x000000280800720c */ /* 0x000fe20003f84070 */
[----:B------:R-:W-:Y:S01]  /*2760*/  @!P6 IMAD.IADD R38, R38, 0x1, -R8 ;  /* 0x000000012626e824 */ /* 0x000fe200078e0a08 */
[----:B------:R-:W-:Y:S01]  /*2770*/  ISETP.GT.U32.AND P6, PT, R8, R45, PT ;  /* 0x0000002d0800720c */ /* 0x000fe20003fc4070 */
[----:B------:R-:W-:Y:S01]  /*2780*/  IMAD.MOV.U32 R35, RZ, RZ, R37 ;  /* 0x000000ffff237224 */ /* 0x000fe200078e0025 */
[----:B------:R-:W-:Y:S01]  /*2790*/  IABS R89, R246 ;  /* 0x000000f600597213 */ /* 0x000fe20000000000 */
[----:B------:R-:W-:-:S04]  /*27a0*/  IMAD.HI.U32 R37, R6, R51, RZ ;  /* 0x0000003306257227 */ /* 0x000fc800078e00ff */
[----:B------:R-:W-:Y:S02]  /*27b0*/  IMAD.MOV R37, RZ, RZ, -R37 ;  /* 0x000000ffff257224 */ /* 0x000fe400078e0a25 */
[--C-:B------:R-:W-:Y:S01]  /*27c0*/  @!P0 IMAD.IADD R43, R43, 0x1, -R8.reuse ;  /* 0x000000012b2b8824 */ /* 0x100fe200078e0a08 */
[----:B------:R-:W-:Y:S01]  /*27d0*/  ISETP.GE.AND P0, PT, R32, RZ, PT ;  /* 0x000000ff2000720c */ /* 0x000fe20003f06270 */
[--C-:B------:R-:W-:Y:S01]  /*27e0*/  @!P4 IMAD.IADD R40, R40, 0x1, -R8.reuse ;  /* 0x000000012828c824 */ /* 0x100fe200078e0a08 */
[C---:B------:R-:W-:Y:S01]  /*27f0*/  ISETP.GT.U32.AND P4, PT, R8.reuse, R38, PT ;  /* 0x000000260800720c */ /* 0x040fe20003f84070 */
[----:B------:R-:W-:Y:S02]  /*2800*/  @!P6 IMAD.IADD R45, R45, 0x1, -R8 ;  /* 0x000000012d2de824 */ /* 0x000fe400078e0a08 */
[C---:B------:R-:W-:Y:S01]  /*2810*/  IMAD R42, R8.reuse, R37, R51 ;  /* 0x00000025082a7224 */ /* 0x040fe200078e0233 */
[----:B------:R-:W-:Y:S01]  /*2820*/  ISETP.GT.U32.AND P6, PT, R8, R40, PT ;  /* 0x000000280800720c */ /* 0x000fe20003fc4070 */
[----:B------:R-:W-:Y:S01]  /*2830*/  IMAD.MOV.U32 R32, RZ, RZ, R41 ;  /* 0x000000ffff207224 */ /* 0x000fe200078e0029 */
[----:B------:R-:W-:Y:S01]  /*2840*/  IABS R51, R170 ;  /* 0x000000aa00337213 */ /* 0x000fe20000000000 */
[----:B------:R-:W-:-:S04]  /*2850*/  IMAD.HI.U32 R41, R6, R47, RZ ;  /* 0x0000002f06297227 */ /* 0x000fc800078e00ff */
[----:B------:R-:W-:Y:S02]  /*2860*/  IMAD.MOV.U32 R37, RZ, RZ, R43 ;  /* 0x000000ffff257224 */ /* 0x000fe400078e002b */
[----:B------:R-:W-:Y:S02]  /*2870*/  IMAD.MOV R41, RZ, RZ, -R41 ;  /* 0x000000ffff297224 */ /* 0x000fe400078e0a29 */
[----:B------:R-:W-:Y:S01]  /*2880*/  @!P2 IMAD.MOV R37, RZ, RZ, -R37 ;  /* 0x000000ffff25a224 */ /* 0x000fe200078e0a25 */
[C---:B------:R-:W-:Y:S01]  /*2890*/  ISETP.GT.U32.AND P2, PT, R8.reuse, R42, PT ;  /* 0x0000002a0800720c */ /* 0x040fe20003f44070 */
[----:B------:R-:W-:Y:S02]  /*28a0*/  IMAD R43, R8, R41, R47 ;  /* 0x00000029082b7224 */ /* 0x000fe400078e022f */
[----:B------:R-:W-:Y:S02]  /*28b0*/  @!P6 IMAD.IADD R40, R40, 0x1, -R8 ;  /* 0x000000012828e824 */ /* 0x000fe400078e0a08 */
[----:B------:R-:W-:Y:S01]  /*28c0*/  @!P3 IMAD.MOV R35, RZ, RZ, -R35 ;  /* 0x000000ffff23b224 */ /* 0x000fe200078e0a23 */
[----:B------:R-:W-:Y:S01]  /*28d0*/  ISETP.GT.U32.AND P6, PT, R8, R43, PT ;  /* 0x0000002b0800720c */ /* 0x000fe20003fc4070 */
[----:B------:R-:W-:Y:S01]  /*28e0*/  IMAD.HI.U32 R44, R6, R49, RZ ;  /* 0x00000031062c7227 */ /* 0x000fe200078e00ff */
[----:B------:R-:W-:-:S03]  /*28f0*/  ISETP.GE.AND P3, PT, R164, RZ, PT ;  /* 0x000000ffa400720c */ /* 0x000fc60003f66270 */
[----:B------:R-:W-:Y:S02]  /*2900*/  IMAD.MOV R44, RZ, RZ, -R44 ;  /* 0x000000ffff2c7224 */ /* 0x000fe400078e0a2c */
[--C-:B------:R-:W-:Y:S02]  /*2910*/  @!P2 IMAD.IADD R42, R42, 0x1, -R8.reuse ;  /* 0x000000012a2aa824 */ /* 0x100fe400078e0a08 */
[--C-:B------:R-:W-:Y:S01]  /*2920*/  @!P4 IMAD.IADD R38, R38, 0x1, -R8.reuse ;  /* 0x000000012626c824 */ /* 0x100fe200078e0a08 */
[----:B------:R-:W-:Y:S01]  /*2930*/  ISETP.GE.AND P4, PT, R209, RZ, PT ;  /* 0x000000ffd100720c */ /* 0x000fe20003f86270 */
[C---:B------:R-:W-:Y:S01]  /*2940*/  IMAD R44, R8.reuse, R44, R49 ;  /* 0x0000002c082c7224 */ /* 0x040fe200078e0231 */
[----:B------:R-:W-:Y:S01]  /*2950*/  ISETP.GT.U32.AND P2, PT, R8, R42, PT ;  /* 0x0000002a0800720c */ /* 0x000fe20003f44070 */
[----:B------:R-:W-:Y:S01]  /*2960*/  @!P6 IMAD.IADD R43, R43, 0x1, -R8 ;  /* 0x000000012b2be824 */ /* 0x000fe200078e0a08 */
[----:B------:R-:W-:Y:S01]  /*2970*/  IABS R49, R192 ;  /* 0x000000c000317213 */ /* 0x000fe20000000000 */
[----:B------:R-:W-:Y:S01]  /*2980*/  IMAD.MOV.U32 R47, RZ, RZ, R46 ;  /* 0x000000ffff2f7224 */ /* 0x000fe200078e002e */
[----:B------:R-:W-:Y:S01]  /*2990*/  ISETP.GE.AND P6, PT, R158, RZ, PT ;  /* 0x000000ff9e00720c */ /* 0x000fe20003fc6270 */
[----:B------:R-:W-:-:S04]  /*29a0*/  IMAD.HI.U32 R46, R6, R51, RZ ;  /* 0x00000033062e7227 */ /* 0x000fc800078e00ff */
[----:B------:R-:W-:Y:S01]  /*29b0*/  @!P3 IMAD.MOV R40, RZ, RZ, -R40 ;  /* 0x000000ffff28b224 */ /* 0x000fe200078e0a28 */
[----:B------:R-:W-:Y:S01]  /*29c0*/  ISETP.GT.U32.AND P3, PT, R8, R43, PT ;  /* 0x0000002b0800720c */ /* 0x000fe20003f64070 */
[----:B------:R-:W-:Y:S02]  /*29d0*/  IMAD.MOV R46, RZ, RZ, -R46 ;  /* 0x000000ffff2e7224 */ /* 0x000fe400078e0a2e */
[----:B------:R-:W-:-:S04]  /*29e0*/  IMAD.HI.U32 R48, R6, R49, RZ ;  /* 0x0000003106307227 */ /* 0x000fc800078e00ff */
[----:B------:R-:W-:-:S04]  /*29f0*/  IMAD.HI.U32 R41, R6, R47, RZ ;  /* 0x0000002f06297227 */ /* 0x000fc800078e00ff */
[----:B------:R-:W-:Y:S01]  /*2a00*/  IMAD R46, R8, R46, R51 ;  /* 0x0000002e082e7224 */ /* 0x000fe200078e0233 */
[----:B------:R-:W-:Y:S01]  /*2a10*/  IABS R51, R174 ;  /* 0x000000ae00337213 */ /* 0x000fe20000000000 */
[----:B------:R-:W-:Y:S02]  /*2a20*/  @!P2 IMAD.IADD R42, R42, 0x1, -R8 ;  /* 0x000000012a2aa824 */ /* 0x000fe400078e0a08 */
[----:B------:R-:W-:Y:S02]  /*2a30*/  IMAD.MOV R48, RZ, RZ, -R48 ;  /* 0x000000ffff307224 */ /* 0x000fe400078e0a30 */
[----:B------:R-:W-:Y:S02]  /*2a40*/  IMAD.MOV R41, RZ, RZ, -R41 ;  /* 0x000000ffff297224 */ /* 0x000fe400078e0a29 */
[C---:B------:R-:W-:Y:S02]  /*2a50*/  IMAD R49, R8.reuse, R48, R49 ;  /* 0x0000003008317224 */ /* 0x040fe400078e0231 */
[----:B------:R-:W-:Y:S01]  /*2a60*/  @!P4 IMAD.MOV R42, RZ, RZ, -R42 ;  /* 0x000000ffff2ac224 */ /* 0x000fe200078e0a2a */
[C---:B------:R-:W-:Y:S01]  /*2a70*/  ISETP.GT.U32.AND P4, PT, R8.reuse, R46, PT ;  /* 0x0000002e0800720c */ /* 0x040fe20003f84070 */
[----:B------:R-:W-:Y:S01]  /*2a80*/  @!P5 IMAD.MOV R32, RZ, RZ, -R32 ;  /* 0x000000ffff20d224 */ /* 0x000fe200078e0a20 */
[C---:B------:R-:W-:Y:S01]  /*2a90*/  ISETP.GT.U32.AND P5, PT, R8.reuse, R45, PT ;  /* 0x0000002d0800720c */ /* 0x040fe20003fa4070 */
[----:B------:R-:W-:-:S02]  /*2aa0*/  IMAD R47, R8, R41, R47 ;  /* 0x00000029082f7224 */ /* 0x000fc400078e022f */
[----:B------:R-:W-:Y:S01]  /*2ab0*/  @!P3 IMAD.IADD R43, R43, 0x1, -R8 ;  /* 0x000000012b2bb824 */ /* 0x000fe200078e0a08 */
[C---:B------:R-:W-:Y:S01]  /*2ac0*/  ISETP.GT.U32.AND P3, PT, R8.reuse, R49, PT ;  /* 0x000000310800720c */ /* 0x040fe20003f64070 */
[----:B------:R-:W-:Y:S01]  /*2ad0*/  @!P1 IMAD.MOV R38, RZ, RZ, -R38 ;  /* 0x000000ffff269224 */ /* 0x000fe200078e0a26 */
[----:B------:R-:W-:Y:S02]  /*2ae0*/  ISETP.GT.U32.AND P2, PT, R8, R47, PT ;  /* 0x0000002f0800720c */ /* 0x000fe40003f44070 */
[----:B------:R-:W-:-:S03]  /*2af0*/  ISETP.GE.AND P1, PT, R160, RZ, PT ;  /* 0x000000ffa000720c */ /* 0x000fc60003f26270 */
[--C-:B------:R-:W-:Y:S02]  /*2b00*/  @!P4 IMAD.IADD R46, R46, 0x1, -R8.reuse ;  /* 0x000000012e2ec824 */ /* 0x100fe400078e0a08 */
[----:B------:R-:W-:Y:S01]  /*2b10*/  @!P5 IMAD.IADD R45, R45, 0x1, -R8 ;  /* 0x000000012d2dd824 */ /* 0x000fe200078e0a08 */
[----:B------:R-:W-:-:S03]  /*2b20*/  ISETP.GT.U32.AND P5, PT, R8, R44, PT ;  /* 0x0000002c0800720c */ /* 0x000fc60003fa4070 */
[--C-:B------:R-:W-:Y:S01]  /*2b30*/  @!P3 IMAD.IADD R49, R49, 0x1, -R8.reuse ;  /* 0x000000013131b824 */ /* 0x100fe200078e0a08 */
[----:B------:R-:W-:Y:S01]  /*2b40*/  ISETP.GT.U32.AND P3, PT, R8, R46, PT ;  /* 0x0000002e0800720c */ /* 0x000fe20003f64070 */
[----:B------:R-:W-:Y:S02]  /*2b50*/  IMAD.MOV.U32 R41, RZ, RZ, R45 ;  /* 0x000000ffff297224 */ /* 0x000fe400078e002d */
[----:B------:R-:W-:Y:S01]  /*2b60*/  @!P2 IMAD.IADD R47, R47, 0x1, -R8 ;  /* 0x000000012f2fa824 */ /* 0x000fe200078e0a08 */
[----:B------:R-:W-:Y:S01]  /*2b70*/  ISETP.GE.AND P2, PT, R192, RZ, PT ;  /* 0x000000ffc000720c */ /* 0x000fe20003f46270 */
[----:B------:R-:W-:-:S03]  /*2b80*/  IMAD.HI.U32 R45, R6, R51, RZ ;  /* 0x00000033062d7227 */ /* 0x000fc600078e00ff */
[----:B------:R-:W-:Y:S01]  /*2b90*/  ISETP.GT.U32.AND P4, PT, R8, R47, PT ;  /* 0x0000002f0800720c */ /* 0x000fe20003f84070 */
[----:B------:R-:W-:Y:S02]  /*2ba0*/  IMAD.MOV R48, RZ, RZ, -R45 ;  /* 0x000000ffff307224 */ /* 0x000fe400078e0a2d */
[--C-:B------:R-:W-:Y:S02]  /*2bb0*/  @!P5 IMAD.IADD R44, R44, 0x1, -R8.reuse ;  /* 0x000000012c2cd824 */ /* 0x100fe400078e0a08 */
[----:B------:R-:W-:Y:S02]  /*2bc0*/  IMAD R48, R8, R48, R51 ;  /* 0x0000003008307224 */ /* 0x000fe400078e0233 */
[----:B------:R-:W-:Y:S01]  /*2bd0*/  @!P0 IMAD.MOV R41, RZ, RZ, -R41 ;  /* 0x000000ffff298224 */ /* 0x000fe200078e0a29 */
[----:B------:R-:W-:Y:S01]  /*2be0*/  ISETP.GE.AND P0, PT, R166, RZ, PT ;  /* 0x000000ffa600720c */ /* 0x000fe20003f06270 */
[----:B------:R-:W-:Y:S01]  /*2bf0*/  @!P3 IMAD.IADD R46, R46, 0x1, -R8 ;  /* 0x000000012e2eb824 */ /* 0x000fe200078e0a08 */
[----:B------:R-:W-:Y:S01]  /*2c00*/  ISETP.GT.U32.AND P3, PT, R8, R48, PT ;  /* 0x000000300800720c */ /* 0x000fe20003f64070 */
[----:B------:R-:W-:Y:S01]  /*2c10*/  IMAD.HI.U32 R45, R6, R53, RZ ;  /* 0x00000035062d7227 */ /* 0x000fe200078e00ff */
[----:B------:R-:W-:-:S03]  /*2c20*/  ISETP.GT.U32.AND P5, PT, R8, R44, PT ;  /* 0x0000002c0800720c */ /* 0x000fc60003fa4070 */
[----:B------:R-:W-:Y:S02]  /*2c30*/  IMAD.MOV R45, RZ, RZ, -R45 ;  /* 0x000000ffff2d7224 */ /* 0x000fe400078e0a2d */
[--C-:B------:R-:W-:Y:S01]  /*2c40*/  @!P4 IMAD.IADD R47, R47, 0x1, -R8.reuse ;  /* 0x000000012f2fc824 */ /* 0x100fe200078e0a08 */
[----:B------:R-:W-:Y:S01]  /*2c50*/  ISETP.GE.AND P4, PT, R191, RZ, PT ;  /* 0x000000ffbf00720c */ /* 0x000fe20003f86270 */
[----:B------:R-:W-:Y:S01]  /*2c60*/  IMAD R51, R8, R45, R53 ;  /* 0x0000002d08337224 */ /* 0x000fe200078e0235 */
[----:B------:R-:W-:Y:S01]  /*2c70*/  IABS R53, R172 ;  /* 0x000000ac00357213 */ /* 0x000fe20000000000 */
[----:B------:R-:W-:Y:S02]  /*2c80*/  IMAD.MOV.U32 R45, RZ, RZ, R47 ;  /* 0x000000ffff2d7224 */ /* 0x000fe400078e002f */
[--C-:B------:R-:W-:Y:S02]  /*2c90*/  @!P3 IMAD.IADD R48, R48, 0x1, -R8.reuse ;  /* 0x000000013030b824 */ /* 0x100fe400078e0a08 */
[----:B------:R-:W-:Y:S01]  /*2ca0*/  @!P0 IMAD.MOV R45, RZ, RZ, -R45 ;  /* 0x000000ffff2d8224 */ /* 0x000fe200078e0a2d */
[C---:B------:R-:W-:Y:S01]  /*2cb0*/  ISETP.GT.U32.AND P0, PT, R8.reuse, R51, PT ;  /* 0x000000330800720c */ /* 0x040fe20003f04070 */
[----:B------:R-:W-:Y:S01]  /*2cc0*/  @!P1 IMAD.MOV R43, RZ, RZ, -R43 ;  /* 0x000000ffff2b9224 */ /* 0x000fe200078e0a2b */
[----:B------:R-:W-:Y:S01]  /*2cd0*/  ISETP.GT.U32.AND P1, PT, R8, R49, PT ;  /* 0x000000310800720c */ /* 0x000fe20003f24070 */
[----:B------:R-:W-:Y:S01]  /*2ce0*/  @!P5 IMAD.IADD R44, R44, 0x1, -R8 ;  /* 0x000000012c2cd824 */ /* 0x000fe200078e0a08 */
[----:B------:R-:W-:Y:S01]  /*2cf0*/  ISETP.GT.U32.AND P3, PT, R8, R48, PT ;  /* 0x000000300800720c */ /* 0x000fe20003f64070 */
[----:B------:R-:W-:Y:S01]  /*2d00*/  IMAD.HI.U32 R52, R6, R53, RZ ;  /* 0x0000003506347227 */ /* 0x000fe200078e00ff */
[----:B------:R-:W-:-:S03]  /*2d10*/  ISETP.GE.AND P5, PT, R170, RZ, PT ;  /* 0x000000ffaa00720c */ /* 0x000fc60003fa6270 */
[----:B------:R-:W-:Y:S01]  /*2d20*/  @!P6 IMAD.MOV R44, RZ, RZ, -R44 ;  /* 0x000000ffff2ce224 */ /* 0x000fe200078e0a2c */
[----:B------:R-:W-:Y:S01]  /*2d30*/  ISETP.GE.AND P6, PT, R174, RZ, PT ;  /* 0x000000ffae00720c */ /* 0x000fe20003fc6270 */
[----:B------:R-:W-:Y:S02]  /*2d40*/  IMAD.MOV R52, RZ, RZ, -R52 ;  /* 0x000000ffff347224 */ /* 0x000fe400078e0a34 */
[--C-:B------:R-:W-:Y:S02]  /*2d50*/  @!P0 IMAD.IADD R51, R51, 0x1, -R8.reuse ;  /* 0x0000000133338824 */ /* 0x100fe400078e0a08 */
[--C-:B------:R-:W-:Y:S01]  /*2d60*/  @!P1 IMAD.IADD R49, R49, 0x1, -R8.reuse ;  /* 0x0000000131319824 */ /* 0x100fe200078e0a08 */
[----:B------:R-:W-:Y:S01]  /*2d70*/  ISETP.GE.AND P1, PT, R154, RZ, PT ;  /* 0x000000ff9a00720c */ /* 0x000fe20003f26270 */
[C---:B------:R-:W-:Y:S01]  /*2d80*/  IMAD R53, R8.reuse, R52, R53 ;  /* 0x0000003408357224 */ /* 0x040fe200078e0235 */
[----:B------:R-:W-:Y:S01]  /*2d90*/  ISETP.GT.U32.AND P0, PT, R8, R51, PT ;  /* 0x000000330800720c */ /* 0x000fe20003f04070 */
[----:B------:R-:W-:-:S02]  /*2da0*/  @!P3 IMAD.IADD R48, R48, 0x1, -R8 ;  /* 0x000000013030b824 */ /* 0x000fc400078e0a08 */
[C---:B------:R-:W-:Y:S01]  /*2db0*/  IMAD R52, R8.reuse, R54, R55 ;  /* 0x0000003608347224 */ /* 0x040fe200078e0237 */
[----:B------:R-:W-:Y:S01]  /*2dc0*/  ISETP.GT.U32.AND P3, PT, R8, R53, PT ;  /* 0x000000350800720c */ /* 0x000fe20003f64070 */
[----:B------:R-:W-:Y:S02]  /*2dd0*/  IMAD.MOV.U32 R47, RZ, RZ, R49 ;  /* 0x000000ffff2f7224 */ /* 0x000fe400078e0031 */
[----:B------:R-:W-:-:S04]  /*2de0*/  IMAD.HI.U32 R49, R6, R57, RZ ;  /* 0x0000003906317227 */ /* 0x000fc800078e00ff */
[----:B------:R-:W-:Y:S01]  /*2df0*/  @!P6 IMAD.MOV R48, RZ, RZ, -R48 ;  /* 0x000000ffff30e224 */ /* 0x000fe200078e0a30 */
[C---:B------:R-:W-:Y:S01]  /*2e00*/  ISETP.GT.U32.AND P6, PT, R8.reuse, R52, PT ;  /* 0x000000340800720c */ /* 0x040fe20003fc4070 */
[----:B------:R-:W-:Y:S01]  /*2e10*/  @!P5 IMAD.MOV R46, RZ, RZ, -R46 ;  /* 0x000000ffff2ed224 */ /* 0x000fe200078e0a2e */
[----:B------:R-:W-:Y:S01]  /*2e20*/  ISETP.GT.U32.AND P5, PT, R8, R50, PT ;  /* 0x000000320800720c */ /* 0x000fe20003fa4070 */
[----:B------:R-:W-:Y:S02]  /*2e30*/  IMAD.MOV R55, RZ, RZ, -R49 ;  /* 0x000000ffff377224 */ /* 0x000fe400078e0a31 */
[----:B------:R-:W-:-:S04]  /*2e40*/  IMAD.HI.U32 R49, R6, R59, RZ ;  /* 0x0000003b06317227 */ /* 0x000fc800078e00ff */
[----:B------:R-:W-:Y:S02]  /*2e50*/  IMAD.MOV R49, RZ, RZ, -R49 ;  /* 0x000000ffff317224 */ /* 0x000fe400078e0a31 */
[--C-:B------:R-:W-:Y:S02]  /*2e60*/  @!P0 IMAD.IADD R51, R51, 0x1, -R8.reuse ;  /* 0x0000000133338824 */ /* 0x100fe400078e0a08 */
[C---:B------:R-:W-:Y:S01]  /*2e70*/  IMAD R54, R8.reuse, R49, R59 ;  /* 0x0000003108367224 */ /* 0x040fe200078e023b */
[----:B------:R-:W-:Y:S01]  /*2e80*/  IABS R59, R197 ;  /* 0x000000c5003b7213 */ /* 0x000fe20000000000 */
[----:B------:R-:W-:Y:S01]  /*2e90*/  IMAD R55, R8, R55, R57 ;  /* 0x0000003708377224 */ /* 0x000fe200078e0239 */
[----:B------:R-:W-:Y:S01]  /*2ea0*/  IABS R57, R187 ;  /* 0x000000bb00397213 */ /* 0x000fe20000000000 */
[----:B------:R-:W-:Y:S02]  /*2eb0*/  IMAD.MOV.U32 R49, RZ, RZ, R51 ;  /* 0x000000ffff317224 */ /* 0x000fe400078e0033 */
[--C-:B------:R-:W-:Y:S01]  /*2ec0*/  @!P6 IMAD.IADD R52, R52, 0x1, -R8.reuse ;  /* 0x000000013434e824 */ /* 0x100fe200078e0a08 */
[----:B------:R-:W-:Y:S01]  /*2ed0*/  ISETP.GT.U32.AND P0, PT, R8, R55, PT ;  /* 0x000000370800720c */ /* 0x000fe20003f04070 */
[----:B------:R-:W-:Y:S01]  /*2ee0*/  @!P5 IMAD.IADD R50, R50, 0x1, -R8 ;  /* 0x000000013232d824 */ /* 0x000fe200078e0a08 */
[----:B------:R-:W-:Y:S01]  /*2ef0*/  ISETP.GE.AND P6, PT, R180, RZ, PT ;  /* 0x000000ffb400720c */ /* 0x000fe20003fc6270 */
[----:B------:R-:W-:Y:S01]  /*2f00*/  @!P4 IMAD.MOV R49, RZ, RZ, -R49 ;  /* 0x000000ffff31c224 */ /* 0x000fe200078e0a31 */
[----:B------:R-:W-:Y:S01]  /*2f10*/  ISETP.GT.U32.AND P4, PT, R8, R52, PT ;  /* 0x000000340800720c */ /* 0x000fe20003f84070 */
[----:B------:R-:W-:Y:S01]  /*2f20*/  IMAD.HI.U32 R51, R6, R57, RZ ;  /* 0x0000003906337227 */ /* 0x000fe200078e00ff */
[----:B------:R-:W-:-:S03]  /*2f30*/  ISETP.GT.U32.AND P5, PT, R8, R50, PT ;  /* 0x000000320800720c */ /* 0x000fc60003fa4070 */
[----:B------:R-:W-:-:S04]  /*2f40*/  IMAD.HI.U32 R56, R6, R59, RZ ;  /* 0x0000003b06387227 */ /* 0x000fc800078e00ff */
[----:B------:R-:W-:Y:S02]  /*2f50*/  IMAD.MOV R51, RZ, RZ, -R51 ;  /* 0x000000ffff337224 */ /* 0x000fe400078e0a33 */
[----:B------:R-:W-:Y:S02]  /*2f60*/  IMAD.MOV R56, RZ, RZ, -R56 ;  /* 0x000000ffff387224 */ /* 0x000fe400078e0a38 */
[C---:B------:R-:W-:Y:S02]  /*2f70*/  IMAD R57, R8.reuse, R51, R57 ;  /* 0x0000003308397224 */ /* 0x040fe400078e0239 */
[----:B------:R-:W-:Y:S02]  /*2f80*/  IMAD R56, R8, R56, R59 ;  /* 0x0000003808387224 */ /* 0x000fe400078e023b */
[--C-:B------:R-:W-:Y:S01]  /*2f90*/  @!P4 IMAD.IADD R52, R52, 0x1, -R8.reuse ;  /* 0x000000013434c824 */ /* 0x100fe200078e0a08 */
[----:B------:R-:W-:Y:S01]  /*2fa0*/  ISETP.GT.U32.AND P4, PT, R8, R57, PT ;  /* 0x000000390800720c */ /* 0x000fe20003f84070 */
[----:B------:R-:W-:-:S02]  /*2fb0*/  @!P3 IMAD.IADD R53, R53, 0x1, -R8 ;  /* 0x000000013535b824 */ /* 0x000fc400078e0a08 */
[--C-:B------:R-:W-:Y:S01]  /*2fc0*/  @!P5 IMAD.IADD R50, R50, 0x1, -R8.reuse ;  /* 0x000000013232d824 */ /* 0x100fe200078e0a08 */
[C---:B------:R-:W-:Y:S01]  /*2fd0*/  ISETP.GT.U32.AND P5, PT, R8.reuse, R54, PT ;  /* 0x000000360800720c */ /* 0x040fe20003fa4070 */
[----:B------:R-:W-:Y:S01]  /*2fe0*/  @!P0 IMAD.IADD R55, R55, 0x1, -R8 ;  /* 0x0000000137378824 */ /* 0x000fe200078e0a08 */
[C---:B------:R-:W-:Y:S01]  /*2ff0*/  ISETP.GT.U32.AND P3, PT, R8.reuse, R53, PT ;  /* 0x000000350800720c */ /* 0x040fe20003f64070 */
[----:B------:R-:W-:Y:S01]  /*3000*/  @!P6 IMAD.MOV R52, RZ, RZ, -R52 ;  /* 0x000000ffff34e224 */ /* 0x000fe200078e0a34 */
[C---:B------:R-:W-:Y:S01]  /*3010*/  ISETP.GT.U32.AND P6, PT, R8.reuse, R56, PT ;  /* 0x000000380800720c */ /* 0x040fe20003fc4070 */
[----:B------:R-:W-:Y:S01]  /*3020*/  @!P1 IMAD.MOV R50, RZ, RZ, -R50 ;  /* 0x000000ffff329224 */ /* 0x000fe200078e0a32 */
[----:B------:R-:W-:Y:S01]  /*3030*/  ISETP.GT.U32.AND P1, PT, R8, R55, PT ;  /* 0x000000370800720c */ /* 0x000fe20003f24070 */
[----:B------:R-:W-:Y:S01]  /*3040*/  IMAD.HI.U32 R59, R6, R63, RZ ;  /* 0x0000003f063b7227 */ /* 0x000fe200078e00ff */
[----:B------:R-:W-:-:S03]  /*3050*/  ISETP.GE.AND P0, PT, R176, RZ, PT ;  /* 0x000000ffb000720c */ /* 0x000fc60003f06270 */
[--C-:B------:R-:W-:Y:S01]  /*3060*/  @!P4 IMAD.IADD R57, R57, 0x1, -R8.reuse ;  /* 0x000000013939c824 */ /* 0x100fe200078e0a08 */
[----:B------:R-:W-:Y:S01]  /*3070*/  ISETP.GE.AND P4, PT, R189, RZ, PT ;  /* 0x000000ffbd00720c */ /* 0x000fe20003f86270 */
[----:B------:R-:W-:Y:S01]  /*3080*/  @!P2 IMAD.MOV R47, RZ, RZ, -R47 ;  /* 0x000000ffff2fa224 */ /* 0x000fe200078e0a2f */
[----:B------:R-:W-:Y:S01]  /*3090*/  ISETP.GE.AND P2, PT, R172, RZ, PT ;  /* 0x000000ffac00720c */ /* 0x000fe20003f46270 */
[--C-:B------:R-:W-:Y:S01]  /*30a0*/  @!P3 IMAD.IADD R53, R53, 0x1, -R8.reuse ;  /* 0x000000013535b824 */ /* 0x100fe200078e0a08 */
[----:B------:R-:W-:Y:S01]  /*30b0*/  ISETP.GE.AND P3, PT, R203, RZ, PT ;  /* 0x000000ffcb00720c */ /* 0x000fe20003f66270 */
[--C-:B------:R-:W-:Y:S01]  /*30c0*/  @!P6 IMAD.IADD R56, R56, 0x1, -R8.reuse ;  /* 0x000000013838e824 */ /* 0x100fe200078e0a08 */
[----:B------:R-:W-:Y:S01]  /*30d0*/  ISETP.GT.U32.AND P6, PT, R8, R57, PT ;  /* 0x000000390800720c */ /* 0x000fe20003fc4070 */
[----:B------:R-:W-:Y:S01]  /*30e0*/  @!P1 IMAD.IADD R55, R55, 0x1, -R8 ;  /* 0x0000000137379824 */ /* 0x000fe200078e0a08 */
[----:B------:R-:W-:Y:S01]  /*30f0*/  ISETP.GE.AND P1, PT, R197, RZ, PT ;  /* 0x000000ffc500720c */ /* 0x000fe20003f26270 */
[----:B------:R-:W-:-:S02]  /*3100*/  IMAD.MOV.U32 R51, RZ, RZ, R53 ;  /* 0x000000ffff337224 */ /* 0x000fc400078e0035 */
[----:B------:R-:W-:Y:S02]  /*3110*/  IMAD.MOV.U32 R53, RZ, RZ, R55 ;  /* 0x000000ffff357224 */ /* 0x000fe400078e0037 */
[----:B------:R-:W-:Y:S02]  /*3120*/  IMAD.MOV R55, RZ, RZ, -R59 ;  /* 0x000000ffff377224 */ /* 0x000fe400078e0a3b */
[C---:B------:R-:W-:Y:S02]  /*3130*/  IMAD R59, R8.reuse, R58, R61 ;  /* 0x0000003a083b7224 */ /* 0x040fe400078e023d */
[----:B------:R-:W-:Y:S02]  /*3140*/  IMAD.MOV.U32 R61, RZ, RZ, R60 ;  /* 0x000000ffff3d7224 */ /* 0x000fe400078e003c */
[----:B------:R-:W-:Y:S01]  /*3150*/  @!P6 IMAD.IADD R57, R57, 0x1, -R8 ;  /* 0x000000013939e824 */ /* 0x000fe200078e0a08 */
[C---:B------:R-:W-:Y:S01]  /*3160*/  ISETP.GT.U32.AND P6, PT, R8.reuse, R59, PT ;  /* 0x0000003b0800720c */ /* 0x040fe20003fc4070 */
[----:B------:R-:W-:-:S02]  /*3170*/  IMAD R58, R8, R55, R63 ;  /* 0x00000037083a7224 */ /* 0x000fc400078e023f */
[----:B------:R-:W-:-:S04]  /*3180*/  IMAD.HI.U32 R55, R6, R61, RZ ;  /* 0x0000003d06377227 */ /* 0x000fc800078e00ff */
[----:B------:R-:W-:Y:S01]  /*3190*/  @!P2 IMAD.MOV R51, RZ, RZ, -R51 ;  /* 0x000000ffff33a224 */ /* 0x000fe200078e0a33 */
[----:B------:R-:W-:Y:S01]  /*31a0*/  ISETP.GE.AND P2, PT, R187, RZ, PT ;  /* 0x000000ffbb00720c */ /* 0x000fe20003f46270 */
[----:B------:R-:W-:Y:S02]  /*31b0*/  IMAD.MOV R55, RZ, RZ, -R55 ;  /* 0x000000ffff377224 */ /* 0x000fe400078e0a37 */
[--C-:B------:R-:W-:Y:S02]  /*31c0*/  @!P5 IMAD.IADD R54, R54, 0x1, -R8.reuse ;  /* 0x000000013636d824 */ /* 0x100fe400078e0a08 */
[C---:B------:R-:W-:Y:S02]  /*31d0*/  IMAD R61, R8.reuse, R55, R61 ;  /* 0x00000037083d7224 */ /* 0x040fe400078e023d */
[----:B------:R-:W-:Y:S01]  /*31e0*/  @!P6 IMAD.IADD R59, R59, 0x1, -R8 ;  /* 0x000000013b3be824 */ /* 0x000fe200078e0a08 */
[C---:B------:R-:W-:Y:S01]  /*31f0*/  ISETP.GT.U32.AND P5, PT, R8.reuse, R54, PT ;  /* 0x000000360800720c */ /* 0x040fe20003fa4070 */
[----:B------:R-:W-:Y:S01]  /*3200*/  @!P3 IMAD.MOV R53, RZ, RZ, -R53 ;  /* 0x000000ffff35b224 */ /* 0x000fe200078e0a35 */
[C---:B------:R-:W-:Y:S01]  /*3210*/  ISETP.GT.U32.AND P6, PT, R8.reuse, R61, PT ;  /* 0x0000003d0800720c */ /* 0x040fe20003fc4070 */
[----:B------:R-:W-:Y:S01]  /*3220*/  IMAD.MOV.U32 R55, RZ, RZ, R57 ;  /* 0x000000ffff377224 */ /* 0x000fe200078e0039 */
[----:B------:R-:W-:Y:S01]  /*3230*/  ISETP.GT.U32.AND P3, PT, R8, R56, PT ;  /* 0x000000380800720c */ /* 0x000fe20003f64070 */
[----:B------:R-:W-:-:S04]  /*3240*/  IMAD.HI.U32 R63, R6, R69, RZ ;  /* 0x00000045063f7227 */ /* 0x000fc800078e00ff */
[----:B------:R-:W-:Y:S01]  /*3250*/  @!P2 IMAD.MOV R55, RZ, RZ, -R55 ;  /* 0x000000ffff37a224 */ /* 0x000fe200078e0a37 */
[----:B------:R-:W-:Y:S01]  /*3260*/  ISETP.GT.U32.AND P2, PT, R8, R59, PT ;  /* 0x0000003b0800720c */ /* 0x000fe20003f44070 */
[----:B------:R-:W-:-:S04]  /*3270*/  IMAD.HI.U32 R60, R6, R65, RZ ;  /* 0x00000041063c7227 */ /* 0x000fc800078e00ff */
[--C-:B------:R-:W-:Y:S01]  /*3280*/  @!P5 IMAD.IADD R54, R54, 0x1, -R8.reuse ;  /* 0x000000013636d824 */ /* 0x100fe200078e0a08 */
[----:B------:R-:W-:Y:S01]  /*3290*/  ISETP.GE.AND P5, PT, R183, RZ, PT ;  /* 0x000000ffb700720c */ /* 0x000fe20003fa6270 */
[--C-:B------:R-:W-:Y:S02]  /*32a0*/  @!P6 IMAD.IADD R61, R61, 0x1, -R8.reuse ;  /* 0x000000013d3de824 */ /* 0x100fe400078e0a08 */
[--C-:B------:R-:W-:Y:S01]  /*32b0*/  @!P3 IMAD.IADD R56, R56, 0x1, -R8.reuse ;  /* 0x000000013838b824 */ /* 0x100fe200078e0a08 */
[C---:B------:R-:W-:Y:S01]  /*32c0*/  ISETP.GT.U32.AND P3, PT, R8.reuse, R58, PT ;  /* 0x0000003a0800720c */ /* 0x040fe20003f64070 */
[----:B------:R-:W-:Y:S01]  /*32d0*/  IMAD.MOV R57, RZ, RZ, -R63 ;  /* 0x000000ffff397224 */ /* 0x000fe200078e0a3f */
[C---:B------:R-:W-:Y:S01]  /*32e0*/  ISETP.GT.U32.AND P6, PT, R8.reuse, R61, PT ;  /* 0x0000003d0800720c */ /* 0x040fe20003fc4070 */
[----:B------:R-:W-:Y:S02]  /*32f0*/  @!P2 IMAD.IADD R59, R59, 0x1, -R8 ;  /* 0x000000013b3ba824 */ /* 0x000fe400078e0a08 */
[----:B------:R-:W-:Y:S01]  /*3300*/  IMAD R63, R8, R62, R67 ;  /* 0x0000003e083f7224 */ /* 0x000fe200078e0243 */
[----:B------:R-:W-:Y:S01]  /*3310*/  IABS R67, R242 ;  /* 0x000000f200437213 */ /* 0x000fe20000000000 */
[----:B------:R-:W-:-:S02]  /*3320*/  IMAD.MOV R60, RZ, RZ, -R60 ;  /* 0x000000ffff3c7224 */ /* 0x000fc400078e0a3c */
[C---:B------:R-:W-:Y:S01]  /*3330*/  IMAD R62, R8.reuse, R57, R69 ;  /* 0x00000039083e7224 */ /* 0x040fe200078e0245 */
[----:B------:R-:W-:Y:S01]  /*3340*/  IABS R69, R221 ;  /* 0x000000dd00457213 */ /* 0x000fe20000000000 */
[----:B------:R-:W-:Y:S02]  /*3350*/  IMAD.MOV.U32 R57, RZ, RZ, R59 ;  /* 0x000000ffff397224 */ /* 0x000fe400078e003b */
[C---:B------:R-:W-:Y:S02]  /*3360*/  IMAD R60, R8.reuse, R60, R65 ;  /* 0x0000003c083c7224 */ /* 0x040fe400078e0241 */
[C---:B------:R-:W-:Y:S01]  /*3370*/  IMAD R65, R8.reuse, R64, R71 ;  /* 0x0000004008417224 */ /* 0x040fe200078e0247 */
[----:B------:R-:W-:Y:S01]  /*3380*/  IABS R71, R207 ;  /* 0x000000cf00477213 */ /* 0x000fe20000000000 */
[----:B------:R-:W-:Y:S01]  /*3390*/  @!P5 IMAD.MOV R57, RZ, RZ, -R57 ;  /* 0x000000ffff39d224 */ /* 0x000fe200078e0a39 */
[----:B------:R-:W-:Y:S01]  /*33a0*/  ISETP.GT.U32.AND P5, PT, R8, R62, PT ;  /* 0x0000003e0800720c */ /* 0x000fe20003fa4070 */
[--C-:B------:R-:W-:Y:S01]  /*33b0*/  @!P3 IMAD.IADD R58, R58, 0x1, -R8.reuse ;  /* 0x000000013a3ab824 */ /* 0x100fe200078e0a08 */
[C---:B------:R-:W-:Y:S01]  /*33c0*/  ISETP.GT.U32.AND P2, PT, R8.reuse, R60, PT ;  /* 0x0000003c0800720c */ /* 0x040fe20003f44070 */
[----:B------:R-:W-:Y:S01]  /*33d0*/  @!P6 IMAD.IADD R61, R61, 0x1, -R8 ;  /* 0x000000013d3de824 */ /* 0x000fe200078e0a08 */
[----:B------:R-:W-:Y:S01]  /*33e0*/  ISETP.GT.U32.AND P6, PT, R8, R65, PT ;  /* 0x000000410800720c */ /* 0x000fe20003fc4070 */
[----:B------:R-:W-:Y:S01]  /*33f0*/  IMAD.HI.U32 R59, R6, R67, RZ ;  /* 0x00000043063b7227 */ /* 0x000fe200078e00ff */
[----:B------:R-:W-:-:S03]  /*3400*/  ISETP.GT.U32.AND P3, PT, R8, R58, PT ;  /* 0x0000003a0800720c */ /* 0x000fc60003f64070 */
[----:B------:R-:W-:Y:S02]  /*3410*/  IMAD.MOV R64, RZ, RZ, -R59 ;  /* 0x000000ffff407224 */ /* 0x000fe400078e0a3b */
[----:B------:R-:W-:Y:S02]  /*3420*/  IMAD.MOV.U32 R59, RZ, RZ, R61 ;  /* 0x000000ffff3b7224 */ /* 0x000fe400078e003d */
[----:B------:R-:W-:Y:S02]  /*3430*/  @!P5 IMAD.IADD R62, R62, 0x1, -R8 ;  /* 0x000000013e3ed824 */ /* 0x000fe400078e0a08 */
[----:B------:R-:W-:-:S04]  /*3440*/  IMAD.HI.U32 R61, R6, R69, RZ ;  /* 0x00000045063d7227 */ /* 0x000fc800078e00ff */
[--C-:B------:R-:W-:Y:S01]  /*3450*/  @!P6 IMAD.IADD R65, R65, 0x1, -R8.reuse ;  /* 0x000000014141e824 */ /* 0x100fe200078e0a08 */
[----:B------:R-:W-:Y:S01]  /*3460*/  ISETP.GT.U32.AND P6, PT, R8, R62, PT ;  /* 0x0000003e0800720c */ /* 0x000fe20003fc4070 */
[----:B------:R-:W-:Y:S01]  /*3470*/  @!P3 IMAD.IADD R58, R58, 0x1, -R8 ;  /* 0x000000013a3ab824 */ /* 0x000fe200078e0a08 */
[C---:B------:R-:W-:Y:S01]  /*3480*/  ISETP.GT.U32.AND P3, PT, R8.reuse, R63, PT ;  /* 0x0000003f0800720c */ /* 0x040fe20003f64070 */
[----:B------:R-:W-:Y:S02]  /*3490*/  IMAD.MOV R61, RZ, RZ, -R61 ;  /* 0x000000ffff3d7224 */ /* 0x000fe400078e0a3d */
[C---:B------:R-:W-:Y:S02]  /*34a0*/  IMAD R64, R8.reuse, R64, R67 ;  /* 0x0000004008407224 */ /* 0x040fe400078e0243 */
[----:B------:R-:W-:Y:S02]  /*34b0*/  IMAD R67, R8, R61, R69 ;  /* 0x0000003d08437224 */ /* 0x000fe400078e0245 */
[----:B------:R-:W-:Y:S01]  /*34c0*/  @!P4 IMAD.MOV R58, RZ, RZ, -R58 ;  /* 0x000000ffff3ac224 */ /* 0x000fe200078e0a3a */
[----:B------:R-:W-:Y:S01]  /*34d0*/  ISETP.GE.AND P4, PT, R199, RZ, PT ;  /* 0x000000ffc700720c */ /* 0x000fe20003f86270 */
[----:B------:R-:W-:Y:S01]  /*34e0*/  IMAD.HI.U32 R61, R6, R71, RZ ;  /* 0x00000047063d7227 */ /* 0x000fe200078e00ff */
[----:B------:R-:W-:-:S03]  /*34f0*/  CS2R R198, SRZ ;  /* 0x0000000000c67805 */ /* 0x000fc6000001ff00 */
[--C-:B------:R-:W-:Y:S01]  /*3500*/  @!P6 IMAD.IADD R62, R62, 0x1, -R8.reuse ;  /* 0x000000013e3ee824 */ /* 0x100fe200078e0a08 */
[----:B------:R-:W-:Y:S01]  /*3510*/  ISETP.GT.U32.AND P6, PT, R8, R67, PT ;  /* 0x000000430800720c */ /* 0x000fe20003fc4070 */
[----:B------:R-:W-:Y:S02]  /*3520*/  @!P3 IMAD.IADD R63, R63, 0x1, -R8 ;  /* 0x000000013f3fb824 */ /* 0x000fe400078e0a08 */
[----:B------:R-:W-:Y:S01]  /*3530*/  @!P0 IMAD.MOV R54, RZ, RZ, -R54 ;  /* 0x000000ffff368224 */ /* 0x000fe200078e0a36 */
[----:B------:R-:W-:Y:S01]  /*3540*/  ISETP.GE.AND P0, PT, R182, RZ, PT ;  /* 0x000000ffb600720c */ /* 0x000fe20003f06270 */
[----:B------:R-:W-:Y:S01]  /*3550*/  IMAD.MOV R69, RZ, RZ, -R61 ;  /* 0x000000ffff457224 */ /* 0x000fe200078e0a3d */
[----:B------:R-:W-:Y:S01]  /*3560*/  ISETP.GT.U32.AND P5, PT, R8, R63, PT ;  /* 0x0000003f0800720c */ /* 0x000fe20003fa4070 */
[----:B------:R-:W-:-:S04]  /*3570*/  IMAD.HI.U32 R61, R6, R73, RZ ;  /* 0x00000049063d7227 */ /* 0x000fc800078e00ff */
[----:B------:R-:W-:Y:S02]  /*3580*/  IMAD.MOV R66, RZ, RZ, -R61 ;  /* 0x000000ffff427224 */ /* 0x000fe400078e0a3d */
[--C-:B------:R-:W-:Y:S02]  /*3590*/  @!P6 IMAD.IADD R67, R67, 0x1, -R8.reuse ;  /* 0x000000014343e824 */ /* 0x100fe400078e0a08 */
[C---:B------:R-:W-:Y:S02]  /*35a0*/  IMAD R69, R8.reuse, R69, R71 ;  /* 0x0000004508457224 */ /* 0x040fe400078e0247 */
[C---:B------:R-:W-:Y:S01]  /*35b0*/  IMAD R66, R8.reuse, R66, R73 ;  /* 0x0000004208427224 */ /* 0x040fe200078e0249 */
[C---:B------:R-:W-:Y:S01]  /*35c0*/  ISETP.GT.U32.AND P6, PT, R8.reuse, R67, PT ;  /* 0x000000430800720c */ /* 0x040fe20003fc4070 */
[--C-:B------:R-:W-:Y:S01]  /*35d0*/  @!P5 IMAD.IADD R63, R63, 0x1, -R8.reuse ;  /* 0x000000013f3fd824 */ /* 0x100fe200078e0a08 */
[----:B------:R-:W-:Y:S01]  /*35e0*/  IABS R73, R211 ;  /* 0x000000d300497213 */ /* 0x000fe20000000000 */
[----:B------:R-:W-:Y:S01]  /*35f0*/  @!P0 IMAD.MOV R59, RZ, RZ, -R59 ;  /* 0x000000ffff3b8224 */ /* 0x000fe200078e0a3b */
[C---:B------:R-:W-:Y:S01]  /*3600*/  ISETP.GT.U32.AND P0, PT, R8.reuse, R65, PT ;  /* 0x000000410800720c */ /* 0x040fe20003f04070 */
[----:B------:R-:W-:Y:S01]  /*3610*/  IMAD.MOV.U32 R61, RZ, RZ, R63 ;  /* 0x000000ffff3d7224 */ /* 0x000fe200078e003f */
[----:B------:R-:W-:Y:S01]  /*3620*/  ISETP.GT.U32.AND P5, PT, R8, R64, PT ;  /* 0x000000400800720c */ /* 0x000fe20003fa4070 */
[--C-:B------:R-:W-:Y:S01]  /*3630*/  @!P2 IMAD.IADD R60, R60, 0x1, -R8.reuse ;  /* 0x000000013c3ca824 */ /* 0x100fe200078e0a08 */
[----:B------:R-:W-:Y:S01]  /*3640*/  ISETP.GE.AND P2, PT, R205, RZ, PT ;  /* 0x000000ffcd00720c */ /* 0x000fe20003f46270 */
[----:B------:R-:W-:Y:S01]  /*3650*/  @!P4 IMAD.MOV R61, RZ, RZ, -R61 ;  /* 0x000000ffff3dc224 */ /* 0x000fe200078e0a3d */
[C---:B------:R-:W-:Y:S01]  /*3660*/  ISETP.GT.U32.AND P4, PT, R8.reuse, R69, PT ;  /* 0x000000450800720c */ /* 0x040fe20003f84070 */
[C---:B------:R-:W-:Y:S01]  /*3670*/  IMAD R71, R8.reuse, R68, R75 ;  /* 0x0000004408477224 */ /* 0x040fe200078e024b */
[C---:B------:R-:W-:Y:S01]  /*3680*/  ISETP.GT.U32.AND P3, PT, R8.reuse, R60, PT ;  /* 0x0000003c0800720c */ /* 0x040fe20003f64070 */
[----:B------:R-:W-:Y:S01]  /*3690*/  @!P6 IMAD.IADD R67, R67, 0x1, -R8 ;  /* 0x000000014343e824 */ /* 0x000fe200078e0a08 */
[----:B------:R-:W-:Y:S01]  /*36a0*/  ISETP.GT.U32.AND P6, PT, R8, R66, PT ;  /* 0x000000420800720c */ /* 0x000fe20003fc4070 */
[----:B------:R-:W-:Y:S01]  /*36b0*/  @!P1 IMAD.MOV R56, RZ, RZ, -R56 ;  /* 0x000000ffff389224 */ /* 0x000fe200078e0a38 */
[----:B------:R-:W-:Y:S01]  /*36c0*/  IABS R75, R213 ;  /* 0x000000d5004b7213 */ /* 0x000fe20000000000 */
[--C-:B------:R-:W-:Y:S01]  /*36d0*/  @!P0 IMAD.IADD R65, R65, 0x1, -R8.reuse ;  /* 0x0000000141418824 */ /* 0x100fe200078e0a08 */
[----:B------:R-:W-:Y:S01]  /*36e0*/  ISETP.GE.AND P1, PT, R194, RZ, PT ;  /* 0x000000ffc200720c */ /* 0x000fe20003f26270 */
[--C-:B------:R-:W-:Y:S01]  /*36f0*/  @!P5 IMAD.IADD R64, R64, 0x1, -R8.reuse ;  /* 0x000000014040d824 */ /* 0x100fe200078e0a08 */
[----:B------:R-:W-:Y:S01]  /*3700*/  ISETP.GE.AND P0, PT, R242, RZ, PT ;  /* 0x000000fff200720c */ /* 0x000fe20003f06270 */
[----:B------:R-:W-:Y:S01]  /*3710*/  IMAD.MOV.U32 R63, RZ, RZ, R65 ;  /* 0x000000ffff3f7224 */ /* 0x000fe200078e0041 */
[----:B------:R-:W-:Y:S01]  /*3720*/  ISETP.GE.AND P5, PT, R221, RZ, PT ;  /* 0x000000ffdd00720c */ /* 0x000fe20003fa6270 */
[----:B------:R-:W-:-:S02]  /*3730*/  @!P4 IMAD.IADD R69, R69, 0x1, -R8 ;  /* 0x000000014545c824 */ /* 0x000fc400078e0a08 */
[----:B------:R-:W-:Y:S02]  /*3740*/  IMAD.MOV.U32 R65, RZ, RZ, R67 ;  /* 0x000000ffff417224 */ /* 0x000fe400078e0043 */
[----:B------:R-:W-:Y:S01]  /*3750*/  @!P6 IMAD.IADD R66, R66, 0x1, -R8 ;  /* 0x000000014242e824 */ /* 0x000fe200078e0a08 */
[----:B------:R-:W-:Y:S01]  /*3760*/  ISETP.GT.U32.AND P4, PT, R8, R69, PT ;  /* 0x000000450800720c */ /* 0x000fe20003f84070 */
[----:B------:R-:W-:-:S03]  /*3770*/  IMAD.HI.U32 R67, R6, R73, RZ ;  /* 0x0000004906437227 */ /* 0x000fc600078e00ff */
[----:B------:R-:W-:Y:S01]  /*3780*/  ISETP.GT.U32.AND P6, PT, R8, R66, PT ;  /* 0x000000420800720c */ /* 0x000fe20003fc4070 */
[----:B------:R-:W-:Y:S02]  /*3790*/  IMAD.MOV R67, RZ, RZ, -R67 ;  /* 0x000000ffff437224 */ /* 0x000fe400078e0a43 */
[----:B------:R-:W-:Y:S01]  /*37a0*/  @!P3 IMAD.IADD R60, R60, 0x1, -R8 ;  /* 0x000000013c3cb824 */ /* 0x000fe200078e0a08 */
[----:B------:R-:W-:Y:S01]  /*37b0*/  ISETP.GE.AND P3, PT, R227, RZ, PT ;  /* 0x000000ffe300720c */ /* 0x000fe20003f66270 */
[C---:B------:R-:W-:Y:S02]  /*37c0*/  IMAD R68, R8.reuse, R67, R73 ;  /* 0x0000004308447224 */ /* 0x040fe400078e0249 */
[----:B------:R-:W-:Y:S01]  /*37d0*/  @!P2 IMAD.MOV R62, RZ, RZ, -R62 ;  /* 0x000000ffff3ea224 */ /* 0x000fe200078e0a3e */
[----:B------:R-:W-:Y:S01]  /*37e0*/  ISETP.GE.AND P2, PT, R207, RZ, PT ;  /* 0x000000ffcf00720c */ /* 0x000fe20003f46270 */
[----:B------:R-:W-:Y:S01]  /*37f0*/  @!P4 IMAD.IADD R69, R69, 0x1, -R8 ;  /* 0x000000014545c824 */ /* 0x000fe200078e0a08 */
[----:B------:R-:W-:Y:S01]  /*3800*/  ISETP.GT.U32.AND P4, PT, R8, R71, PT ;  /* 0x000000470800720c */ /* 0x000fe20003f84070 */
[----:B------:R-:W-:-:S04]  /*3810*/  IMAD.HI.U32 R67, R6, R75, RZ ;  /* 0x0000004b06437227 */ /* 0x000fc800078e00ff */
[----:B------:R-:W-:Y:S01]  /*3820*/  @!P6 IMAD.IADD R66, R66, 0x1, -R8 ;  /* 0x000000014242e824 */ /* 0x000fe200078e0a08 */
[----:B------:R-:W-:Y:S01]  /*3830*/  ISETP.GT.U32.AND P6, PT, R8, R68, PT ;  /* 0x000000440800720c */ /* 0x000fe20003fc4070 */
[----:B------:R-:W-:Y:S01]  /*3840*/  @!P3 IMAD.MOV R63, RZ, RZ, -R63 ;  /* 0x000000ffff3fb224 */ /* 0x000fe200078e0a3f */
[----:B------:R-:W-:Y:S01]  /*3850*/  ISETP.GE.AND P3, PT, R201, RZ, PT ;  /* 0x000000ffc900720c */ /* 0x000fe20003f66270 */
[----:B------:R-:W-:-:S04]  /*3860*/  IMAD.HI.U32 R73, R6, R81, RZ ;  /* 0x0000005106497227 */ /* 0x000fc800078e00ff */
[--C-:B------:R-:W-:Y:S01]  /*3870*/  @!P4 IMAD.IADD R71, R71, 0x1, -R8.reuse ;  /* 0x000000014747c824 */ /* 0x100fe200078e0a08 */
[----:B------:R-:W-:Y:S01]  /*3880*/  ISETP.GE.AND P4, PT, R26, RZ, PT ;  /* 0x000000ff1a00720c */ /* 0x000fe20003f86270 */
[----:B------:R-:W-:Y:S02]  /*3890*/  IMAD.MOV R67, RZ, RZ, -R67 ;  /* 0x000000ffff437224 */ /* 0x000fe400078e0a43 */
[----:B------:R-:W-:Y:S02]  /*38a0*/  IMAD.MOV R74, RZ, RZ, -R73 ;  /* 0x000000ffff4a7224 */ /* 0x000fe400078e0a49 */
[----:B------:R-:W-:Y:S01]  /*38b0*/  @!P6 IMAD.IADD R68, R68, 0x1, -R8 ;  /* 0x000000014444e824 */ /* 0x000fe200078e0a08 */
[C---:B------:R-:W-:Y:S01]  /*38c0*/  ISETP.GT.U32.AND P6, PT, R8.reuse, R71, PT ;  /* 0x000000470800720c */ /* 0x040fe20003fc4070 */
[----:B------:R-:W-:Y:S02]  /*38d0*/  IMAD R73, R8, R67, R75 ;  /* 0x0000004308497224 */ /* 0x000fe400078e024b */
[----:B------:R-:W-:-:S02]  /*38e0*/  IMAD.MOV.U32 R26, RZ, RZ, R69 ;  /* 0x000000ffff1a7224 */ /* 0x000fc400078e0045 */
[----:B------:R-:W-:Y:S01]  /*38f0*/  @!P3 IMAD.MOV R66, RZ, RZ, -R66 ;  /* 0x000000ffff42b224 */ /* 0x000fe200078e0a42 */
[C---:B------:R-:W-:Y:S01]  /*3900*/  ISETP.GT.U32.AND P3, PT, R8.reuse, R73, PT ;  /* 0x000000490800720c */ /* 0x040fe20003f64070 */
[----:B------:R-:W-:Y:S01]  /*3910*/  @!P2 IMAD.MOV R26, RZ, RZ, -R26 ;  /* 0x000000ffff1aa224 */ /* 0x000fe200078e0a1a */
[----:B------:R-:W-:Y:S01]  /*3920*/  ISETP.GT.U32.AND P2, PT, R8, R68, PT ;  /* 0x000000440800720c */ /* 0x000fe20003f44070 */
[----:B------:R-:W-:-:S04]  /*3930*/  IMAD.HI.U32 R67, R6, R77, RZ ;  /* 0x0000004d06437227 */ /* 0x000fc800078e00ff */
[----:B------:R-:W-:Y:S01]  /*3940*/  @!P6 IMAD.IADD R71, R71, 0x1, -R8 ;  /* 0x000000014747e824 */ /* 0x000fe200078e0a08 */
[C---:B------:R-:W-:Y:S01]  /*3950*/  ISETP.GT.U32.AND P6, PT, R8.reuse, R70, PT ;  /* 0x000000460800720c */ /* 0x040fe20003fc4070 */
[C---:B------:R-:W-:Y:S01]  /*3960*/  IMAD R75, R8.reuse, R72, R79 ;  /* 0x00000048084b7224 */ /* 0x040fe200078e024f */
[----:B------:R-:W-:Y:S01]  /*3970*/  IABS R79, R215 ;  /* 0x000000d7004f7213 */ /* 0x000fe20000000000 */
[C---:B------:R-:W-:Y:S01]  /*3980*/  IMAD R72, R8.reuse, R74, R81 ;  /* 0x0000004a08487224 */ /* 0x040fe200078e0251 */
[----:B------:R-:W-:Y:S01]  /*3990*/  IABS R81, R233 ;  /* 0x000000e900517213 */ /* 0x000fe20000000000 */
[----:B------:R-:W-:Y:S02]  /*39a0*/  IMAD.MOV R74, RZ, RZ, -R67 ;  /* 0x000000ffff4a7224 */ /* 0x000fe400078e0a43 */
[----:B------:R-:W-:Y:S01]  /*39b0*/  @!P1 IMAD.MOV R60, RZ, RZ, -R60 ;  /* 0x000000ffff3c9224 */ /* 0x000fe200078e0a3c */
[----:B------:R-:W-:Y:S01]  /*39c0*/  ISETP.GT.U32.AND P1, PT, R8, R64, PT ;  /* 0x000000400800720c */ /* 0x000fe20003f24070 */
[--C-:B------:R-:W-:Y:S01]  /*39d0*/  @!P2 IMAD.IADD R68, R68, 0x1, -R8.reuse ;  /* 0x000000014444a824 */ /* 0x100fe200078e0a08 */
[C---:B------:R-:W-:Y:S01]  /*39e0*/  ISETP.GT.U32.AND P2, PT, R8.reuse, R75, PT ;  /* 0x0000004b0800720c */ /* 0x040fe20003f44070 */
[----:B------:R-:W-:Y:S01]  /*39f0*/  @!P3 IMAD.IADD R73, R73, 0x1, -R8 ;  /* 0x000000014949b824 */ /* 0x000fe200078e0a08 */
[C---:B------:R-:W-:Y:S01]  /*3a00*/  ISETP.GT.U32.AND P3, PT, R8.reuse, R72, PT ;  /* 0x000000480800720c */ /* 0x040fe20003f64070 */
[----:B------:R-:W-:-:S02]  /*3a10*/  IMAD R77, R8, R74, R77 ;  /* 0x0000004a084d7224 */ /* 0x000fc400078e024d */
[----:B------:R-:W-:Y:S02]  /*3a20*/  @!P6 IMAD.IADD R70, R70, 0x1, -R8 ;  /* 0x000000014646e824 */ /* 0x000fe400078e0a08 */
[----:B------:R-:W-:Y:S01]  /*3a30*/  IMAD.HI.U32 R69, R6, R79, RZ ;  /* 0x0000004f06457227 */ /* 0x000fe200078e00ff */
[----:B------:R-:W-:-:S03]  /*3a40*/  ISETP.GT.U32.AND P6, PT, R8, R77, PT ;  /* 0x0000004d0800720c */ /* 0x000fc60003fc4070 */
[--C-:B------:R-:W-:Y:S01]  /*3a50*/  @!P1 IMAD.IADD R64, R64, 0x1, -R8.reuse ;  /* 0x0000000140409824 */ /* 0x100fe200078e0a08 */
[----:B------:R-:W-:Y:S01]  /*3a60*/  ISETP.GE.AND P1, PT, R195, RZ, PT ;  /* 0x000000ffc300720c */ /* 0x000fe20003f26270 */
[--C-:B------:R-:W-:Y:S01]  /*3a70*/  @!P2 IMAD.IADD R75, R75, 0x1, -R8.reuse ;  /* 0x000000014b4ba824 */ /* 0x100fe200078e0a08 */
[----:B------:R-:W-:Y:S01]  /*3a80*/  ISETP.GT.U32.AND P2, PT, R8, R73, PT ;  /* 0x000000490800720c */ /* 0x000fe20003f44070 */
[----:B------:R-:W-:Y:S01]  /*3a90*/  @!P3 IMAD.IADD R72, R72, 0x1, -R8 ;  /* 0x000000014848b824 */ /* 0x000fe200078e0a08 */
[----:B------:R-:W-:Y:S01]  /*3aa0*/  CS2R R194, SRZ ;  /* 0x0000000000c27805 */ /* 0x000fe2000001ff00 */
[----:B------:R-:W-:Y:S01]  /*3ab0*/  IMAD.HI.U32 R67, R6, R81, RZ ;  /* 0x0000005106437227 */ /* 0x000fe200078e00ff */
[----:B------:R-:W-:-:S03]  /*3ac0*/  ISETP.GT.U32.AND P3, PT, R8, R75, PT ;  /* 0x0000004b0800720c */ /* 0x000fc60003f64070 */
[----:B------:R-:W-:Y:S02]  /*3ad0*/  IMAD.MOV R76, RZ, RZ, -R69 ;  /* 0x000000ffff4c7224 */ /* 0x000fe400078e0a45 */
[----:B------:R-:W-:Y:S01]  /*3ae0*/  @!P6 IMAD.IADD R77, R77, 0x1, -R8 ;  /* 0x000000014d4de824 */ /* 0x000fe200078e0a08 */
[----:B------:R-:W-:Y:S01]  /*3af0*/  ISETP.GT.U32.AND P6, PT, R8, R72, PT ;  /* 0x000000480800720c */ /* 0x000fe20003fc4070 */
[----:B------:R-:W-:Y:S02]  /*3b00*/  IMAD.MOV R67, RZ, RZ, -R67 ;  /* 0x000000ffff437224 */ /* 0x000fe400078e0a43 */
[----:B------:R-:W-:-:S04]  /*3b10*/  IMAD.HI.U32 R69, R6, R83, RZ ;  /* 0x0000005306457227 */ /* 0x000fc800078e00ff */
[C---:B------:R-:W-:Y:S02]  /*3b20*/  IMAD R74, R8.reuse, R76, R79 ;  /* 0x0000004c084a7224 */ /* 0x040fe400078e024f */
[C---:B------:R-:W-:Y:S01]  /*3b30*/  IMAD R79, R8.reuse, R67, R81 ;  /* 0x00000043084f7224 */ /* 0x040fe200078e0251 */
[----:B------:R-:W-:Y:S01]  /*3b40*/  IABS R81, R231 ;  /* 0x000000e700517213 */ /* 0x000fe20000000000 */
[----:B------:R-:W-:Y:S02]  /*3b50*/  IMAD.MOV R69, RZ, RZ, -R69 ;  /* 0x000000ffff457224 */ /* 0x000fe400078e0a45 */
[----:B------:R-:W-:Y:S02]  /*3b60*/  IMAD.MOV.U32 R67, RZ, RZ, R71 ;  /* 0x000000ffff437224 */ /* 0x000fe400078e0047 */
[----:B------:R-:W-:Y:S01]  /*3b70*/  @!P0 IMAD.MOV R64, RZ, RZ, -R64 ;  /* 0x000000ffff408224 */ /* 0x000fe200078e0a40 */
[----:B------:R-:W-:Y:S01]  /*3b80*/  ISETP.GE.AND P0, PT, R211, RZ, PT ;  /* 0x000000ffd300720c */ /* 0x000fe20003f06270 */
[C---:B------:R-:W-:Y:S01]  /*3b90*/  IMAD R76, R8.reuse, R69, R83 ;  /* 0x00000045084c7224 */ /* 0x040fe200078e0253 */
[----:B------:R-:W-:Y:S01]  /*3ba0*/  IABS R83, R234 ;  /* 0x000000ea00537213 */ /* 0x000fe20000000000 */
[----:B------:R-:W-:Y:S01]  /*3bb0*/  @!P1 IMAD.MOV R67, RZ, RZ, -R67 ;  /* 0x000000ffff439224 */ /* 0x000fe200078e0a43 */
[C---:B------:R-:W-:Y:S01]  /*3bc0*/  ISETP.GT.U32.AND P1, PT, R8.reuse, R70, PT ;  /* 0x000000460800720c */ /* 0x040fe20003f24070 */
[--C-:B------:R-:W-:Y:S01]  /*3bd0*/  @!P2 IMAD.IADD R73, R73, 0x1, -R8.reuse ;  /* 0x000000014949a824 */ /* 0x100fe200078e0a08 */
[----:B------:R-:W-:Y:S01]  /*3be0*/  ISETP.GT.U32.AND P2, PT, R8, R74, PT ;  /* 0x0000004a0800720c */ /* 0x000fe20003f44070 */
[--C-:B------:R-:W-:Y:S01]  /*3bf0*/  @!P6 IMAD.IADD R72, R72, 0x1, -R8.reuse ;  /* 0x000000014848e824 */ /* 0x100fe200078e0a08 */
[----:B------:R-:W-:Y:S01]  /*3c00*/  ISETP.GT.U32.AND P6, PT, R8, R76, PT ;  /* 0x0000004c0800720c */ /* 0x000fe20003fc4070 */
[----:B------:R-:W-:Y:S01]  /*3c10*/  @!P3 IMAD.IADD R75, R75, 0x1, -R8 ;  /* 0x000000014b4bb824 */ /* 0x000fe200078e0a08 */
[----:B------:R-:W-:Y:S01]  /*3c20*/  ISETP.GE.AND P3, PT, R243, RZ, PT ;  /* 0x000000fff300720c */ /* 0x000fe20003f66270 */
[----:B------:R-:W-:-:S04]  /*3c30*/  IMAD.HI.U32 R71, R6, R83, RZ ;  /* 0x0000005306477227 */ /* 0x000fc800078e00ff */
[----:B------:R-:W-:-:S04]  /*3c40*/  IMAD.HI.U32 R69, R6, R81, RZ ;  /* 0x0000005106457227 */ /* 0x000fc800078e00ff */
[----:B------:R-:W-:Y:S01]  /*3c50*/  @!P5 IMAD.MOV R65, RZ, RZ, -R65 ;  /* 0x000000ffff41d224 */ /* 0x000fe200078e0a41 */
[----:B------:R-:W-:Y:S01]  /*3c60*/  ISETP.GE.AND P5, PT, R213, RZ, PT ;  /* 0x000000ffd500720c */ /* 0x000fe20003fa6270 */
[----:B------:R-:W-:Y:S01]  /*3c70*/  @!P0 IMAD.MOV R68, RZ, RZ, -R68 ;  /* 0x000000ffff448224 */ /* 0x000fe200078e0a44 */
[----:B------:R-:W-:Y:S01]  /*3c80*/  ISETP.GT.U32.AND P0, PT, R8, R77, PT ;  /* 0x0000004d0800720c */ /* 0x000fe20003f04070 */
[--C-:B------:R-:W-:Y:S01]  /*3c90*/  @!P1 IMAD.IADD R70, R70, 0x1, -R8.reuse ;  /* 0x0000000146469824 */ /* 0x100fe200078e0a08 */
[----:B------:R-:W-:Y:S01]  /*3ca0*/  ISETP.GT.U32.AND P1, PT, R8, R79, PT ;  /* 0x0000004f0800720c */ /* 0x000fe20003f24070 */
[----:B------:R-:W-:Y:S01]  /*3cb0*/  @!P2 IMAD.IADD R74, R74, 0x1, -R8 ;  /* 0x000000014a4aa824 */ /* 0x000fe200078e0a08 */
[----:B------:R-:W-:Y:S01]  /*3cc0*/  ISETP.GE.AND P2, PT, R225, RZ, PT ;  /* 0x000000ffe100720c */ /* 0x000fe20003f46270 */
[----:B------:R-:W-:Y:S02]  /*3cd0*/  IMAD.MOV R71, RZ, RZ, -R71 ;  /* 0x000000ffff477224 */ /* 0x000fe400078e0a47 */
[----:B------:R-:W-:-:S02]  /*3ce0*/  IMAD.MOV R69, RZ, RZ, -R69 ;  /* 0x000000ffff457224 */ /* 0x000fc400078e0a45 */
[--C-:B------:R-:W-:Y:S01]  /*3cf0*/  @!P6 IMAD.IADD R76, R76, 0x1, -R8.reuse ;  /* 0x000000014c4ce824 */ /* 0x100fe200078e0a08 */
[C---:B------:R-:W-:Y:S01]  /*3d00*/  ISETP.GT.U32.AND P6, PT, R8.reuse, R74, PT ;  /* 0x0000004a0800720c */ /* 0x040fe20003fc4070 */
[C---:B------:R-:W-:Y:S02]  /*3d10*/  IMAD R78, R8.reuse, R71, R83 ;  /* 0x00000047084e7224 */ /* 0x040fe400078e0253 */
[C---:B------:R-:W-:Y:S02]  /*3d20*/  IMAD R81, R8.reuse, R69, R81 ;  /* 0x0000004508517224 */ /* 0x040fe400078e0251 */
[----:B------:R-:W-:Y:S02]  /*3d30*/  IMAD.MOV.U32 R71, RZ, RZ, R75 ;  /* 0x000000ffff477224 */ /* 0x000fe400078e004b */
[----:B------:R-:W-:Y:S02]  /*3d40*/  IMAD.MOV.U32 R69, RZ, RZ, R73 ;  /* 0x000000ffff457224 */ /* 0x000fe400078e0049 */
[----:B------:R-:W-:Y:S01]  /*3d50*/  @!P3 IMAD.MOV R71, RZ, RZ, -R71 ;  /* 0x000000ffff47b224 */ /* 0x000fe200078e0a47 */
[C---:B------:R-:W-:Y:S01]  /*3d60*/  ISETP.GT.U32.AND P3, PT, R8.reuse, R81, PT ;  /* 0x000000510800720c */ /* 0x040fe20003f64070 */
[--C-:B------:R-:W-:Y:S01]  /*3d70*/  @!P0 IMAD.IADD R77, R77, 0x1, -R8.reuse ;  /* 0x000000014d4d8824 */ /* 0x100fe200078e0a08 */
[----:B------:R-:W-:Y:S01]  /*3d80*/  ISETP.GE.AND P0, PT, R223, RZ, PT ;  /* 0x000000ffdf00720c */ /* 0x000fe20003f06270 */
[----:B------:R-:W-:Y:S01]  /*3d90*/  @!P1 IMAD.IADD R79, R79, 0x1, -R8 ;  /* 0x000000014f4f9824 */ /* 0x000fe200078e0a08 */
[----:B------:R-:W-:Y:S01]  /*3da0*/  ISETP.GE.AND P1, PT, R215, RZ, PT ;  /* 0x000000ffd700720c */ /* 0x000fe20003f26270 */
[----:B------:R-:W-:Y:S01]  /*3db0*/  @!P5 IMAD.MOV R69, RZ, RZ, -R69 ;  /* 0x000000ffff45d224 */ /* 0x000fe200078e0a45 */
[----:B------:R-:W-:Y:S01]  /*3dc0*/  ISETP.GT.U32.AND P5, PT, R8, R76, PT ;  /* 0x0000004c0800720c */ /* 0x000fe20003fa4070 */
[----:B------:R-:W-:-:S02]  /*3dd0*/  IMAD.MOV.U32 R83, RZ, RZ, R80 ;  /* 0x000000ffff537224 */ /* 0x000fc400078e0050 */
[----:B------:R-:W-:Y:S01]  /*3de0*/  @!P6 IMAD.IADD R74, R74, 0x1, -R8 ;  /* 0x000000014a4ae824 */ /* 0x000fe200078e0a08 */
[----:B------:R-:W-:Y:S01]  /*3df0*/  ISETP.GE.AND P6, PT, R165, RZ, PT ;  /* 0x000000ffa500720c */ /* 0x000fe20003fc6270 */
[----:B------:R-:W-:Y:S01]  /*3e00*/  @!P4 IMAD.MOV R70, RZ, RZ, -R70 ;  /* 0x000000ffff46c224 */ /* 0x000fe200078e0a46 */
[----:B------:R-:W-:Y:S01]  /*3e10*/  ISETP.GT.U32.AND P4, PT, R8, R79, PT ;  /* 0x0000004f0800720c */ /* 0x000fe20003f84070 */
[----:B------:R-:W-:Y:S02]  /*3e20*/  IMAD.MOV.U32 R73, RZ, RZ, R77 ;  /* 0x000000ffff497224 */ /* 0x000fe400078e004d */
[----:B------:R-:W-:-:S04]  /*3e30*/  IMAD.HI.U32 R75, R6, R83, RZ ;  /* 0x00000053064b7227 */ /* 0x000fc800078e00ff */
[----:B------:R-:W-:Y:S01]  /*3e40*/  @!P2 IMAD.MOV R73, RZ, RZ, -R73 ;  /* 0x000000ffff49a224 */ /* 0x000fe200078e0a49 */
[----:B------:R-:W-:Y:S01]  /*3e50*/  ISETP.GT.U32.AND P2, PT, R8, R78, PT ;  /* 0x0000004e0800720c */ /* 0x000fe20003f44070 */
[----:B------:R-:W-:Y:S02]  /*3e60*/  IMAD.MOV R75, RZ, RZ, -R75 ;  /* 0x000000ffff4b7224 */ /* 0x000fe400078e0a4b */
[----:B------:R-:W-:Y:S01]  /*3e70*/  @!P3 IMAD.IADD R81, R81, 0x1, -R8 ;  /* 0x000000015151b824 */ /* 0x000fe200078e0a08 */
[----:B------:R-:W-:Y:S01]  /*3e80*/  ISETP.GE.AND P3, PT, R229, RZ, PT ;  /* 0x000000ffe500720c */ /* 0x000fe20003f66270 */
[----:B------:R-:W-:Y:S01]  /*3e90*/  @!P0 IMAD.MOV R72, RZ, RZ, -R72 ;  /* 0x000000ffff488224 */ /* 0x000fe200078e0a48 */
[----:B------:R-:W-:Y:S01]  /*3ea0*/  ISETP.GE.AND P0, PT, R233, RZ, PT ;  /* 0x000000ffe900720c */ /* 0x000fe20003f06270 */
[----:B------:R-:W-:Y:S01]  /*3eb0*/  @!P5 IMAD.IADD R76, R76, 0x1, -R8 ;  /* 0x000000014c4cd824 */ /* 0x000fe200078e0a08 */
[----:B------:R-:W-:Y:S01]  /*3ec0*/  ISETP.GE.AND P5, PT, R234, RZ, PT ;  /* 0x000000ffea00720c */ /* 0x000fe20003fa6270 */
[----:B------:R-:W-:-:S02]  /*3ed0*/  IMAD R83, R8, R75, R83 ;  /* 0x0000004b08537224 */ /* 0x000fc400078e0253 */
[----:B------:R-:W-:Y:S01]  /*3ee0*/  @!P1 IMAD.MOV R74, RZ, RZ, -R74 ;  /* 0x000000ffff4a9224 */ /* 0x000fe200078e0a4a */
[C---:B------:R-:W-:Y:S01]  /*3ef0*/  ISETP.GT.U32.AND P1, PT, R8.reuse, R81, PT ;  /* 0x000000510800720c */ /* 0x040fe20003f24070 */
[----:B------:R-:W-:Y:S01]  /*3f00*/  @!P6 IMAD.MOV R76, RZ, RZ, -R76 ;  /* 0x000000ffff4ce224 */ /* 0x000fe200078e0a4c */
[----:B------:R-:W-:Y:S01]  /*3f10*/  ISETP.GT.U32.AND P6, PT, R8, R83, PT ;  /* 0x000000530800720c */ /* 0x000fe20003fc4070 */
[----:B------:R-:W-:Y:S01]  /*3f20*/  @!P4 IMAD.IADD R79, R79, 0x1, -R8 ;  /* 0x000000014f4fc824 */ /* 0x000fe200078e0a08 */
[----:B------:R-:W-:Y:S01]  /*3f30*/  ISETP.GE.AND P4, PT, R231, RZ, PT ;  /* 0x000000ffe700720c */ /* 0x000fe20003f86270 */
[----:B------:R-:W-:-:S04]  /*3f40*/  IMAD.HI.U32 R77, R6, R85, RZ ;  /* 0x00000055064d7227 */ /* 0x000fc800078e00ff */
[----:B------:R-:W-:Y:S02]  /*3f50*/  IMAD.MOV.U32 R75, RZ, RZ, R79 ;  /* 0x000000ffff4b7224 */ /* 0x000fe400078e004f */
[----:B------:R-:W-:Y:S01]  /*3f60*/  @!P2 IMAD.IADD R78, R78, 0x1, -R8 ;  /* 0x000000014e4ea824 */ /* 0x000fe200078e0a08 */
[----:B------:R-:W-:Y:S01]  /*3f70*/  ISETP.GE.AND P2, PT, R236, RZ, PT ;  /* 0x000000ffec00720c */ /* 0x000fe20003f46270 */
[----:B------:R-:W-:Y:S02]  /*3f80*/  IMAD.MOV R80, RZ, RZ, -R77 ;  /* 0x000000ffff507224 */ /* 0x000fe400078e0a4d */
[----:B------:R-:W-:-:S04]  /*3f90*/  IMAD.HI.U32 R77, R6, R89, RZ ;  /* 0x00000059064d7227 */ /* 0x000fc800078e00ff */
[----:B------:R-:W-:Y:S01]  /*3fa0*/  @!P0 IMAD.MOV R75, RZ, RZ, -R75 ;  /* 0x000000ffff4b8224 */ /* 0x000fe200078e0a4b */
[----:B------:R-:W-:Y:S01]  /*3fb0*/  ISETP.GT.U32.AND P0, PT, R8, R78, PT ;  /* 0x0000004e0800720c */ /* 0x000fe20003f04070 */
[----:B------:R-:W-:Y:S01]  /*3fc0*/  @!P1 IMAD.IADD R81, R81, 0x1, -R8 ;  /* 0x0000000151519824 */ /* 0x000fe200078e0a08 */
[----:B------:R-:W-:Y:S01]  /*3fd0*/  ISETP.GE.AND P1, PT, R239, RZ, PT ;  /* 0x000000ffef00720c */ /* 0x000fe20003f26270 */
[----:B------:R-:W-:-:S04]  /*3fe0*/  IMAD.HI.U32 R79, R6, R87, RZ ;  /* 0x00000057064f7227 */ /* 0x000fc800078e00ff */
[----:B------:R-:W-:Y:S02]  /*3ff0*/  IMAD.MOV R82, RZ, RZ, -R77 ;  /* 0x000000ffff527224 */ /* 0x000fe400078e0a4d */
[C---:B------:R-:W-:Y:S02]  /*4000*/  IMAD R80, R8.reuse, R80, R85 ;  /* 0x0000005008507224 */ /* 0x040fe400078e0255 */
[----:B------:R-:W-:Y:S02]  /*4010*/  @!P6 IMAD.IADD R83, R83, 0x1, -R8 ;  /* 0x000000015353e824 */ /* 0x000fe400078e0a08 */
[----:B------:R-:W-:Y:S01]  /*4020*/  IMAD.MOV.U32 R77, RZ, RZ, R81 ;  /* 0x000000ffff4d7224 */ /* 0x000fe200078e0051 */
[----:B------:R-:W-:Y:S01]  /*4030*/  IABS R81, R175 ;  /* 0x000000af00517213 */ /* 0x000fe20000000000 */
[----:B------:R-:W-:Y:S01]  /*4040*/  IMAD.MOV R79, RZ, RZ, -R79 ;  /* 0x000000ffff4f7224 */ /* 0x000fe200078e0a4f */
[C---:B------:R-:W-:Y:S01]  /*4050*/  ISETP.GT.U32.AND P6, PT, R8.reuse, R83, PT ;  /* 0x000000530800720c */ /* 0x040fe20003fc4070 */
[----:B------:R-:W-:Y:S01]  /*4060*/  @!P4 IMAD.MOV R77, RZ, RZ, -R77 ;  /* 0x000000ffff4dc224 */ /* 0x000fe200078e0a4d */
[C---:B------:R-:W-:Y:S01]  /*4070*/  ISETP.GT.U32.AND P4, PT, R8.reuse, R80, PT ;  /* 0x000000500800720c */ /* 0x040fe20003f84070 */
[----:B------:R-:W-:-:S02]  /*4080*/  IMAD R85, R8, R79, R87 ;  /* 0x0000004f08557224 */ /* 0x000fc400078e0257 */
[----:B------:R-:W-:-:S04]  /*4090*/  IMAD.HI.U32 R79, R6, R91, RZ ;  /* 0x0000005b064f7227 */ /* 0x000fc800078e00ff */
[----:B------:R-:W-:Y:S01]  /*40a0*/  @!P0 IMAD.IADD R78, R78, 0x1, -R8 ;  /* 0x000000014e4e8824 */ /* 0x000fe200078e0a08 */
[----:B------:R-:W-:Y:S01]  /*40b0*/  ISETP.GE.AND P0, PT, R246, RZ, PT ;  /* 0x000000fff600720c */ /* 0x000fe20003f06270 */
[----:B------:R-:W-:Y:S02]  /*40c0*/  IMAD.MOV R79, RZ, RZ, -R79 ;  /* 0x000000ffff4f7224 */ /* 0x000fe400078e0a4f */
[C---:B------:R-:W-:Y:S01]  /*40d0*/  IMAD R82, R8.reuse, R82, R89 ;  /* 0x0000005208527224 */ /* 0x040fe200078e0259 */
[----:B------:R-:W-:Y:S01]  /*40e0*/  IABS R89, R240 ;  /* 0x000000f000597213 */ /* 0x000fe20000000000 */
[----:B------:R-:W-:Y:S01]  /*40f0*/  @!P5 IMAD.MOV R78, RZ, RZ, -R78 ;  /* 0x000000ffff4ed224 */ /* 0x000fe200078e0a4e */
[C---:B------:R-:W-:Y:S01]  /*4100*/  ISETP.GT.U32.AND P5, PT, R8.reuse, R85, PT ;  /* 0x000000550800720c */ /* 0x040fe20003fa4070 */
[C---:B------:R-:W-:Y:S02]  /*4110*/  IMAD R87, R8.reuse, R79, R91 ;  /* 0x0000004f08577224 */ /* 0x040fe400078e025b */
[--C-:B------:R-:W-:Y:S01]  /*4120*/  @!P6 IMAD.IADD R83, R83, 0x1, -R8.reuse ;  /* 0x000000015353e824 */ /* 0x100fe200078e0a08 */
[----:B------:R-:W-:Y:S01]  /*4130*/  ISETP.GT.U32.AND P6, PT, R8, R82, PT ;  /* 0x000000520800720c */ /* 0x000fe20003fc4070 */
[----:B------:R-:W-:Y:S01]  /*4140*/  @!P4 IMAD.IADD R80, R80, 0x1, -R8 ;  /* 0x000000015050c824 */ /* 0x000fe200078e0a08 */
[----:B------:R-:W-:Y:S01]  /*4150*/  ISETP.GT.U32.AND P4, PT, R8, R87, PT ;  /* 0x000000570800720c */ /* 0x000fe20003f84070 */
[----:B------:R-:W-:-:S02]  /*4160*/  IMAD.MOV.U32 R91, RZ, RZ, R81 ;  /* 0x000000ffff5b7224 */ /* 0x000fc400078e0051 */
[----:B------:R-:W-:-:S04]  /*4170*/  IMAD.HI.U32 R79, R6, R89, RZ ;  /* 0x00000059064f7227 */ /* 0x000fc800078e00ff */
[----:B------:R-:W-:Y:S01]  /*4180*/  @!P5 IMAD.IADD R85, R85, 0x1, -R8 ;  /* 0x000000015555d824 */ /* 0x000fe200078e0a08 */
[----:B------:R-:W-:Y:S01]  /*4190*/  ISETP.GT.U32.AND P5, PT, R8, R80, PT ;  /* 0x000000500800720c */ /* 0x000fe20003fa4070 */
[----:B------:R-:W-:-:S04]  /*41a0*/  IMAD.HI.U32 R81, R6, R91, RZ ;  /* 0x0000005b06517227 */ /* 0x000fc800078e00ff */
[----:B------:R-:W-:Y:S02]  /*41b0*/  IMAD.MOV R84, RZ, RZ, -R79 ;  /* 0x000000ffff547224 */ /* 0x000fe400078e0a4f */
[--C-:B------:R-:W-:Y:S01]  /*41c0*/  @!P6 IMAD.IADD R82, R82, 0x1, -R8.reuse ;  /* 0x000000015252e824 */ /* 0x100fe200078e0a08 */
[C---:B------:R-:W-:Y:S01]  /*41d0*/  ISETP.GT.U32.AND P6, PT, R8.reuse, R85, PT ;  /* 0x000000550800720c */ /* 0x040fe20003fc4070 */
[----:B------:R-:W-:Y:S02]  /*41e0*/  @!P4 IMAD.IADD R87, R87, 0x1, -R8 ;  /* 0x000000015757c824 */ /* 0x000fe400078e0a08 */
[----:B------:R-:W-:Y:S02]  /*41f0*/  IMAD.MOV.U32 R79, RZ, RZ, R83 ;  /* 0x000000ffff4f7224 */ /* 0x000fe400078e0053 */
[----:B------:R-:W-:Y:S01]  /*4200*/  IMAD.MOV R81, RZ, RZ, -R81 ;  /* 0x000000ffff517224 */ /* 0x000fe200078e0a51 */
[----:B------:R-:W-:Y:S01]  /*4210*/  ISETP.GT.U32.AND P4, PT, R8, R87, PT ;  /* 0x000000570800720c */ /* 0x000fe20003f84070 */
[----:B------:R-:W-:-:S02]  /*4220*/  IMAD.MOV.U32 R83, RZ, RZ, R86 ;  /* 0x000000ffff537224 */ /* 0x000fc400078e0056 */
[----:B------:R-:W-:Y:S02]  /*4230*/  IMAD R86, R8, R81, R91 ;  /* 0x0000005108567224 */ /* 0x000fe400078e025b */
[----:B------:R-:W-:-:S04]  /*4240*/  IMAD.HI.U32 R81, R6, R83, RZ ;  /* 0x0000005306517227 */ /* 0x000fc800078e00ff */
[----:B------:R-:W-:Y:S02]  /*4250*/  IMAD.MOV R81, RZ, RZ, -R81 ;  /* 0x000000ffff517224 */ /* 0x000fe400078e0a51 */
[--C-:B------:R-:W-:Y:S01]  /*4260*/  @!P6 IMAD.IADD R85, R85, 0x1, -R8.reuse ;  /* 0x000000015555e824 */ /* 0x100fe200078e0a08 */
[C---:B------:R-:W-:Y:S01]  /*4270*/  ISETP.GT.U32.AND P6, PT, R8.reuse, R86, PT ;  /* 0x000000560800720c */ /* 0x040fe20003fc4070 */
[C---:B------:R-:W-:Y:S02]  /*4280*/  IMAD R91, R8.reuse, R81, R83 ;  /* 0x00000051085b7224 */ /* 0x040fe400078e0253 */
[----:B------:R-:W-:Y:S02]  /*4290*/  @!P4 IMAD.IADD R87, R87, 0x1, -R8 ;  /* 0x000000015757c824 */ /* 0x000fe400078e0a08 */
[----:B------:R-:W-:Y:S01]  /*42a0*/  @!P3 IMAD.MOV R79, RZ, RZ, -R79 ;  /* 0x000000ffff4fb224 */ /* 0x000fe200078e0a4f */
[C---:B------:R-:W-:Y:S01]  /*42b0*/  ISETP.GT.U32.AND P4, PT, R8.reuse, R91, PT ;  /* 0x0000005b0800720c */ /* 0x040fe20003f84070 */
[C---:B------:R-:W-:Y:S01]  /*42c0*/  IMAD R89, R8.reuse, R84, R89 ;  /* 0x0000005408597224 */ /* 0x040fe200078e0259 */
[----:B------:R-:W-:Y:S01]  /*42d0*/  ISETP.GT.U32.AND P3, PT, R8, R82, PT ;  /* 0x000000520800720c */ /* 0x000fe20003f64070 */
[----:B------:R-:W-:-:S04]  /*42e0*/  IMAD.HI.U32 R81, R6, R93, RZ ;  /* 0x0000005d06517227 */ /* 0x000fc800078e00ff */
[--C-:B------:R-:W-:Y:S01]  /*42f0*/  @!P6 IMAD.IADD R86, R86, 0x1, -R8.reuse ;  /* 0x000000015656e824 */ /* 0x100fe200078e0a08 */
[----:B------:R-:W-:Y:S01]  /*4300*/  ISETP.GE.AND P6, PT, R175, RZ, PT ;  /* 0x000000ffaf00720c */ /* 0x000fe20003fc6270 */
[--C-:B------:R-:W-:Y:S01]  /*4310*/  @!P5 IMAD.IADD R80, R80, 0x1, -R8.reuse ;  /* 0x000000015050d824 */ /* 0x100fe200078e0a08 */
[C---:B------:R-:W-:Y:S01]  /*4320*/  ISETP.GT.U32.AND P5, PT, R8.reuse, R89, PT ;  /* 0x000000590800720c */ /* 0x040fe20003fa4070 */
[----:B------:R-:W-:Y:S02]  /*4330*/  IMAD.MOV R81, RZ, RZ, -R81 ;  /* 0x000000ffff517224 */ /* 0x000fe400078e0a51 */
[--C-:B------:R-:W-:Y:S01]  /*4340*/  @!P4 IMAD.IADD R91, R91, 0x1, -R8.reuse ;  /* 0x000000015b5bc824 */ /* 0x100fe200078e0a08 */
[----:B------:R-:W-:Y:S01]  /*4350*/  ISETP.GT.U32.AND P4, PT, R8, R86, PT ;  /* 0x000000560800720c */ /* 0x000fe20003f84070 */
[----:B------:R-:W-:Y:S01]  /*4360*/  @!P3 IMAD.IADD R82, R82, 0x1, -R8 ;  /* 0x000000015252b824 */ /* 0x000fe200078e0a08 */
[----:B------:R-:W-:Y:S01]  /*4370*/  ISETP.GE.AND P3, PT, R214, RZ, PT ;  /* 0x000000ffd600720c */ /* 0x000fe20003f66270 */
[----:B------:R-:W-:Y:S01]  /*4380*/  IMAD.HI.U32 R83, R6, R95, RZ ;  /* 0x0000005f06537227 */ /* 0x000fe200078e00ff */
[----:B------:R-:W-:-:S03]  /*4390*/  CS2R R214, SRZ ;  /* 0x0000000000d67805 */ /* 0x000fc6000001ff00 */
[C---:B------:R-:W-:Y:S02]  /*43a0*/  IMAD R84, R8.reuse, R81, R93 ;  /* 0x0000005108547224 */ /* 0x040fe400078e025d */
[----:B------:R-:W-:Y:S02]  /*43b0*/  IMAD.MOV.U32 R81, RZ, RZ, R85 ;  /* 0x000000ffff517224 */ /* 0x000fe400078e0055 */
[----:B------:R-:W-:Y:S02]  /*43c0*/  IMAD.MOV R85, RZ, RZ, -R83 ;  /* 0x000000ffff557224 */ /* 0x000fe400078e0a53 */
[----:B------:R-:W-:Y:S02]  /*43d0*/  IMAD.MOV.U32 R83, RZ, RZ, R87 ;  /* 0x000000ffff537224 */ /* 0x000fe400078e0057 */
[----:B------:R-:W-:Y:S01]  /*43e0*/  IMAD R87, R8, R85, R95 ;  /* 0x0000005508577224 */ /* 0x000fe200078e025f */
[----:B------:R-:W-:Y:S01]  /*43f0*/  IABS R95, R3 ;  /* 0x00000003005f7213 */ /* 0x000fe20000000000 */
[--C-:B------:R-:W-:Y:S01]  /*4400*/  @!P5 IMAD.IADD R89, R89, 0x1, -R8.reuse ;  /* 0x000000015959d824 */ /* 0x100fe200078e0a08 */
[----:B------:R-:W-:Y:S01]  /*4410*/  ISETP.GE.AND P5, PT, R240, RZ, PT ;  /* 0x000000fff000720c */ /* 0x000fe20003fa6270 */
[----:B------:R-:W-:Y:S01]  /*4420*/  @!P4 IMAD.IADD R86, R86, 0x1, -R8 ;  /* 0x000000015656c824 */ /* 0x000fe200078e0a08 */
[C---:B------:R-:W-:Y:S01]  /*4430*/  ISETP.GT.U32.AND P4, PT, R8.reuse, R87, PT ;  /* 0x000000570800720c */ /* 0x040fe20003f84070 */
[----:B------:R-:W-:Y:S01]  /*4440*/  @!P2 IMAD.MOV R80, RZ, RZ, -R80 ;  /* 0x000000ffff50a224 */ /* 0x000fe200078e0a50 */
[C---:B------:R-:W-:Y:S01]  /*4450*/  ISETP.GT.U32.AND P2, PT, R8.reuse, R89, PT ;  /* 0x000000590800720c */ /* 0x040fe20003f44070 */
[----:B------:R-:W-:Y:S01]  /*4460*/  @!P3 IMAD.MOV R83, RZ, RZ, -R83 ;  /* 0x000000ffff53b224 */ /* 0x000fe200078e0a53 */
[C---:B------:R-:W-:Y:S01]  /*4470*/  ISETP.GT.U32.AND P3, PT, R8.reuse, R84, PT ;  /* 0x000000540800720c */ /* 0x040fe20003f64070 */
[----:B------:R-:W-:Y:S01]  /*4480*/  @!P1 IMAD.MOV R81, RZ, RZ, -R81 ;  /* 0x000000ffff519224 */ /* 0x000fe200078e0a51 */
[C---:B------:R-:W-:Y:S01]  /*4490*/  ISETP.GT.U32.AND P1, PT, R8.reuse, R91, PT ;  /* 0x0000005b0800720c */ /* 0x040fe20003f24070 */
[----:B------:R-:W-:Y:S01]  /*44a0*/  IMAD R93, R8, R92, R97 ;  /* 0x0000005c085d7224 */ /* 0x000fe200078e0261 */
[----:B------:R-:W-:Y:S01]  /*44b0*/  IABS R97, R30 ;  /* 0x0000001e00617213 */ /* 0x000fe20000000000 */
[----:B------:R-:W-:-:S02]  /*44c0*/  @!P6 IMAD.MOV R86, RZ, RZ, -R86 ;  /* 0x000000ffff56e224 */ /* 0x000fc400078e0a56 */
[----:B------:R-:W-:-:S04]  /*44d0*/  IMAD.HI.U32 R85, R6, R95, RZ ;  /* 0x0000005f06557227 */ /* 0x000fc800078e00ff */
[--C-:B------:R-:W-:Y:S01]  /*44e0*/  @!P4 IMAD.IADD R87, R87, 0x1, -R8.reuse ;  /* 0x000000015757c824 */ /* 0x100fe200078e0a08 */
[----:B------:R-:W-:Y:S01]  /*44f0*/  ISETP.GE.AND P4, PT, R249, RZ, PT ;  /* 0x000000fff900720c */ /* 0x000fe20003f86270 */
[--C-:B------:R-:W-:Y:S01]  /*4500*/  @!P2 IMAD.IADD R89, R89, 0x1, -R8.reuse ;  /* 0x000000015959a824 */ /* 0x100fe200078e0a08 */
[----:B------:R-:W-:Y:S01]  /*4510*/  ISETP.GE.AND P2, PT, R245, RZ, PT ;  /* 0x000000fff500720c */ /* 0x000fe20003f46270 */
[--C-:B------:R-:W-:Y:S01]  /*4520*/  @!P3 IMAD.IADD R84, R84, 0x1, -R8.reuse ;  /* 0x000000015454b824 */ /* 0x100fe200078e0a08 */
[C---:B------:R-:W-:Y:S01]  /*4530*/  ISETP.GT.U32.AND P3, PT, R8.reuse, R93, PT ;  /* 0x0000005d0800720c */ /* 0x040fe20003f64070 */
[----:B------:R-:W-:Y:S01]  /*4540*/  @!P1 IMAD.IADD R91, R91, 0x1, -R8 ;  /* 0x000000015b5b9824 */ /* 0x000fe200078e0a08 */
[----:B------:R-:W-:Y:S01]  /*4550*/  ISETP.GE.AND P1, PT, R39, RZ, PT ;  /* 0x000000ff2700720c */ /* 0x000fe20003f26270 */
[----:B------:R-:W-:Y:S01]  /*4560*/  IMAD.MOV.U32 R39, RZ, RZ, R89 ;  /* 0x000000ffff277224 */ /* 0x000fe200078e0059 */
[----:B------:R-:W-:Y:S01]  /*4570*/  ISETP.GT.U32.AND P6, PT, R8, R87, PT ;  /* 0x000000570800720c */ /* 0x000fe20003fc4070 */
[----:B------:R-:W-:-:S04]  /*4580*/  IMAD.HI.U32 R89, R6, R97, RZ ;  /* 0x0000006106597227 */ /* 0x000fc800078e00ff */
[----:B------:R-:W-:Y:S02]  /*4590*/  IMAD.MOV R85, RZ, RZ, -R85 ;  /* 0x000000ffff557224 */ /* 0x000fe400078e0a55 */
[----:B------:R-:W-:Y:S02]  /*45a0*/  IMAD.MOV R94, RZ, RZ, -R89 ;  /* 0x000000ffff5e7224 */ /* 0x000fe400078e0a59 */
[----:B------:R-:W-:Y:S01]  /*45b0*/  @!P0 IMAD.MOV R82, RZ, RZ, -R82 ;  /* 0x000000ffff528224 */ /* 0x000fe200078e0a52 */
[----:B------:R-:W-:Y:S01]  /*45c0*/  ISETP.GE.AND P0, PT, R248, RZ, PT ;  /* 0x000000fff800720c */ /* 0x000fe20003f06270 */
[C---:B------:R-:W-:Y:S02]  /*45d0*/  IMAD R89, R8.reuse, R85, R95 ;  /* 0x0000005508597224 */ /* 0x040fe400078e025f */
[----:B------:R-:W-:Y:S01]  /*45e0*/  IMAD R95, R8, R94, R97 ;  /* 0x0000005e085f7224 */ /* 0x000fe200078e0261 */
[----:B------:R-:W-:Y:S01]  /*45f0*/  IABS R97, R153 ;  /* 0x0000009900617213 */ /* 0x000fe20000000000 */
[----:B------:R-:W-:-:S02]  /*4600*/  @!P3 IMAD.IADD R93, R93, 0x1, -R8 ;  /* 0x000000015d5db824 */ /* 0x000fc400078e0a08 */
[----:B------:R-:W-:Y:S01]  /*4610*/  @!P6 IMAD.IADD R87, R87, 0x1, -R8 ;  /* 0x000000015757e824 */ /* 0x000fe200078e0a08 */
[C---:B------:R-:W-:Y:S01]  /*4620*/  ISETP.GT.U32.AND P6, PT, R8.reuse, R95, PT ;  /* 0x0000005f0800720c */ /* 0x040fe20003fc4070 */
[----:B------:R-:W-:Y:S01]  /*4630*/  @!P5 IMAD.MOV R39, RZ, RZ, -R39 ;  /* 0x000000ffff27d224 */ /* 0x000fe200078e0a27 */
[----:B------:R-:W-:Y:S01]  /*4640*/  ISETP.GT.U32.AND P5, PT, R8, R84, PT ;  /* 0x000000540800720c */ /* 0x000fe20003fa4070 */
[----:B------:R-:W-:Y:S01]  /*4650*/  IMAD.HI.U32 R92, R6, R99, RZ ;  /* 0x00000063065c7227 */ /* 0x000fe200078e00ff */
[----:B------:R-:W-:-:S03]  /*4660*/  ISETP.GT.U32.AND P3, PT, R8, R93, PT ;  /* 0x0000005d0800720c */ /* 0x000fc60003f64070 */
[----:B------:R-:W-:Y:S02]  /*4670*/  IMAD.MOV.U32 R85, RZ, RZ, R91 ;  /* 0x000000ffff557224 */ /* 0x000fe400078e005b */
[----:B------:R-:W-:Y:S02]  /*4680*/  IMAD.MOV R92, RZ, RZ, -R92 ;  /* 0x000000ffff5c7224 */ /* 0x000fe400078e0a5c */
[----:B------:R-:W-:Y:S01]  /*4690*/  @!P0 IMAD.MOV R85, RZ, RZ, -R85 ;  /* 0x000000ffff558224 */ /* 0x000fe200078e0a55 */
[----:B------:R-:W-:Y:S01]  /*46a0*/  ISETP.GE.AND P0, PT, R3, RZ, PT ;  /* 0x000000ff0300720c */ /* 0x000fe20003f06270 */
[----:B------:R-:W-:Y:S01]  /*46b0*/  IMAD.MOV.U32 R3, RZ, RZ, R87 ;  /* 0x000000ffff037224 */ /* 0x000fe200078e0057 */
[----:B------:R-:W-:Y:S01]  /*46c0*/  IABS R87, R33 ;  /* 0x0000002100577213 */ /* 0x000fe20000000000 */
[----:B------:R-:W-:Y:S01]  /*46d0*/  IMAD R91, R8, R92, R99 ;  /* 0x0000005c085b7224 */ /* 0x000fe200078e0263 */
[----:B------:R-:W-:Y:S01]  /*46e0*/  IABS R99, R181 ;  /* 0x000000b500637213 */ /* 0x000fe20000000000 */
[----:B------:R-:W-:-:S02]  /*46f0*/  @!P6 IMAD.IADD R95, R95, 0x1, -R8 ;  /* 0x000000015f5fe824 */ /* 0x000fc400078e0a08 */
[--C-:B------:R-:W-:Y:S01]  /*4700*/  @!P5 IMAD.IADD R84, R84, 0x1, -R8.reuse ;  /* 0x000000015454d824 */ /* 0x100fe200078e0a08 */
[----:B------:R-:W-:Y:S01]  /*4710*/  ISETP.GT.U32.AND P5, PT, R8, R89, PT ;  /* 0x000000590800720c */ /* 0x000fe20003fa4070 */
[----:B------:R-:W-:Y:S01]  /*4720*/  @!P1 IMAD.MOV R3, RZ, RZ, -R3 ;  /* 0x000000ffff039224 */ /* 0x000fe200078e0a03 */
[----:B------:R-:W-:Y:S01]  /*4730*/  ISETP.GE.AND P1, PT, R14, RZ, PT ;  /* 0x000000ff0e00720c */ /* 0x000fe20003f26270 */
[----:B------:R-:W-:Y:S01]  /*4740*/  @!P3 IMAD.IADD R93, R93, 0x1, -R8 ;  /* 0x000000015d5db824 */ /* 0x000fe200078e0a08 */
[----:B------:R-:W-:Y:S01]  /*4750*/  ISETP.GT.U32.AND P3, PT, R8, R91, PT ;  /* 0x0000005b0800720c */ /* 0x000fe20003f64070 */
[----:B------:R-:W-:Y:S01]  /*4760*/  IMAD.HI.U32 R14, R6, R97, RZ ;  /* 0x00000061060e7227 */ /* 0x000fe200078e00ff */
[----:B------:R-:W-:-:S03]  /*4770*/  ISETP.GT.U32.AND P6, PT, R8, R95, PT ;  /* 0x0000005f0800720c */ /* 0x000fc60003fc4070 */
[----:B------:R-:W-:Y:S01]  /*4780*/  @!P2 IMAD.MOV R84, RZ, RZ, -R84 ;  /* 0x000000ffff54a224 */ /* 0x000fe200078e0a54 */
[----:B------:R-:W-:Y:S01]  /*4790*/  ISETP.GE.AND P2, PT, R30, RZ, PT ;  /* 0x000000ff1e00720c */ /* 0x000fe20003f46270 */
[----:B------:R-:W-:Y:S02]  /*47a0*/  IMAD.MOV R30, RZ, RZ, -R14 ;  /* 0x000000ffff1e7224 */ /* 0x000fe400078e0a0e */
[----:B------:R-:W-:-:S04]  /*47b0*/  IMAD.HI.U32 R14, R6, R87, RZ ;  /* 0x00000057060e7227 */ /* 0x000fc800078e00ff */
[----:B------:R-:W-:Y:S02]  /*47c0*/  IMAD.MOV R92, RZ, RZ, -R14 ;  /* 0x000000ffff5c7224 */ /* 0x000fe400078e0a0e */
[----:B------:R-:W-:-:S04]  /*47d0*/  IMAD.HI.U32 R14, R6, R99, RZ ;  /* 0x00000063060e7227 */ /* 0x000fc800078e00ff */
[C---:B------:R-:W-:Y:S02]  /*47e0*/  IMAD R97, R8.reuse, R30, R97 ;  /* 0x0000001e08617224 */ /* 0x040fe400078e0261 */
[----:B------:R-:W-:Y:S02]  /*47f0*/  @!P3 IMAD.IADD R91, R91, 0x1, -R8 ;  /* 0x000000015b5bb824 */ /* 0x000fe400078e0a08 */
[----:B------:R-:W-:Y:S02]  /*4800*/  IMAD.MOV R14, RZ, RZ, -R14 ;  /* 0x000000ffff0e7224 */ /* 0x000fe400078e0a0e */
[----:B------:R-:W-:Y:S01]  /*4810*/  @!P6 IMAD.IADD R95, R95, 0x1, -R8 ;  /* 0x000000015f5fe824 */ /* 0x000fe200078e0a08 */
[C---:B------:R-:W-:Y:S01]  /*4820*/  ISETP.GT.U32.AND P6, PT, R8.reuse, R97, PT ;  /* 0x000000610800720c */ /* 0x040fe20003fc4070 */
[C---:B------:R-:W-:Y:S01]  /*4830*/  IMAD R99, R8.reuse, R14, R99 ;  /* 0x0000000e08637224 */ /* 0x040fe200078e0263 */
[----:B------:R-:W-:Y:S01]  /*4840*/  ISETP.GT.U32.AND P3, PT, R8, R91, PT ;  /* 0x0000005b0800720c */ /* 0x000fe20003f64070 */
[----:B------:R-:W-:-:S04]  /*4850*/  IMAD.HI.U32 R14, R6, R103, RZ ;  /* 0x00000067060e7227 */ /* 0x000fc800078e00ff */
[----:B------:R-:W-:-:S04]  /*4860*/  IMAD.HI.U32 R30, R6, R101, RZ ;  /* 0x00000065061e7227 */ /* 0x000fc800078e00ff */
[----:B------:R-:W-:Y:S02]  /*4870*/  IMAD.MOV R14, RZ, RZ, -R14 ;  /* 0x000000ffff0e7224 */ /* 0x000fe400078e0a0e */
[----:B------:R-:W-:Y:S02]  /*4880*/  IMAD.MOV R30, RZ, RZ, -R30 ;  /* 0x000000ffff1e7224 */ /* 0x000fe400078e0a1e */
[C---:B------:R-:W-:Y:S02]  /*4890*/  IMAD R92, R8.reuse, R92, R87 ;  /* 0x0000005c085c7224 */ /* 0x040fe400078e0257 */
[C---:B------:R-:W-:Y:S02]  /*48a0*/  IMAD R103, R8.reuse, R14, R103 ;  /* 0x0000000e08677224 */ /* 0x040fe400078e0267 */
[----:B------:R-:W-:Y:S02]  /*48b0*/  IMAD R101, R8, R30, R101 ;  /* 0x0000001e08657224 */ /* 0x000fe400078e0265 */
[----:B------:R-:W-:-:S04]  /*48c0*/  IMAD.HI.U32 R14, R6, R105, RZ ;  /* 0x00000069060e7227 */ /* 0x000fc800078e00ff */
[----:B------:R-:W-:Y:S01]  /*48d0*/  @!P6 IMAD.IADD R97, R97, 0x1, -R8 ;  /* 0x000000016161e824 */ /* 0x000fe200078e0a08 */
[----:B------:R-:W-:Y:S01]  /*48e0*/  ISETP.GT.U32.AND P6, PT, R8, R99, PT ;  /* 0x000000630800720c */ /* 0x000fe20003fc4070 */
[----:B------:R-:W-:-:S04]  /*48f0*/  IMAD.HI.U32 R30, R6, R107, RZ ;  /* 0x0000006b061e7227 */ /* 0x000fc800078e00ff */
[----:B------:R-:W-:-:S04]  /*4900*/  IMAD.HI.U32 R87, R6, R109, RZ ;  /* 0x0000006d06577227 */ /* 0x000fc800078e00ff */
[----:B------:R-:W-:Y:S01]  /*4910*/  @!P3 IMAD.IADD R91, R91, 0x1, -R8 ;  /* 0x000000015b5bb824 */ /* 0x000fe200078e0a08 */
[C---:B------:R-:W-:Y:S01]  /*4920*/  ISETP.GT.U32.AND P3, PT, R8.reuse, R92, PT ;  /* 0x0000005c0800720c */ /* 0x040fe20003f64070 */
[----:B------:R-:W-:Y:S02]  /*4930*/  IMAD.MOV R94, RZ, RZ, -R14 ;  /* 0x000000ffff5e7224 */ /* 0x000fe400078e0a0e */
[----:B------:R-:W-:Y:S02]  /*4940*/  IMAD.MOV R30, RZ, RZ, -R30 ;  /* 0x000000ffff1e7224 */ /* 0x000fe400078e0a1e */
[----:B------:R-:W-:Y:S02]  /*4950*/  IMAD.MOV R87, RZ, RZ, -R87 ;  /* 0x000000ffff577224 */ /* 0x000fe400078e0a57 */
[C---:B------:R-:W-:Y:S02]  /*4960*/  IMAD R105, R8.reuse, R94, R105 ;  /* 0x0000005e08697224 */ /* 0x040fe400078e0269 */
[----:B------:R-:W-:-:S02]  /*4970*/  IMAD R94, R8, R30, R107 ;  /* 0x0000001e085e7224 */ /* 0x000fc400078e026b */
[C---:B------:R-:W-:Y:S02]  /*4980*/  IMAD R107, R8.reuse, R87, R109 ;  /* 0x00000057086b7224 */ /* 0x040fe400078e026d */
[----:B------:R-:W-:Y:S01]  /*4990*/  IMAD.MOV.U32 R87, RZ, RZ, R93 ;  /* 0x000000ffff577224 */ /* 0x000fe200078e005d */
[----:B------:R-:W-:Y:S01]  /*49a0*/  IABS R93, R36 ;  /* 0x00000024005d7213 */ /* 0x000fe20000000000 */
[--C-:B------:R-:W-:Y:S01]  /*49b0*/  @!P6 IMAD.IADD R99, R99, 0x1, -R8.reuse ;  /* 0x000000016363e824 */ /* 0x100fe200078e0a08 */
[C---:B------:R-:W-:Y:S01]  /*49c0*/  ISETP.GT.U32.AND P6, PT, R8.reuse, R103, PT ;  /* 0x000000670800720c */ /* 0x040fe20003fc4070 */
[----:B------:R-:W-:Y:S01]  /*49d0*/  @!P4 IMAD.MOV R87, RZ, RZ, -R87 ;  /* 0x000000ffff57c224 */ /* 0x000fe200078e0a57 */
[----:B------:R-:W-:Y:S01]  /*49e0*/  ISETP.GT.U32.AND P4, PT, R8, R97, PT ;  /* 0x000000610800720c */ /* 0x000fe20003f84070 */
[--C-:B------:R-:W-:Y:S02]  /*49f0*/  @!P5 IMAD.IADD R89, R89, 0x1, -R8.reuse ;  /* 0x000000015959d824 */ /* 0x100fe400078e0a08 */
[----:B------:R-:W-:Y:S01]  /*4a00*/  @!P3 IMAD.IADD R92, R92, 0x1, -R8 ;  /* 0x000000015c5cb824 */ /* 0x000fe200078e0a08 */
[----:B------:R-:W-:Y:S01]  /*4a10*/  ISETP.GT.U32.AND P3, PT, R8, R101, PT ;  /* 0x000000650800720c */ /* 0x000fe20003f64070 */
[----:B------:R-:W-:Y:S01]  /*4a20*/  IMAD.HI.U32 R14, R6, R111, RZ ;  /* 0x0000006f060e7227 */ /* 0x000fe200078e00ff */
[----:B------:R-:W-:-:S03]  /*4a30*/  ISETP.GT.U32.AND P5, PT, R8, R89, PT ;  /* 0x000000590800720c */ /* 0x000fc60003fa4070 */
[----:B------:R-:W-:Y:S02]  /*4a40*/  IMAD.MOV.U32 R30, RZ, RZ, R95 ;  /* 0x000000ffff1e7224 */ /* 0x000fe400078e005f */
[--C-:B------:R-:W-:Y:S02]  /*4a50*/  @!P6 IMAD.IADD R103, R103, 0x1, -R8.reuse ;  /* 0x000000016767e824 */ /* 0x100fe400078e0a08 */
[----:B------:R-:W-:Y:S01]  /*4a60*/  @!P4 IMAD.IADD R97, R97, 0x1, -R8 ;  /* 0x000000016161c824 */ /* 0x000fe200078e0a08 */
[C---:B------:R-:W-:Y:S01]  /*4a70*/  ISETP.GT.U32.AND P4, PT, R8.reuse, R105, PT ;  /* 0x000000690800720c */ /* 0x040fe20003f84070 */
[----:B------:R-:W-:Y:S01]  /*4a80*/  IMAD.MOV R109, RZ, RZ, -R14 ;  /* 0x000000ffff6d7224 */ /* 0x000fe200078e0a0e */
[----:B------:R-:W-:Y:S01]  /*4a90*/  ISETP.GT.U32.AND P6, PT, R8, R103, PT ;  /* 0x000000670800720c */ /* 0x000fe20003fc4070 */
[----:B------:R-:W-:Y:S01]  /*4aa0*/  @!P3 IMAD.IADD R101, R101, 0x1, -R8 ;  /* 0x000000016565b824 */ /* 0x000fe200078e0a08 */
[----:B------:R-:W-:Y:S01]  /*4ab0*/  ISETP.GE.AND P3, PT, R33, RZ, PT ;  /* 0x000000ff2100720c */ /* 0x000fe20003f66270 */
[----:B------:R-:W-:-:S02]  /*4ac0*/  IMAD.MOV.U32 R14, RZ, RZ, R91 ;  /* 0x000000ffff0e7224 */ /* 0x000fc400078e005b */
[----:B------:R-:W-:Y:S01]  /*4ad0*/  @!P2 IMAD.MOV R30, RZ, RZ, -R30 ;  /* 0x000000ffff1ea224 */ /* 0x000fe200078e0a1e */
[C---:B------:R-:W-:Y:S01]  /*4ae0*/  ISETP.GT.U32.AND P2, PT, R8.reuse, R99, PT ;  /* 0x000000630800720c */ /* 0x040fe20003f44070 */
[----:B------:R-:W-:Y:S01]  /*4af0*/  @!P5 IMAD.IADD R89, R89, 0x1, -R8 ;  /* 0x000000015959d824 */ /* 0x000fe200078e0a08 */
[----:B------:R-:W-:Y:S01]  /*4b00*/  ISETP.GE.AND P5, PT, R153, RZ, PT ;  /* 0x000000ff9900720c */ /* 0x000fe20003fa6270 */
[----:B------:R-:W-:Y:S01]  /*4b10*/  @!P1 IMAD.MOV R14, RZ, RZ, -R14 ;  /* 0x000000ffff0e9224 */ /* 0x000fe200078e0a0e */
[----:B------:R-:W-:Y:S01]  /*4b20*/  ISETP.GT.U32.AND P1, PT, R8, R101, PT ;  /* 0x000000650800720c */ /* 0x000fe20003f24070 */
[----:B------:R-:W-:Y:S02]  /*4b30*/  IMAD.MOV.U32 R33, RZ, RZ, R89 ;  /* 0x000000ffff217224 */ /* 0x000fe400078e0059 */
[----:B------:R-:W-:-:S04]  /*4b40*/  IMAD.HI.U32 R89, R6, R93, RZ ;  /* 0x0000005d06597227 */ /* 0x000fc800078e00ff */
[----:B------:R-:W-:Y:S01]  /*4b50*/  IMAD R109, R8, R109, R111 ;  /* 0x0000006d086d7224 */ /* 0x000fe200078e026f */
[----:B------:R-:W-:Y:S01]  /*4b60*/  IABS R111, R161 ;  /* 0x000000a1006f7213 */ /* 0x000fe20000000000 */
[--C-:B------:R-:W-:Y:S01]  /*4b70*/  @!P4 IMAD.IADD R105, R105, 0x1, -R8.reuse ;  /* 0x000000016969c824 */ /* 0x100fe200078e0a08 */
[----:B------:R-:W-:Y:S01]  /*4b80*/  ISETP.GE.AND P4, PT, R24, RZ, PT ;  /* 0x000000ff1800720c */ /* 0x000fe20003f86270 */
[----:B------:R-:W-:Y:S01]  /*4b90*/  IMAD.MOV R89, RZ, RZ, -R89 ;  /* 0x000000ffff597224 */ /* 0x000fe200078e0a59 */
[----:B------:R-:W-:Y:S01]  /*4ba0*/  IABS R24, R173 ;  /* 0x000000ad00187213 */ /* 0x000fe20000000000 */
[--C-:B------:R-:W-:Y:S01]  /*4bb0*/  @!P2 IMAD.IADD R99, R99, 0x1, -R8.reuse ;  /* 0x000000016363a824 */ /* 0x100fe200078e0a08 */
[C---:B------:R-:W-:Y:S01]  /*4bc0*/  ISETP.GT.U32.AND P2, PT, R8.reuse, R107, PT ;  /* 0x0000006b0800720c */ /* 0x040fe20003f44070 */
[----:B------:R-:W-:Y:S01]  /*4bd0*/  @!P6 IMAD.IADD R103, R103, 0x1, -R8 ;  /* 0x000000016767e824 */ /* 0x000fe200078e0a08 */
[C---:B------:R-:W-:Y:S01]  /*4be0*/  ISETP.GT.U32.AND P6, PT, R8.reuse, R109, PT ;  /* 0x0000006d0800720c */ /* 0x040fe20003fc4070 */
[----:B------:R-:W-:-:S02]  /*4bf0*/  IMAD R96, R8, R89, R93 ;  /* 0x0000005908607224 */ /* 0x000fc400078e025d */
[----:B------:R-:W-:Y:S01]  /*4c00*/  @!P1 IMAD.IADD R101, R101, 0x1, -R8 ;  /* 0x0000000165659824 */ /* 0x000fe200078e0a08 */
[----:B------:R-:W-:Y:S01]  /*4c10*/  ISETP.GE.AND P1, PT, R181, RZ, PT ;  /* 0x000000ffb500720c */ /* 0x000fe20003f26270 */
[----:B------:R-:W-:Y:S02]  /*4c20*/  IMAD.MOV.U32 R93, RZ, RZ, R97 ;  /* 0x000000ffff5d7224 */ /* 0x000fe400078e0061 */
[----:B------:R-:W-:-:S04]  /*4c30*/  IMAD.HI.U32 R91, R6, R111, RZ ;  /* 0x0000006f065b7227 */ /* 0x000fc800078e00ff */
[----:B------:R-:W-:Y:S01]  /*4c40*/  @!P5 IMAD.MOV R93, RZ, RZ, -R93 ;  /* 0x000000ffff5dd224 */ /* 0x000fe200078e0a5d */
[C---:B------:R-:W-:Y:S01]  /*4c50*/  ISETP.GT.U32.AND P5, PT, R8.reuse, R105, PT ;  /* 0x000000690800720c */ /* 0x040fe20003fa4070 */
[----:B------:R-:W-:Y:S01]  /*4c60*/  IMAD.MOV.U32 R89, RZ, RZ, R101 ;  /* 0x000000ffff597224 */ /* 0x000fe200078e0065 */
[----:B------:R-:W-:Y:S01]  /*4c70*/  IABS R101, R204 ;  /* 0x000000cc00657213 */ /* 0x000fe20000000000 */
[----:B------:R-:W-:Y:S01]  /*4c80*/  @!P0 IMAD.MOV R33, RZ, RZ, -R33 ;  /* 0x000000ffff218224 */ /* 0x000fe200078e0a21 */
[C---:B------:R-:W-:Y:S01]  /*4c90*/  ISETP.GT.U32.AND P0, PT, R8.reuse, R92, PT ;  /* 0x0000005c0800720c */ /* 0x040fe20003f04070 */
[----:B------:R-:W-:Y:S02]  /*4ca0*/  IMAD.MOV R91, RZ, RZ, -R91 ;  /* 0x000000ffff5b7224 */ /* 0x000fe400078e0a5b */
[----:B------:R-:W-:Y:S01]  /*4cb0*/  @!P4 IMAD.MOV R89, RZ, RZ, -R89 ;  /* 0x000000ffff59c224 */ /* 0x000fe200078e0a59 */
[----:B------:R-:W-:Y:S01]  /*4cc0*/  ISETP.GT.U32.AND P4, PT, R8, R96, PT ;  /* 0x000000600800720c */ /* 0x000fe20003f84070 */
[----:B------:R-:W-:-:S02]  /*4cd0*/  IMAD.MOV.U32 R97, RZ, RZ, R24 ;  /* 0x000000ffff617224 */ /* 0x000fc400078e0018 */
[----:B------:R-:W-:Y:S02]  /*4ce0*/  IMAD R111, R8, R91, R111 ;  /* 0x0000005b086f7224 */ /* 0x000fe400078e026f */
[--C-:B------:R-:W-:Y:S01]  /*4cf0*/  @!P2 IMAD.IADD R107, R107, 0x1, -R8.reuse ;  /* 0x000000016b6ba824 */ /* 0x100fe200078e0a08 */
[----:B------:R-:W-:Y:S01]  /*4d00*/  ISETP.GE.AND P2, PT, R169, RZ, PT ;  /* 0x000000ffa900720c */ /* 0x000fe20003f46270 */
[----:B------:R-:W-:Y:S02]  /*4d10*/  @!P6 IMAD.IADD R109, R109, 0x1, -R8 ;  /* 0x000000016d6de824 */ /* 0x000fe400078e0a08 */
[----:B------:R-:W-:Y:S01]  /*4d20*/  IMAD.MOV.U32 R91, RZ, RZ, R99 ;  /* 0x000000ffff5b7224 */ /* 0x000fe200078e0063 */
[----:B------:R-:W-:Y:S01]  /*4d30*/  IABS R99, R237 ;  /* 0x000000ed00637213 */ /* 0x000fe20000000000 */
[----:B------:R-:W-:Y:S01]  /*4d40*/  IMAD.HI.U32 R95, R6, R97, RZ ;  /* 0x00000061065f7227 */ /* 0x000fe200078e00ff */
[----:B------:R-:W-:-:S03]  /*4d50*/  ISETP.GT.U32.AND P6, PT, R8, R107, PT ;  /* 0x0000006b0800720c */ /* 0x000fc60003fc4070 */
[----:B------:R-:W-:Y:S01]  /*4d60*/  @!P1 IMAD.MOV R91, RZ, RZ, -R91 ;  /* 0x000000ffff5b9224 */ /* 0x000fe200078e0a5b */
[C---:B------:R-:W-:Y:S01]  /*4d70*/  ISETP.GT.U32.AND P1, PT, R8.reuse, R109, PT ;  /* 0x0000006d0800720c */ /* 0x040fe20003f24070 */
[----:B------:R-:W-:Y:S02]  /*4d80*/  IMAD.MOV R95, RZ, RZ, -R95 ;  /* 0x000000ffff5f7224 */ /* 0x000fe400078e0a5f */
[--C-:B------:R-:W-:Y:S01]  /*4d90*/  @!P5 IMAD.IADD R105, R105, 0x1, -R8.reuse ;  /* 0x000000016969d824 */ /* 0x100fe200078e0a08 */
[----:B------:R-:W-:Y:S01]  /*4da0*/  ISETP.GT.U32.AND P5, PT, R8, R111, PT ;  /* 0x0000006f0800720c */ /* 0x000fe20003fa4070 */
[--C-:B------:R-:W-:Y:S01]  /*4db0*/  @!P0 IMAD.IADD R92, R92, 0x1, -R8.reuse ;  /* 0x000000015c5c8824 */ /* 0x100fe200078e0a08 */
[C---:B------:R-:W-:Y:S01]  /*4dc0*/  ISETP.GT.U32.AND P0, PT, R8.reuse, R94, PT ;  /* 0x0000005e0800720c */ /* 0x040fe20003f04070 */
[----:B------:R-:W-:Y:S02]  /*4dd0*/  IMAD R100, R8, R95, R97 ;  /* 0x0000005f08647224 */ /* 0x000fe400078e0261 */
[--C-:B------:R-:W-:Y:S01]  /*4de0*/  @!P4 IMAD.IADD R96, R96, 0x1, -R8.reuse ;  /* 0x000000016060c824 */ /* 0x100fe200078e0a08 */
[----:B------:R-:W-:Y:S01]  /*4df0*/  ISETP.GE.AND P4, PT, R161, RZ, PT ;  /* 0x000000ffa100720c */ /* 0x000fe20003f86270 */
[----:B------:R-:W-:Y:S01]  /*4e00*/  IMAD.MOV.U32 R95, RZ, RZ, R105 ;  /* 0x000000ffff5f7224 */ /* 0x000fe200078e0069 */
[----:B------:R-:W-:Y:S01]  /*4e10*/  IABS R105, R177 ;  /* 0x000000b100697213 */ /* 0x000fe20000000000 */
[----:B------:R-:W-:Y:S01]  /*4e20*/  @!P1 IMAD.IADD R109, R109, 0x1, -R8 ;  /* 0x000000016d6d9824 */ /* 0x000fe200078e0a08 */
[----:B------:R-:W-:Y:S01]  /*4e30*/  ISETP.GE.AND P1, PT, R36, RZ, PT ;  /* 0x000000ff2400720c */ /* 0x000fe20003f26270 */
[----:B------:R-:W-:Y:S01]  /*4e40*/  @!P2 IMAD.MOV R95, RZ, RZ, -R95 ;  /* 0x000000ffff5fa224 */ /* 0x000fe200078e0a5f */
[----:B------:R-:W-:Y:S01]  /*4e50*/  ISETP.GT.U32.AND P2, PT, R8, R96, PT ;  /* 0x000000600800720c */ /* 0x000fe20003f44070 */
[----:B------:R-:W-:-:S04]  /*4e60*/  IMAD.HI.U32 R97, R6, R99, RZ ;  /* 0x0000006306617227 */ /* 0x000fc800078e00ff */
[----:B------:R-:W-:Y:S01]  /*4e70*/  @!P0 IMAD.IADD R94, R94, 0x1, -R8 ;  /* 0x000000015e5e8824 */ /* 0x000fe200078e0a08 */
[----:B------:R-:W-:Y:S01]  /*4e80*/  ISETP.GE.AND P0, PT, R186, RZ, PT ;  /* 0x000000ffba00720c */ /* 0x000fe20003f06270 */
[----:B------:R-:W-:Y:S02]  /*4e90*/  IMAD.MOV R97, RZ, RZ, -R97 ;  /* 0x000000ffff617224 */ /* 0x000fe400078e0a61 */
[----:B------:R-:W-:Y:S01]  /*4ea0*/  @!P3 IMAD.MOV R92, RZ, RZ, -R92 ;  /* 0x000000ffff5cb224 */ /* 0x000fe200078e0a5c */
[C---:B------:R-:W-:Y:S01]  /*4eb0*/  ISETP.GT.U32.AND P3, PT, R8.reuse, R94, PT ;  /* 0x0000005e0800720c */ /* 0x040fe20003f64070 */
[----:B------:R-:W-:Y:S02]  /*4ec0*/  IMAD R99, R8, R97, R99 ;  /* 0x0000006108637224 */ /* 0x000fe400078e0263 */
[--C-:B------:R-:W-:Y:S01]  /*4ed0*/  @!P2 IMAD.IADD R96, R96, 0x1, -R8.reuse ;  /* 0x000000016060a824 */ /* 0x100fe200078e0a08 */
[----:B------:R-:W-:Y:S01]  /*4ee0*/  ISETP.GE.AND P2, PT, R204, RZ, PT ;  /* 0x000000ffcc00720c */ /* 0x000fe20003f46270 */
[----:B------:R-:W-:Y:S01]  /*4ef0*/  IMAD.MOV.U32 R24, RZ, RZ, R103 ;  /* 0x000000ffff187224 */ /* 0x000fe200078e0067 */
[----:B------:R-:W-:Y:S01]  /*4f00*/  CS2R R204, SRZ ;  /* 0x0000000000cc7805 */ /* 0x000fe2000001ff00 */
[----:B------:R-:W-:Y:S01]  /*4f10*/  @!P5 IMAD.IADD R111, R111, 0x1, -R8 ;  /* 0x000000016f6fd824 */ /* 0x000fe200078e0a08 */
[C---:B------:R-:W-:Y:S01]  /*4f20*/  ISETP.GT.U32.AND P5, PT, R8.reuse, R100, PT ;  /* 0x000000640800720c */ /* 0x040fe20003fa4070 */
[----:B------:R-:W-:Y:S01]  /*4f30*/  @!P1 IMAD.MOV R96, RZ, RZ, -R96 ;  /* 0x000000ffff609224 */ /* 0x000fe200078e0a60 */
[----:B------:R-:W-:Y:S01]  /*4f40*/  ISETP.GT.U32.AND P1, PT, R8, R99, PT ;  /* 0x000000630800720c */ /* 0x000fe20003f24070 */
[----:B------:R-:W-:Y:S01]  /*4f50*/  @!P0 IMAD.MOV R24, RZ, RZ, -R24 ;  /* 0x000000ffff188224 */ /* 0x000fe200078e0a18 */
[----:B------:R-:W-:Y:S01]  /*4f60*/  ISETP.GE.AND P0, PT, R157, RZ, PT ;  /* 0x000000ff9d00720c */ /* 0x000fe20003f06270 */
[----:B------:R-:W-:Y:S01]  /*4f70*/  @!P3 IMAD.IADD R94, R94, 0x1, -R8 ;  /* 0x000000015e5eb824 */ /* 0x000fe200078e0a08 */
[----:B------:R-:W-:Y:S01]  /*4f80*/  ISETP.GE.AND P3, PT, R90, RZ, PT ;  /* 0x000000ff5a00720c */ /* 0x000fe20003f66270 */
[----:B------:R-:W-:-:S04]  /*4f90*/  IMAD.HI.U32 R98, R6, R101, RZ ;  /* 0x0000006506627227 */ /* 0x000fc800078e00ff */
[--C-:B------:R-:W-:Y:S01]  /*4fa0*/  @!P6 IMAD.IADD R107, R107, 0x1, -R8.reuse ;  /* 0x000000016b6be824 */ /* 0x100fe200078e0a08 */
[----:B------:R-:W-:Y:S01]  /*4fb0*/  ISETP.GE.AND P6, PT, R228, RZ, PT ;  /* 0x000000ffe400720c */ /* 0x000fe20003fc6270 */
[----:B------:R-:W-:Y:S02]  /*4fc0*/  @!P5 IMAD.IADD R100, R100, 0x1, -R8 ;  /* 0x000000016464d824 */ /* 0x000fe400078e0a08 */
[----:B------:R-:W-:Y:S02]  /*4fd0*/  IMAD.MOV R98, RZ, RZ, -R98 ;  /* 0x000000ffff627224 */ /* 0x000fe400078e0a62 */
[----:B------:R-:W-:Y:S01]  /*4fe0*/  @!P1 IMAD.IADD R99, R99, 0x1, -R8 ;  /* 0x0000000163639824 */ /* 0x000fe200078e0a08 */
[C---:B------:R-:W-:Y:S01]  /*4ff0*/  ISETP.GT.U32.AND P5, PT, R8.reuse, R100, PT ;  /* 0x000000640800720c */ /* 0x040fe20003fa4070 */
[----:B------:R-:W-:Y:S01]  /*5000*/  @!P0 IMAD.MOV R94, RZ, RZ, -R94 ;  /* 0x000000ffff5e8224 */ /* 0x000fe200078e0a5e */
[C---:B------:R-:W-:Y:S01]  /*5010*/  ISETP.GT.U32.AND P0, PT, R8.reuse, R111, PT ;  /* 0x0000006f0800720c */ /* 0x040fe20003f04070 */
[----:B------:R-:W-:Y:S01]  /*5020*/  IMAD.MOV.U32 R90, RZ, RZ, R107 ;  /* 0x000000ffff5a7224 */ /* 0x000fe200078e006b */
[----:B------:R-:W-:Y:S01]  /*5030*/  IABS R107, R190 ;  /* 0x000000be006b7213 */ /* 0x000fe20000000000 */
[C---:B------:R-:W-:Y:S01]  /*5040*/  IMAD R101, R8.reuse, R98, R101 ;  /* 0x0000006208657224 */ /* 0x040fe200078e0265 */
[----:B------:R-:W-:Y:S01]  /*5050*/  ISETP.GT.U32.AND P1, PT, R8, R99, PT ;  /* 0x000000630800720c */ /* 0x000fe20003f24070 */
[----:B------:R-:W-:-:S04]  /*5060*/  IMAD.HI.U32 R98, R6, R105, RZ ;  /* 0x0000006906627227 */ /* 0x000fc800078e00ff */
[----:B------:R-:W-:Y:S01]  /*5070*/  @!P3 IMAD.MOV R90, RZ, RZ, -R90 ;  /* 0x000000ffff5ab224 */ /* 0x000fe200078e0a5a */
[----:B------:R-:W-:Y:S01]  /*5080*/  ISETP.GE.AND P3, PT, R173, RZ, PT ;  /* 0x000000ffad00720c */ /* 0x000fe20003f66270 */
[----:B------:R-:W-:Y:S02]  /*5090*/  IMAD.MOV R103, RZ, RZ, -R98 ;  /* 0x000000ffff677224 */ /* 0x000fe400078e0a62 */
[----:B------:R-:W-:-:S04]  /*50a0*/  IMAD.HI.U32 R98, R6, R107, RZ ;  /* 0x0000006b06627227 */ /* 0x000fc800078e00ff */
[----:B------:R-:W-:Y:S02]  /*50b0*/  IMAD R105, R8, R103, R105 ;  /* 0x0000006708697224 */ /* 0x000fe400078e0269 */
[----:B------:R-:W-:Y:S02]  /*50c0*/  IMAD.MOV R104, RZ, RZ, -R98 ;  /* 0x000000ffff687224 */ /* 0x000fe400078e0a62 */
[----:B------:R-:W-:Y:S01]  /*50d0*/  IMAD.MOV.U32 R36, RZ, RZ, R109 ;  /* 0x000000ffff247224 */ /* 0x000fe200078e006d */
[----:B------:R-:W-:Y:S01]  /*50e0*/  IABS R109, R235 ;  /* 0x000000eb006d7213 */ /* 0x000fe20000000000 */
[--C-:B------:R-:W-:Y:S01]  /*50f0*/  @!P0 IMAD.IADD R111, R111, 0x1, -R8.reuse ;  /* 0x000000016f6f8824 */ /* 0x100fe200078e0a08 */
[----:B------:R-:W-:Y:S01]  /*5100*/  ISETP.GE.AND P0, PT, R177, RZ, PT ;  /* 0x000000ffb100720c */ /* 0x000fe20003f06270 */
[----:B------:R-:W-:Y:S01]  /*5110*/  @!P5 IMAD.IADD R100, R100, 0x1, -R8 ;  /* 0x000000016464d824 */ /* 0x000fe200078e0a08 */
[C---:B------:R-:W-:Y:S01]  /*5120*/  ISETP.GT.U32.AND P5, PT, R8.reuse, R101, PT ;  /* 0x000000650800720c */ /* 0x040fe20003fa4070 */
[----:B------:R-:W-:-:S02]  /*5130*/  IMAD R104, R8, R104, R107 ;  /* 0x0000006808687224 */ /* 0x000fc400078e026b */
[----:B------:R-:W-:Y:S01]  /*5140*/  @!P1 IMAD.IADD R99, R99, 0x1, -R8 ;  /* 0x0000000163639824 */ /* 0x000fe200078e0a08 */
[----:B------:R-:W-:Y:S01]  /*5150*/  ISETP.GT.U32.AND P1, PT, R8, R105, PT ;  /* 0x000000690800720c */ /* 0x000fe20003f24070 */
[----:B------:R-:W-:Y:S01]  /*5160*/  @!P6 IMAD.MOV R36, RZ, RZ, -R36 ;  /* 0x000000ffff24e224 */ /* 0x000fe200078e0a24 */
[----:B------:R-:W-:Y:S01]  /*5170*/  ISETP.GE.AND P6, PT, R237, RZ, PT ;  /* 0x000000ffed00720c */ /* 0x000fe20003fc6270 */
[----:B------:R-:W-:Y:S01]  /*5180*/  IMAD.MOV.U32 R97, RZ, RZ, R111 ;  /* 0x000000ffff617224 */ /* 0x000fe200078e006f */
[----:B------:R-:W-:Y:S01]  /*5190*/  IABS R111, R224 ;  /* 0x000000e0006f7213 */ /* 0x000fe20000000000 */
[----:B------:R-:W-:-:S04]  /*51a0*/  IMAD.HI.U32 R102, R6, R109, RZ ;  /* 0x0000006d06667227 */ /* 0x000fc800078e00ff */
[----:B------:R-:W-:Y:S01]  /*51b0*/  @!P3 IMAD.MOV R100, RZ, RZ, -R100 ;  /* 0x000000ffff64b224 */ /* 0x000fe200078e0a64 */
[----:B------:R-:W-:Y:S01]  /*51c0*/  ISETP.GT.U32.AND P3, PT, R8, R104, PT ;  /* 0x000000680800720c */ /* 0x000fe20003f64070 */
[----:B------:R-:W-:Y:S02]  /*51d0*/  IMAD.MOV R102, RZ, RZ, -R102 ;  /* 0x000000ffff667224 */ /* 0x000fe400078e0a66 */
[----:B------:R-:W-:-:S04]  /*51e0*/  IMAD.HI.U32 R98, R6, R111, RZ ;  /* 0x0000006f06627227 */ /* 0x000fc800078e00ff */
[C---:B------:R-:W-:Y:S01]  /*51f0*/  IMAD R103, R8.reuse, R102, R109 ;  /* 0x0000006608677224 */ /* 0x040fe200078e026d */
[----:B------:R-:W-:Y:S01]  /*5200*/  IABS R109, R226 ;  /* 0x000000e2006d7213 */ /* 0x000fe20000000000 */
[----:B------:R-:W-:Y:S02]  /*5210*/  IMAD.MOV R102, RZ, RZ, -R98 ;  /* 0x000000ffff667224 */ /* 0x000fe400078e0a62 */
[----:B------:R-:W-:Y:S02]  /*5220*/  @!P1 IMAD.IADD R105, R105, 0x1, -R8 ;  /* 0x0000000169699824 */ /* 0x000fe400078e0a08 */
[----:B------:R-:W-:Y:S02]  /*5230*/  IMAD.MOV.U32 R107, RZ, RZ, R106 ;  /* 0x000000ffff6b7224 */ /* 0x000fe400078e006a */
[C---:B------:R-:W-:Y:S01]  /*5240*/  IMAD R102, R8.reuse, R102, R111 ;  /* 0x0000006608667224 */ /* 0x040fe200078e026f */
[----:B------:R-:W-:Y:S01]  /*5250*/  IABS R111, R15 ;  /* 0x0000000f006f7213 */ /* 0x000fe20000000000 */
[----:B------:R-:W-:Y:S01]  /*5260*/  @!P6 IMAD.MOV R99, RZ, RZ, -R99 ;  /* 0x000000ffff63e224 */ /* 0x000fe200078e0a63 */
[----:B------:R-:W-:Y:S01]  /*5270*/  ISETP.GT.U32.AND P6, PT, R8, R103, PT ;  /* 0x000000670800720c */ /* 0x000fe20003fc4070 */
[----:B------:R-:W-:Y:S01]  /*5280*/  @!P3 IMAD.IADD R104, R104, 0x1, -R8 ;  /* 0x000000016868b824 */ /* 0x000fe200078e0a08 */
[----:B------:R-:W-:Y:S01]  /*5290*/  ISETP.GT.U32.AND P3, PT, R8, R105, PT ;  /* 0x000000690800720c */ /* 0x000fe20003f64070 */
[----:B------:R-:W-:Y:S01]  /*52a0*/  IMAD.HI.U32 R98, R6, R107, RZ ;  /* 0x0000006b06627227 */ /* 0x000fe200078e00ff */
[----:B------:R-:W-:-:S03]  /*52b0*/  ISETP.GT.U32.AND P1, PT, R8, R102, PT ;  /* 0x000000660800720c */ /* 0x000fc60003f24070 */
[----:B------:R-:W-:Y:S02]  /*52c0*/  IMAD.MOV R98, RZ, RZ, -R98 ;  /* 0x000000ffff627224 */ /* 0x000fe400078e0a62 */
[--C-:B------:R-:W-:Y:S02]  /*52d0*/  @!P5 IMAD.IADD R101, R101, 0x1, -R8.reuse ;  /* 0x000000016565d824 */ /* 0x100fe400078e0a08 */
[C---:B------:R-:W-:Y:S02]  /*52e0*/  IMAD R107, R8.reuse, R98, R107 ;  /* 0x00000062086b7224 */ /* 0x040fe400078e026b */
[--C-:B------:R-:W-:Y:S01]  /*52f0*/  @!P6 IMAD.IADD R103, R103, 0x1, -R8.reuse ;  /* 0x000000016767e824 */ /* 0x100fe200078e0a08 */
[C---:B------:R-:W-:Y:S01]  /*5300*/  ISETP.GT.U32.AND P5, PT, R8.reuse, R101, PT ;  /* 0x000000650800720c */ /* 0x040fe20003fa4070 */
[--C-:B------:R-:W-:Y:S01]  /*5310*/  @!P3 IMAD.IADD R105, R105, 0x1, -R8.reuse ;  /* 0x000000016969b824 */ /* 0x100fe200078e0a08 */
[----:B------:R-:W-:Y:S01]  /*5320*/  ISETP.GT.U32.AND P3, PT, R8, R107, PT ;  /* 0x0000006b0800720c */ /* 0x000fe20003f64070 */
[----:B------:R-:W-:Y:S01]  /*5330*/  @!P1 IMAD.IADD R102, R102, 0x1, -R8 ;  /* 0x0000000166669824 */ /* 0x000fe200078e0a08 */
[----:B------:R-:W-:Y:S01]  /*5340*/  ISETP.GT.U32.AND P1, PT, R8, R103, PT ;  /* 0x000000670800720c */ /* 0x000fe20003f24070 */
[----:B------:R-:W-:Y:S01]  /*5350*/  IMAD.HI.U32 R98, R6, R109, RZ ;  /* 0x0000006d06627227 */ /* 0x000fe200078e00ff */
[----:B------:R-:W-:-:S03]  /*5360*/  ISETP.GT.U32.AND P6, PT, R8, R104, PT ;  /* 0x000000680800720c */ /* 0x000fc60003fc4070 */
[----:B------:R-:W-:Y:S02]  /*5370*/  IMAD.MOV R98, RZ, RZ, -R98 ;  /* 0x000000ffff627224 */ /* 0x000fe400078e0a62 */
[----:B------:R-:W-:Y:S02]  /*5380*/  @!P0 IMAD.MOV R105, RZ, RZ, -R105 ;  /* 0x000000ffff698224 */ /* 0x000fe400078e0a69 */
[----:B------:R-:W-:Y:S02]  /*5390*/  IMAD R106, R8, R98, R109 ;  /* 0x00000062086a7224 */ /* 0x000fe400078e026d */
[--C-:B------:R-:W-:Y:S01]  /*53a0*/  @!P5 IMAD.IADD R101, R101, 0x1, -R8.reuse ;  /* 0x000000016565d824 */ /* 0x100fe200078e0a08 */
[----:B------:R-:W-:Y:S01]  /*53b0*/  ISETP.GE.AND P5, PT, R235, RZ, PT ;  /* 0x000000ffeb00720c */ /* 0x000fe20003fa6270 */
[--C-:B------:R-:W-:Y:S01]  /*53c0*/  @!P3 IMAD.IADD R107, R107, 0x1, -R8.reuse ;  /* 0x000000016b6bb824 */ /* 0x100fe200078e0a08 */
[----:B------:R-:W-:Y:S01]  /*53d0*/  ISETP.GE.AND P3, PT, R226, RZ, PT ;  /* 0x000000ffe200720c */ /* 0x000fe20003f66270 */
[----:B------:R-:W-:Y:S01]  /*53e0*/  @!P1 IMAD.IADD R103, R103, 0x1, -R8 ;  /* 0x0000000167679824 */ /* 0x000fe200078e0a08 */
[C---:B------:R-:W-:Y:S01]  /*53f0*/  ISETP.GT.U32.AND P1, PT, R8.reuse, R106, PT ;  /* 0x0000006a0800720c */ /* 0x040fe20003f24070 */
[----:B------:R-:W-:Y:S01]  /*5400*/  @!P2 IMAD.MOV R101, RZ, RZ, -R101 ;  /* 0x000000ffff65a224 */ /* 0x000fe200078e0a65 */
[----:B------:R-:W-:Y:S01]  /*5410*/  ISETP.GT.U32.AND P2, PT, R8, R102, PT ;  /* 0x000000660800720c */ /* 0x000fe20003f44070 */
[----:B------:R-:W-:Y:S01]  /*5420*/  IMAD.HI.U32 R98, R6, R111, RZ ;  /* 0x0000006f06627227 */ /* 0x000fe200078e00ff */
[----:B------:R-:W-:-:S03]  /*5430*/  ISETP.GT.U32.AND P0, PT, R8, R107, PT ;  /* 0x0000006b0800720c */ /* 0x000fc60003f04070 */
[----:B------:R-:W-:-:S04]  /*5440*/  IMAD.HI.U32 R109, R6, R115, RZ ;  /* 0x00000073066d7227 */ /* 0x000fc800078e00ff */
[----:B------:R-:W-:Y:S01]  /*5450*/  @!P6 IMAD.IADD R104, R104, 0x1, -R8 ;  /* 0x000000016868e824 */ /* 0x000fe200078e0a08 */
[----:B------:R-:W-:Y:S01]  /*5460*/  ISETP.GE.AND P6, PT, R224, RZ, PT ;  /* 0x000000ffe000720c */ /* 0x000fe20003fc6270 */
[----:B------:R-:W-:Y:S02]  /*5470*/  IMAD.MOV R98, RZ, RZ, -R98 ;  /* 0x000000ffff627224 */ /* 0x000fe400078e0a62 */
[----:B------:R-:W-:Y:S02]  /*5480*/  IMAD.MOV R110, RZ, RZ, -R109 ;  /* 0x000000ffff6e7224 */ /* 0x000fe400078e0a6d */
[----:B------:R-:W-:Y:S01]  /*5490*/  @!P4 IMAD.MOV R97, RZ, RZ, -R97 ;  /* 0x000000ffff61c224 */ /* 0x000fe200078e0a61 */
[----:B------:R-:W-:Y:S01]  /*54a0*/  ISETP.GE.AND P4, PT, R190, RZ, PT ;  /* 0x000000ffbe00720c */ /* 0x000fe20003f86270 */
[C---:B------:R-:W-:Y:S02]  /*54b0*/  IMAD R109, R8.reuse, R98, R111 ;  /* 0x00000062086d7224 */ /* 0x040fe400078e026f */
[----:B------:R-:W-:Y:S01]  /*54c0*/  IMAD R111, R8, R110, R115 ;  /* 0x0000006e086f7224 */ /* 0x000fe200078e0273 */
[----:B------:R-:W-:Y:S01]  /*54d0*/  IABS R115, R250 ;  /* 0x000000fa00737213 */ /* 0x000fe20000000000 */
[--C-:B------:R-:W-:Y:S01]  /*54e0*/  @!P1 IMAD.IADD R106, R106, 0x1, -R8.reuse ;  /* 0x000000016a6a9824 */ /* 0x100fe200078e0a08 */
[----:B------:R-:W-:Y:S01]  /*54f0*/  ISETP.GT.U32.AND P1, PT, R8, R109, PT ;  /* 0x0000006d0800720c */ /* 0x000fe20003f24070 */
[--C-:B------:R-:W-:Y:S01]  /*5500*/  @!P2 IMAD.IADD R102, R102, 0x1, -R8.reuse ;  /* 0x000000016666a824 */ /* 0x100fe200078e0a08 */
[----:B------:R-:W-:Y:S01]  /*5510*/  ISETP.GE.AND P2, PT, R193, RZ, PT ;  /* 0x000000ffc100720c */ /* 0x000fe20003f46270 */
[----:B------:R-:W-:Y:S01]  /*5520*/  @!P5 IMAD.MOV R103, RZ, RZ, -R103 ;  /* 0x000000ffff67d224 */ /* 0x000fe200078e0a67 */
[C---:B------:R-:W-:Y:S01]  /*5530*/  ISETP.GT.U32.AND P5, PT, R8.reuse, R108, PT ;  /* 0x0000006c0800720c */ /* 0x040fe20003fa4070 */
[----:B------:R-:W-:Y:S01]  /*5540*/  @!P0 IMAD.IADD R107, R107, 0x1, -R8 ;  /* 0x000000016b6b8824 */ /* 0x000fe200078e0a08 */
[----:B------:R-:W-:Y:S01]  /*5550*/  ISETP.GT.U32.AND P0, PT, R8, R111, PT ;  /* 0x0000006f0800720c */ /* 0x000fe20003f04070 */
[----:B------:R-:W-:-:S04]  /*5560*/  IMAD.HI.U32 R98, R6, R113, RZ ;  /* 0x0000007106627227 */ /* 0x000fc800078e00ff */
[----:B------:R-:W-:Y:S01]  /*5570*/  @!P6 IMAD.MOV R102, RZ, RZ, -R102 ;  /* 0x000000ffff66e224 */ /* 0x000fe200078e0a66 */
[----:B------:R-:W-:Y:S01]  /*5580*/  ISETP.GE.AND P6, PT, R15, RZ, PT ;  /* 0x000000ff0f00720c */ /* 0x000fe20003fc6270 */
[----:B------:R-:W-:Y:S02]  /*5590*/  IMAD.MOV R98, RZ, RZ, -R98 ;  /* 0x000000ffff627224 */ /* 0x000fe400078e0a62 */
[----:B------:R-:W-:-:S04]  /*55a0*/  IMAD.HI.U32 R15, R6, R115, RZ ;  /* 0x00000073060f7227 */ /* 0x000fc800078e00ff */
[----:B------:R-:W-:Y:S01]  /*55b0*/  @!P4 IMAD.MOV R104, RZ, RZ, -R104 ;  /* 0x000000ffff68c224 */ /* 0x000fe200078e0a68 */
[C---:B------:R-:W-:Y:S01]  /*55c0*/  ISETP.GT.U32.AND P4, PT, R8.reuse, R106, PT ;  /* 0x0000006a0800720c */ /* 0x040fe20003f84070 */
[----:B------:R-:W-:Y:S02]  /*55d0*/  IMAD R110, R8, R98, R113 ;  /* 0x00000062086e7224 */ /* 0x000fe400078e0271 */
[----:B------:R-:W-:Y:S02]  /*55e0*/  IMAD.MOV R113, RZ, RZ, -R15 ;  /* 0x000000ffff717224 */ /* 0x000fe400078e0a0f */
[----:B------:R-:W-:Y:S01]  /*55f0*/  IMAD.MOV.U32 R15, RZ, RZ, R107 ;  /* 0x000000ffff0f7224 */ /* 0x000fe200078e006b */
[----:B------:R-:W-:Y:S01]  /*5600*/  IABS R107, R196 ;  /* 0x000000c4006b7213 */ /* 0x000fe20000000000 */
[--C-:B------:R-:W-:Y:S01]  /*5610*/  @!P1 IMAD.IADD R109, R109, 0x1, -R8.reuse ;  /* 0x000000016d6d9824 */ /* 0x100fe200078e0a08 */
[----:B------:R-:W-:Y:S01]  /*5620*/  ISETP.GE.AND P1, PT, R208, RZ, PT ;  /* 0x000000ffd000720c */ /* 0x000fe20003f26270 */
[--C-:B------:R-:W-:Y:S01]  /*5630*/  @!P5 IMAD.IADD R108, R108, 0x1, -R8.reuse ;  /* 0x000000016c6cd824 */ /* 0x100fe200078e0a08 */
[----:B------:R-:W-:Y:S01]  /*5640*/  CS2R R208, SRZ ;  /* 0x0000000000d07805 */ /* 0x000fe2000001ff00 */
[----:B------:R-:W-:Y:S01]  /*5650*/  @!P0 IMAD.IADD R111, R111, 0x1, -R8 ;  /* 0x000000016f6f8824 */ /* 0x000fe200078e0a08 */
[----:B------:R-:W-:Y:S01]  /*5660*/  ISETP.GT.U32.AND P5, PT, R8, R109, PT ;  /* 0x0000006d0800720c */ /* 0x000fe20003fa4070 */
[----:B------:R-:W-:-:S03]  /*5670*/  IMAD.HI.U32 R98, R6, R107, RZ ;  /* 0x0000006b06627227 */ /* 0x000fc600078e00ff */
[C---:B------:R-:W-:Y:S01]  /*5680*/  ISETP.GT.U32.AND P0, PT, R8.reuse, R111, PT ;  /* 0x0000006f0800720c */ /* 0x040fe20003f04070 */
[----:B------:R-:W-:Y:S01]  /*5690*/  @!P2 IMAD.MOV R15, RZ, RZ, -R15 ;  /* 0x000000ffff0fa224 */ /* 0x000fe200078e0a0f */
[C---:B------:R-:W-:Y:S01]  /*56a0*/  ISETP.GT.U32.AND P2, PT, R8.reuse, R108, PT ;  /* 0x0000006c0800720c */ /* 0x040fe20003f44070 */
[----:B------:R-:W-:Y:S01]  /*56b0*/  IMAD R113, R8, R113, R115 ;  /* 0x0000007108717224 */ /* 0x000fe200078e0273 */
[----:B------:R-:W-:Y:S01]  /*56c0*/  IABS R115, R220 ;  /* 0x000000dc00737213 */ /* 0x000fe20000000000 */
[----:B------:R-:W-:Y:S02]  /*56d0*/  IMAD.MOV R112, RZ, RZ, -R98 ;  /* 0x000000ffff707224 */ /* 0x000fe400078e0a62 */
[----:B------:R-:W-:Y:S01]  /*56e0*/  @!P4 IMAD.IADD R106, R106, 0x1, -R8 ;  /* 0x000000016a6ac824 */ /* 0x000fe200078e0a08 */
[----:B------:R-:W-:Y:S01]  /*56f0*/  ISETP.GE.AND P4, PT, R188, RZ, PT ;  /* 0x000000ffbc00720c */ /* 0x000fe20003f86270 */
[----:B------:R-:W-:-:S04]  /*5700*/  IMAD.HI.U32 R98, R6, R115, RZ ;  /* 0x0000007306627227 */ /* 0x000fc800078e00ff */
[----:B------:R-:W-:Y:S02]  /*5710*/  IMAD R112, R8, R112, R107 ;  /* 0x0000007008707224 */ /* 0x000fe400078e026b */
[----:B------:R-:W-:-:S04]  /*5720*/  IMAD.HI.U32 R107, R6, R117, RZ ;  /* 0x00000075066b7227 */ /* 0x000fc800078e00ff */
[----:B------:R-:W-:Y:S02]  /*5730*/  IMAD.MOV R98, RZ, RZ, -R98 ;  /* 0x000000ffff627224 */ /* 0x000fe400078e0a62 */
[----:B------:R-:W-:Y:S02]  /*5740*/  IMAD.MOV R107, RZ, RZ, -R107 ;  /* 0x000000ffff6b7224 */ /* 0x000fe400078e0a6b */
[--C-:B------:R-:W-:Y:S01]  /*5750*/  @!P5 IMAD.IADD R109, R109, 0x1, -R8.reuse ;  /* 0x000000016d6dd824 */ /* 0x100fe200078e0a08 */
[----:B------:R-:W-:Y:S01]  /*5760*/  ISETP.GT.U32.AND P5, PT, R8, R110, PT ;  /* 0x0000006e0800720c */ /* 0x000fe20003fa4070 */
[--C-:B------:R-:W-:Y:S01]  /*5770*/  @!P2 IMAD.IADD R108, R108, 0x1, -R8.reuse ;  /* 0x000000016c6ca824 */ /* 0x100fe200078e0a08 */
[C---:B------:R-:W-:Y:S01]  /*5780*/  ISETP.GT.U32.AND P2, PT, R8.reuse, R113, PT ;  /* 0x000000710800720c */ /* 0x040fe20003f44070 */
[----:B------:R-:W-:Y:S01]  /*5790*/  @!P0 IMAD.IADD R111, R111, 0x1, -R8 ;  /* 0x000000016f6f8824 */ /* 0x000fe200078e0a08 */
[----:B------:R-:W-:Y:S01]  /*57a0*/  ISETP.GE.AND P0, PT, R241, RZ, PT ;  /* 0x000000fff100720c */ /* 0x000fe20003f06270 */
[C---:B------:R-:W-:Y:S01]  /*57b0*/  IMAD R115, R8.reuse, R98, R115 ;  /* 0x0000006208737224 */ /* 0x040fe200078e0273 */
[----:B------:R-:W-:Y:S01]  /*57c0*/  IABS R98, R212 ;  /* 0x000000d400627213 */ /* 0x000fe20000000000 */
[----:B------:R-:W-:-:S02]  /*57d0*/  IMAD R114, R8, R107, R117 ;  /* 0x0000006b08727224 */ /* 0x000fc400078e0275 */
[----:B------:R-:W-:Y:S02]  /*57e0*/  IMAD.MOV.U32 R107, RZ, RZ, R109 ;  /* 0x000000ffff6b7224 */ /* 0x000fe400078e006d */
[----:B------:R-:W-:Y:S02]  /*57f0*/  IMAD.MOV.U32 R109, RZ, RZ, R111 ;  /* 0x000000ffff6d7224 */ /* 0x000fe400078e006f */
[----:B------:R-:W-:Y:S01]  /*5800*/  @!P4 IMAD.MOV R108, RZ, RZ, -R108 ;  /* 0x000000ffff6cc224 */ /* 0x000fe200078e0a6c */
[C---:B------:R-:W-:Y:S01]  /*5810*/  ISETP.GT.U32.AND P4, PT, R8.reuse, R115, PT ;  /* 0x000000730800720c */ /* 0x040fe20003f84070 */
[----:B------:R-:W-:Y:S01]  /*5820*/  @!P1 IMAD.MOV R109, RZ, RZ, -R109 ;  /* 0x000000ffff6d9224 */ /* 0x000fe200078e0a6d */
[----:B------:R-:W-:Y:S01]  /*5830*/  ISETP.GT.U32.AND P1, PT, R8, R114, PT ;  /* 0x000000720800720c */ /* 0x000fe20003f24070 */
[--C-:B------:R-:W-:Y:S01]  /*5840*/  @!P5 IMAD.IADD R110, R110, 0x1, -R8.reuse ;  /* 0x000000016e6ed824 */ /* 0x100fe200078e0a08 */
[----:B------:R-:W-:Y:S01]  /*5850*/  ISETP.GT.U32.AND P5, PT, R8, R112, PT ;  /* 0x000000700800720c */ /* 0x000fe20003fa4070 */
[----:B------:R-:W-:Y:S01]  /*5860*/  @!P2 IMAD.IADD R113, R113, 0x1, -R8 ;  /* 0x000000017171a824 */ /* 0x000fe200078e0a08 */
[----:B------:R-:W-:Y:S01]  /*5870*/  ISETP.GE.AND P2, PT, R250, RZ, PT ;  /* 0x000000fffa00720c */ /* 0x000fe20003f46270 */
[----:B------:R-:W-:-:S02]  /*5880*/  @!P6 IMAD.MOV R107, RZ, RZ, -R107 ;  /* 0x000000ffff6be224 */ /* 0x000fc400078e0a6b */
[----:B------:R-:W-:Y:S01]  /*5890*/  @!P3 IMAD.MOV R106, RZ, RZ, -R106 ;  /* 0x000000ffff6ab224 */ /* 0x000fe200078e0a6a */
[C---:B------:R-:W-:Y:S01]  /*58a0*/  ISETP.GT.U32.AND P6, PT, R8.reuse, R113, PT ;  /* 0x000000710800720c */ /* 0x040fe20003fc4070 */
[C---:B------:R-:W-:Y:S01]  /*58b0*/  IMAD R117, R8.reuse, R116, R119 ;  /* 0x0000007408757224 */ /* 0x040fe200078e0277 */
[----:B------:R-:W-:Y:S01]  /*58c0*/  ISETP.GT.U32.AND P3, PT, R8, R110, PT ;  /* 0x0000006e0800720c */ /* 0x000fe20003f64070 */
[--C-:B------:R-:W-:Y:S01]  /*58d0*/  @!P4 IMAD.IADD R115, R115, 0x1, -R8.reuse ;  /* 0x000000017373c824 */ /* 0x100fe200078e0a08 */
[----:B------:R-:W-:Y:S01]  /*58e0*/  ISETP.GE.AND P4, PT, R232, RZ, PT ;  /* 0x000000ffe800720c */ /* 0x000fe20003f86270 */
[----:B------:R-:W-:Y:S02]  /*58f0*/  @!P1 IMAD.IADD R114, R114, 0x1, -R8 ;  /* 0x0000000172729824 */ /* 0x000fe400078e0a08 */
[----:B------:R-:W-:Y:S01]  /*5900*/  IMAD.HI.U32 R111, R6, R121, RZ ;  /* 0x00000079066f7227 */ /* 0x000fe200078e00ff */
[----:B------:R-:W-:-:S03]  /*5910*/  ISETP.GT.U32.AND P1, PT, R8, R115, PT ;  /* 0x000000730800720c */ /* 0x000fc60003f24070 */
[----:B------:R-:W-:Y:S02]  /*5920*/  IMAD.MOV.U32 R119, RZ, RZ, R98 ;  /* 0x000000ffff777224 */ /* 0x000fe400078e0062 */
[----:B------:R-:W-:Y:S02]  /*5930*/  @!P5 IMAD.IADD R112, R112, 0x1, -R8 ;  /* 0x000000017070d824 */ /* 0x000fe400078e0a08 */
[----:B------:R-:W-:Y:S02]  /*5940*/  IMAD.MOV R111, RZ, RZ, -R111 ;  /* 0x000000ffff6f7224 */ /* 0x000fe400078e0a6f */
[----:B------:R-:W-:Y:S01]  /*5950*/  IMAD.HI.U32 R98, R6, R119, RZ ;  /* 0x0000007706627227 */ /* 0x000fe200078e00ff */
[----:B------:R-:W-:-:S03]  /*5960*/  ISETP.GT.U32.AND P5, PT, R8, R112, PT ;  /* 0x000000700800720c */ /* 0x000fc60003fa4070 */
[----:B------:R-:W-:Y:S01]  /*5970*/  IMAD R116, R8, R111, R121 ;  /* 0x0000006f08747224 */ /* 0x000fe200078e0279 */
[----:B------:R-:W-:Y:S01]  /*5980*/  IABS R121, R171 ;  /* 0x000000ab00797213 */ /* 0x000fe20000000000 */
[----:B------:R-:W-:Y:S01]  /*5990*/  @!P6 IMAD.IADD R113, R113, 0x1, -R8 ;  /* 0x000000017171e824 */ /* 0x000fe200078e0a08 */
[----:B------:R-:W-:Y:S01]  /*59a0*/  ISETP.GE.AND P6, PT, R196, RZ, PT ;  /* 0x000000ffc400720c */ /* 0x000fe20003fc6270 */
[----:B------:R-:W-:Y:S01]  /*59b0*/  IMAD.MOV R98, RZ, RZ, -R98 ;  /* 0x000000ffff627224 */ /* 0x000fe200078e0a62 */
[----:B------:R-:W-:Y:S01]  /*59c0*/  CS2R R196, SRZ ;  /* 0x0000000000c47805 */ /* 0x000fe2000001ff00 */
[--C-:B------:R-:W-:Y:S01]  /*59d0*/  @!P3 IMAD.IADD R110, R110, 0x1, -R8.reuse ;  /* 0x000000016e6eb824 */ /* 0x100fe200078e0a08 */
[C---:B------:R-:W-:Y:S01]  /*59e0*/  ISETP.GT.U32.AND P3, PT, R8.reuse, R117, PT ;  /* 0x000000750800720c */ /* 0x040fe20003f64070 */
[----:B------:R-:W-:Y:S01]  /*59f0*/  @!P1 IMAD.IADD R115, R115, 0x1, -R8 ;  /* 0x0000000173739824 */ /* 0x000fe200078e0a08 */
[C---:B------:R-:W-:Y:S01]  /*5a00*/  ISETP.GT.U32.AND P1, PT, R8.reuse, R116, PT ;  /* 0x000000740800720c */ /* 0x040fe20003f24070 */
[----:B------:R-:W-:-:S02]  /*5a10*/  IMAD R119, R8, R98, R119 ;  /* 0x0000006208777224 */ /* 0x000fc400078e0277 */
[----:B------:R-:W-:Y:S02]  /*5a20*/  IMAD.MOV.U32 R111, RZ, RZ, R113 ;  /* 0x000000ffff6f7224 */ /* 0x000fe400078e0071 */
[----:B------:R-:W-:Y:S01]  /*5a30*/  @!P5 IMAD.IADD R112, R112, 0x1, -R8 ;  /* 0x000000017070d824 */ /* 0x000fe200078e0a08 */
[----:B------:R-:W-:Y:S01]  /*5a40*/  ISETP.GE.AND P5, PT, R220, RZ, PT ;  /* 0x000000ffdc00720c */ /* 0x000fe20003fa6270 */
[----:B------:R-:W-:Y:S01]  /*5a50*/  @!P2 IMAD.MOV R111, RZ, RZ, -R111 ;  /* 0x000000ffff6fa224 */ /* 0x000fe200078e0a6f */
[----:B------:R-:W-:Y:S01]  /*5a60*/  ISETP.GT.U32.AND P2, PT, R8, R119, PT ;  /* 0x000000770800720c */ /* 0x000fe20003f44070 */
[----:B------:R-:W-:-:S04]  /*5a70*/  IMAD.HI.U32 R98, R6, R121, RZ ;  /* 0x0000007906627227 */ /* 0x000fc800078e00ff */
[----:B------:R-:W-:Y:S02]  /*5a80*/  @!P3 IMAD.IADD R117, R117, 0x1, -R8 ;  /* 0x000000017575b824 */ /* 0x000fe400078e0a08 */
[----:B------:R-:W-:Y:S01]  /*5a90*/  @!P0 IMAD.MOV R110, RZ, RZ, -R110 ;  /* 0x000000ffff6e8224 */ /* 0x000fe200078e0a6e */
[----:B------:R-:W-:Y:S01]  /*5aa0*/  ISETP.GT.U32.AND P0, PT, R8, R114, PT ;  /* 0x000000720800720c */ /* 0x000fe20003f04070 */
[----:B------:R-:W-:Y:S01]  /*5ab0*/  @!P1 IMAD.IADD R116, R116, 0x1, -R8 ;  /* 0x0000000174749824 */ /* 0x000fe200078e0a08 */
[C---:B------:R-:W-:Y:S01]  /*5ac0*/  ISETP.GT.U32.AND P3, PT, R8.reuse, R117, PT ;  /* 0x000000750800720c */ /* 0x040fe20003f64070 */
[----:B------:R-:W-:Y:S02]  /*5ad0*/  IMAD.MOV R98, RZ, RZ, -R98 ;  /* 0x000000ffff627224 */ /* 0x000fe400078e0a62 */
[----:B------:R-:W-:Y:S01]  /*5ae0*/  @!P2 IMAD.IADD R119, R119, 0x1, -R8 ;  /* 0x000000017777a824 */ /* 0x000fe200078e0a08 */
[C---:B------:R-:W-:Y:S01]  /*5af0*/  ISETP.GT.U32.AND P1, PT, R8.reuse, R116, PT ;  /* 0x000000740800720c */ /* 0x040fe20003f24070 */
[----:B------:R-:W-:Y:S01]  /*5b00*/  IMAD.MOV.U32 R113, RZ, RZ, R115 ;  /* 0x000000ffff717224 */ /* 0x000fe200078e0073 */
[----:B------:R-:W-:Y:S01]  /*5b10*/  ISETP.GE.AND P2, PT, R171, RZ, PT ;  /* 0x000000ffab00720c */ /* 0x000fe20003f46270 */
[----:B------:R-:W-:-:S02]  /*5b20*/  IMAD R121, R8, R98, R121 ;  /* 0x0000006208797224 */ /* 0x000fc400078e0279 */
[----:B------:R-:W-:-:S04]  /*5b30*/  IMAD.HI.U32 R98, R6, R123, RZ ;  /* 0x0000007b06627227 */ /* 0x000fc800078e00ff */
[----:B------:R-:W-:Y:S01]  /*5b40*/  @!P5 IMAD.MOV R113, RZ, RZ, -R113 ;  /* 0x000000ffff71d224 */ /* 0x000fe200078e0a71 */
[----:B------:R-:W-:Y:S01]  /*5b50*/  ISETP.GT.U32.AND P5, PT, R8, R119, PT ;  /* 0x000000770800720c */ /* 0x000fe20003fa4070 */
[----:B------:R-:W-:Y:S02]  /*5b60*/  IMAD.MOV R98, RZ, RZ, -R98 ;  /* 0x000000ffff627224 */ /* 0x000fe400078e0a62 */
[--C-:B------:R-:W-:Y:S01]  /*5b70*/  @!P0 IMAD.IADD R114, R114, 0x1, -R8.reuse ;  /* 0x0000000172728824 */ /* 0x100fe200078e0a08 */
[----:B------:R-:W-:Y:S01]  /*5b80*/  ISETP.GE.AND P0, PT, R212, RZ, PT ;  /* 0x000000ffd400720c */ /* 0x000fe20003f06270 */
[----:B------:R-:W-:Y:S01]  /*5b90*/  IMAD R123, R8, R98, R123 ;  /* 0x00000062087b7224 */ /* 0x000fe200078e027b */
[----:B------:R-:W-:Y:S01]  /*5ba0*/  CS2R R212, SRZ ;  /* 0x0000000000d47805 */ /* 0x000fe2000001ff00 */
[----:B------:R-:W-:Y:S01]  /*5bb0*/  @!P3 IMAD.IADD R117, R117, 0x1, -R8 ;  /* 0x000000017575b824 */ /* 0x000fe200078e0a08 */
[----:B------:R-:W-:Y:S01]  /*5bc0*/  ISETP.GE.AND P3, PT, R238, RZ, PT ;  /* 0x000000ffee00720c */ /* 0x000fe20003f66270 */
[----:B------:R-:W-:Y:S01]  /*5bd0*/  @!P4 IMAD.MOV R114, RZ, RZ, -R114 ;  /* 0x000000ffff72c224 */ /* 0x000fe200078e0a72 */
[----:B------:R-:W-:Y:S01]  /*5be0*/  ISETP.GT.U32.AND P4, PT, R8, R121, PT ;  /* 0x000000790800720c */ /* 0x000fe20003f84070 */
[----:B------:R-:W-:Y:S01]  /*5bf0*/  @!P1 IMAD.IADD R116, R116, 0x1, -R8 ;  /* 0x0000000174749824 */ /* 0x000fe200078e0a08 */
[----:B------:R-:W-:Y:S01]  /*5c00*/  ISETP.GT.U32.AND P1, PT, R8, R123, PT ;  /* 0x0000007b0800720c */ /* 0x000fe20003f24070 */
[----:B------:R-:W-:-:S04]  /*5c10*/  IMAD.HI.U32 R98, R6, R125, RZ ;  /* 0x0000007d06627227 */ /* 0x000fc800078e00ff */
[----:B------:R-:W-:Y:S01]  /*5c20*/  @!P5 IMAD.IADD R119, R119, 0x1, -R8 ;  /* 0x000000017777d824 */ /* 0x000fe200078e0a08 */
[----:B------:R-:W-:Y:S01]  /*5c30*/  ISETP.GE.AND P5, PT, R88, RZ, PT ;  /* 0x000000ff5800720c */ /* 0x000fe20003fa6270 */
[----:B------:R-:W-:Y:S02]  /*5c40*/  IMAD.MOV R98, RZ, RZ, -R98 ;  /* 0x000000ffff627224 */ /* 0x000fe400078e0a62 */
[----:B------:R-:W-:Y:S02]  /*5c50*/  IMAD.MOV.U32 R88, RZ, RZ, R119 ;  /* 0x000000ffff587224 */ /* 0x000fe400078e0077 */
[----:B------:R-:W-:Y:S02]  /*5c60*/  IMAD R119, R8, R98, R125 ;  /* 0x0000006208777224 */ /* 0x000fe400078e027d */
[--C-:B------:R-:W-:Y:S02]  /*5c70*/  @!P4 IMAD.IADD R121, R121, 0x1, -R8.reuse ;  /* 0x000000017979c824 */ /* 0x100fe400078e0a08 */
[----:B------:R-:W-:-:S02]  /*5c80*/  @!P1 IMAD.IADD R123, R123, 0x1, -R8 ;  /* 0x000000017b7b9824 */ /* 0x000fc400078e0a08 */
[----:B------:R-:W-:Y:S01]  /*5c90*/  @!P3 IMAD.MOV R116, RZ, RZ, -R116 ;  /* 0x000000ffff74b224 */ /* 0x000fe200078e0a74 */
[----:B------:R-:W-:Y:S01]  /*5ca0*/  ISETP.GT.U32.AND P3, PT, R8, R119, PT ;  /* 0x000000770800720c */ /* 0x000fe20003f64070 */
[----:B------:R-:W-:Y:S01]  /*5cb0*/  IMAD.HI.U32 R98, R6, R127, RZ ;  /* 0x0000007f06627227 */ /* 0x000fe200078e00ff */
[C---:B------:R-:W-:Y:S02]  /*5cc0*/  ISETP.GT.U32.AND P4, PT, R8.reuse, R121, PT ;  /* 0x000000790800720c */ /* 0x040fe40003f84070 */
[----:B------:R-:W-:Y:S01]  /*5cd0*/  ISETP.GT.U32.AND P1, PT, R8, R123, PT ;  /* 0x0000007b0800720c */ /* 0x000fe20003f24070 */
[----:B------:R-:W-:Y:S01]  /*5ce0*/  @!P6 IMAD.MOV R112, RZ, RZ, -R112 ;  /* 0x000000ffff70e224 */ /* 0x000fe200078e0a70 */
[----:B------:R-:W-:Y:S01]  /*5cf0*/  ISETP.GE.AND P6, PT, R244, RZ, PT ;  /* 0x000000fff400720c */ /* 0x000fe20003fc6270 */
[----:B------:R-:W-:Y:S02]  /*5d00*/  IMAD.MOV R98, RZ, RZ, -R98 ;  /* 0x000000ffff627224 */ /* 0x000fe400078e0a62 */
[----:B------:R-:W-:Y:S01]  /*5d10*/  IMAD.MOV.U32 R115, RZ, RZ, R117 ;  /* 0x000000ffff737224 */ /* 0x000fe200078e0075 */
[----:B------:R-:W-:Y:S01]  /*5d20*/  IABS R117, R28 ;  /* 0x0000001c00757213 */ /* 0x000fe20000000000 */
[----:B------:R-:W-:Y:S01]  /*5d30*/  IMAD R120, R8, R98, R127 ;  /* 0x0000006208787224 */ /* 0x000fe200078e027f */
[----:B------:R-:W-:Y:S01]  /*5d40*/  IABS R127, R2 ;  /* 0x00000002007f7213 */ /* 0x000fe20000000000 */
[----:B------:R-:W-:-:S02]  /*5d50*/  @!P3 IMAD.IADD R119, R119, 0x1, -R8 ;  /* 0x000000017777b824 */ /* 0x000fc400078e0a08 */
[--C-:B------:R-:W-:Y:S01]  /*5d60*/  @!P4 IMAD.IADD R121, R121, 0x1, -R8.reuse ;  /* 0x000000017979c824 */ /* 0x100fe200078e0a08 */
        /* <DEDUP_REMOVED lines=8> */
[----:B------:R-:W-:Y:S02]  /*5df0*/  IMAD.MOV.U32 R28, RZ, RZ, R123 ;  /* 0x000000ffff1c7224 */ /* 0x000fe400078e007b */
[----:B------:R-:W-:Y:S02]  /*5e00*/  IMAD.MOV.U32 R125, RZ, RZ, R117 ;  /* 0x000000ffff7d7224 */ /* 0x000fe400078e0075 */
[----:B------:R-:W-:Y:S01]  /*5e10*/  IMAD R123, R8, R98, R129 ;  /* 0x00000062087b7224 */ /* 0x000fe200078e0281 */
[----:B------:R-:W-:Y:S01]  /*5e20*/  IABS R129, R179 ;  /* 0x000000b300817213 */ /* 0x000fe20000000000 */
[----:B------:R-:W-:-:S04]  /*5e30*/  IMAD.HI.U32 R117, R6, R125, RZ ;  /* 0x0000007d06757227 */ /* 0x000fc800078e00ff */
[--C-:B------:R-:W-:Y:S02]  /*5e40*/  @!P1 IMAD.IADD R120, R120, 0x1, -R8.reuse ;  /* 0x0000000178789824 */ /* 0x100fe400078e0a08 */
[----:B------:R-:W-:Y:S01]  /*5e50*/  @!P3 IMAD.IADD R119, R119, 0x1, -R8 ;  /* 0x000000017777b824 */ /* 0x000fe200078e0a08 */
[----:B------:R-:W-:Y:S01]  /*5e60*/  ISETP.GT.U32.AND P3, PT, R8, R123, PT ;  /* 0x0000007b0800720c */ /* 0x000fe20003f64070 */
[----:B------:R-:W-:Y:S01]  /*5e70*/  @!P6 IMAD.MOV R28, RZ, RZ, -R28 ;  /* 0x000000ffff1ce224 */ /* 0x000fe200078e0a1c */
[----:B------:R-:W-:Y:S01]  /*5e80*/  ISETP.GE.AND P6, PT, R34, RZ, PT ;  /* 0x000000ff2200720c */ /* 0x000fe20003fc6270 */
[----:B------:R-:W-:Y:S01]  /*5e90*/  IMAD.MOV R117, RZ, RZ, -R117 ;  /* 0x000000ffff757224 */ /* 0x000fe200078e0a75 */
[----:B------:R-:W-:Y:S01]  /*5ea0*/  ISETP.GT.U32.AND P1, PT, R8, R120, PT ;  /* 0x000000780800720c */ /* 0x000fe20003f24070 */
[----:B------:R-:W-:-:S04]  /*5eb0*/  IMAD.HI.U32 R34, R6, R127, RZ ;  /* 0x0000007f06227227 */ /* 0x000fc800078e00ff */
[C---:B------:R-:W-:Y:S02]  /*5ec0*/  IMAD R125, R8.reuse, R117, R125 ;  /* 0x00000075087d7224 */ /* 0x040fe400078e027d */
[----:B------:R-:W-:Y:S02]  /*5ed0*/  IMAD.MOV.U32 R117, RZ, RZ, R121 ;  /* 0x000000ffff757224 */ /* 0x000fe400078e0079 */
[----:B------:R-:W-:Y:S02]  /*5ee0*/  IMAD.MOV R34, RZ, RZ, -R34 ;  /* 0x000000ffff227224 */ /* 0x000fe400078e0a22 */
[----:B------:R-:W-:Y:S01]  /*5ef0*/  IMAD.MOV.U32 R121, RZ, RZ, R118 ;  /* 0x000000ffff797224 */ /* 0x000fe200078e0076 */
[----:B------:R-:W-:Y:S01]  /*5f00*/  IABS R118, R210 ;  /* 0x000000d200767213 */ /* 0x000fe20000000000 */
[----:B------:R-:W-:Y:S01]  /*5f10*/  IMAD R122, R8, R34, R127 ;  /* 0x00000022087a7224 */ /* 0x000fe200078e027f */
[----:B------:R-:W-:Y:S01]  /*5f20*/  IABS R127, R222 ;  /* 0x000000de007f7213 */ /* 0x000fe20000000000 */
[----:B------:R-:W-:-:S02]  /*5f30*/  IMAD.MOV.U32 R34, RZ, RZ, R119 ;  /* 0x000000ffff227224 */ /* 0x000fc400078e0077 */
[----:B------:R-:W-:Y:S02]  /*5f40*/  @!P3 IMAD.IADD R123, R123, 0x1, -R8 ;  /* 0x000000017b7bb824 */ /* 0x000fe400078e0a08 */
[----:B------:R-:W-:Y:S01]  /*5f50*/  IMAD.MOV.U32 R119, RZ, RZ, R118 ;  /* 0x000000ffff777224 */ /* 0x000fe200078e0076 */
[----:B------:R-:W-:Y:S01]  /*5f60*/  IABS R118, R159 ;  /* 0x0000009f00767213 */ /* 0x000fe20000000000 */
[----:B------:R-:W-:Y:S01]  /*5f70*/  @!P2 IMAD.MOV R117, RZ, RZ, -R117 ;  /* 0x000000ffff75a224 */ /* 0x000fe200078e0a75 */
[----:B------:R-:W-:Y:S01]  /*5f80*/  ISETP.GT.U32.AND P2, PT, R8, R125, PT ;  /* 0x0000007d0800720c */ /* 0x000fe20003f44070 */
[----:B------:R-:W-:Y:S01]  /*5f90*/  @!P5 IMAD.MOV R34, RZ, RZ, -R34 ;  /* 0x000000ffff22d224 */ /* 0x000fe200078e0a22 */
[----:B------:R-:W-:Y:S01]  /*5fa0*/  ISETP.GE.AND P5, PT, R2, RZ, PT ;  /* 0x000000ff0200720c */ /* 0x000fe20003fa6270 */
[----:B------:R-:W-:Y:S01]  /*5fb0*/  @!P1 IMAD.IADD R120, R120, 0x1, -R8 ;  /* 0x0000000178789824 */ /* 0x000fe200078e0a08 */
[----:B------:R-:W-:Y:S01]  /*5fc0*/  ISETP.GT.U32.AND P1, PT, R8, R122, PT ;  /* 0x0000007a0800720c */ /* 0x000fe20003f24070 */
[----:B------:R-:W-:Y:S01]  /*5fd0*/  IMAD.HI.U32 R2, R6, R119, RZ ;  /* 0x0000007706027227 */ /* 0x000fe200078e00ff */
[----:B------:R-:W-:-:S03]  /*5fe0*/  ISETP.GT.U32.AND P3, PT, R8, R123, PT ;  /* 0x0000007b0800720c */ /* 0x000fc60003f64070 */
[----:B------:R-:W-:Y:S02]  /*5ff0*/  IMAD.MOV R2, RZ, RZ, -R2 ;  /* 0x000000ffff027224 */ /* 0x000fe400078e0a02 */
[----:B------:R-:W-:-:S04]  /*6000*/  IMAD.HI.U32 R98, R6, R121, RZ ;  /* 0x0000007906627227 */ /* 0x000fc800078e00ff */
[----:B------:R-:W-:Y:S02]  /*6010*/  IMAD R119, R8, R2, R119 ;  /* 0x0000000208777224 */ /* 0x000fe400078e0277 */
[--C-:B------:R-:W-:Y:S02]  /*6020*/  @!P2 IMAD.IADD R125, R125, 0x1, -R8.reuse ;  /* 0x000000017d7da824 */ /* 0x100fe400078e0a08 */
[--C-:B------:R-:W-:Y:S02]  /*6030*/  @!P1 IMAD.IADD R122, R122, 0x1, -R8.reuse ;  /* 0x000000017a7a9824 */ /* 0x100fe400078e0a08 */
[----:B------:R-:W-:Y:S01]  /*6040*/  @!P3 IMAD.IADD R123, R123, 0x1, -R8 ;  /* 0x000000017b7bb824 */ /* 0x000fe200078e0a08 */
[C---:B------:R-:W-:Y:S01]  /*6050*/  ISETP.GT.U32.AND P3, PT, R8.reuse, R119, PT ;  /* 0x000000770800720c */ /* 0x040fe20003f64070 */
[----:B------:R-:W-:Y:S01]  /*6060*/  IMAD.MOV R98, RZ, RZ, -R98 ;  /* 0x000000ffff627224 */ /* 0x000fe200078e0a62 */
[----:B------:R-:W-:Y:S01]  /*6070*/  ISETP.GT.U32.AND P2, PT, R8, R125, PT ;  /* 0x0000007d0800720c */ /* 0x000fe20003f44070 */
[----:B------:R-:W-:Y:S01]  /*6080*/  IMAD.HI.U32 R2, R6, R127, RZ ;  /* 0x0000007f06027227 */ /* 0x000fe200078e00ff */
[----:B------:R-:W-:-:S03]  /*6090*/  ISETP.GT.U32.AND P1, PT, R8, R122, PT ;  /* 0x0000007a0800720c */ /* 0x000fc60003f24070 */
[----:B------:R-:W-:Y:S02]  /*60a0*/  IMAD R124, R8, R98, R121 ;  /* 0x00000062087c7224 */ /* 0x000fe400078e0279 */
[----:B------:R-:W-:-:S04]  /*60b0*/  IMAD.HI.U32 R98, R6, R129, RZ ;  /* 0x0000008106627227 */ /* 0x000fc800078e00ff */
[----:B------:R-:W-:Y:S02]  /*60c0*/  IMAD.MOV R126, RZ, RZ, -R2 ;  /* 0x000000ffff7e7224 */ /* 0x000fe400078e0a02 */
[----:B------:R-:W-:Y:S02]  /*60d0*/  IMAD.MOV R98, RZ, RZ, -R98 ;  /* 0x000000ffff627224 */ /* 0x000fe400078e0a62 */
[--C-:B------:R-:W-:Y:S02]  /*60e0*/  @!P3 IMAD.IADD R119, R119, 0x1, -R8.reuse ;  /* 0x000000017777b824 */ /* 0x100fe400078e0a08 */
[C---:B------:R-:W-:Y:S02]  /*60f0*/  IMAD R126, R8.reuse, R126, R127 ;  /* 0x0000007e087e7224 */ /* 0x040fe400078e027f */
[--C-:B------:R-:W-:Y:S01]  /*6100*/  @!P2 IMAD.IADD R125, R125, 0x1, -R8.reuse ;  /* 0x000000017d7da824 */ /* 0x100fe200078e0a08 */
[----:B------:R-:W-:Y:S01]  /*6110*/  ISETP.GT.U32.AND P3, PT, R8, R119, PT ;  /* 0x000000770800720c */ /* 0x000fe20003f64070 */
[----:B------:R-:W-:Y:S01]  /*6120*/  @!P1 IMAD.IADD R122, R122, 0x1, -R8 ;  /* 0x000000017a7a9824 */ /* 0x000fe200078e0a08 */
[----:B------:R-:W-:Y:S01]  /*6130*/  ISETP.GE.AND P1, PT, R222, RZ, PT ;  /* 0x000000ffde00720c */ /* 0x000fe20003f26270 */
[C---:B------:R-:W-:Y:S01]  /*6140*/  IMAD R127, R8.reuse, R98, R129 ;  /* 0x00000062087f7224 */ /* 0x040fe200078e0281 */
[----:B------:R-:W-:Y:S01]  /*6150*/  IABS R129, R230 ;  /* 0x000000e600817213 */ /* 0x000fe20000000000 */
[----:B------:R-:W-:Y:S01]  /*6160*/  IMAD.MOV.U32 R121, RZ, RZ, R125 ;  /* 0x000000ffff797224 */ /* 0x000fe200078e007d */
[----:B------:R-:W-:Y:S01]  /*6170*/  ISETP.GE.AND P2, PT, R155, RZ, PT ;  /* 0x000000ff9b00720c */ /* 0x000fe20003f46270 */
[----:B------:R-:W-:Y:S01]  /*6180*/  @!P5 IMAD.MOV R122, RZ, RZ, -R122 ;  /* 0x000000ffff7ad224 */ /* 0x000fe200078e0a7a */
[----:B------:R-:W-:Y:S01]  /*6190*/  ISETP.GT.U32.AND P5, PT, R8, R127, PT ;  /* 0x0000007f0800720c */ /* 0x000fe20003fa4070 */
[----:B------:R-:W-:Y:S01]  /*61a0*/  IMAD.MOV.U32 R125, RZ, RZ, R118 ;  /* 0x000000ffff7d7224 */ /* 0x000fe200078e0076 */
[----:B------:R-:W-:Y:S01]  /*61b0*/  IABS R118, R167 ;  /* 0x000000a700767213 */ /* 0x000fe20000000000 */
[----:B------:R-:W-:Y:S01]  /*61c0*/  @!P4 IMAD.MOV R121, RZ, RZ, -R121 ;  /* 0x000000ffff79c224 */ /* 0x000fe200078e0a79 */
[----:B------:R-:W-:Y:S01]  /*61d0*/  ISETP.GE.AND P4, PT, R210, RZ, PT ;  /* 0x000000ffd200720c */ /* 0x000fe20003f86270 */
[----:B------:R-:W-:Y:S01]  /*61e0*/  IMAD.HI.U32 R2, R6, R125, RZ ;  /* 0x0000007d06027227 */ /* 0x000fe200078e00ff */
[----:B------:R-:W-:-:S03]  /*61f0*/  CS2R R210, SRZ ;  /* 0x0000000000d27805 */ /* 0x000fc6000001ff00 */
[----:B------:R-:W-:Y:S02]  /*6200*/  IMAD.MOV R2, RZ, RZ, -R2 ;  /* 0x000000ffff027224 */ /* 0x000fe400078e0a02 */
[----:B------:R-:W-:Y:S01]  /*6210*/  @!P6 IMAD.MOV R123, RZ, RZ, -R123 ;  /* 0x000000ffff7be224 */ /* 0x000fe200078e0a7b */
[C---:B------:R-:W-:Y:S01]  /*6220*/  ISETP.GT.U32.AND P6, PT, R8.reuse, R126, PT ;  /* 0x0000007e0800720c */ /* 0x040fe20003fc4070 */
[--C-:B------:R-:W-:Y:S02]  /*6230*/  @!P3 IMAD.IADD R119, R119, 0x1, -R8.reuse ;  /* 0x000000017777b824 */ /* 0x100fe400078e0a08 */
[C---:B------:R-:W-:Y:S02]  /*6240*/  IMAD R128, R8.reuse, R2, R125 ;  /* 0x0000000208807224 */ /* 0x040fe400078e027d */
[----:B------:R-:W-:Y:S02]  /*6250*/  @!P5 IMAD.IADD R127, R127, 0x1, -R8 ;  /* 0x000000017f7fd824 */ /* 0x000fe400078e0a08 */
[----:B------:R-:W-:Y:S01]  /*6260*/  IMAD.MOV.U32 R125, RZ, RZ, R119 ;  /* 0x000000ffff7d7224 */ /* 0x000fe200078e0077 */
[----:B------:R-:W-:Y:S01]  /*6270*/  ISETP.GT.U32.AND P3, PT, R8, R128, PT ;  /* 0x000000800800720c */ /* 0x000fe20003f64070 */
[----:B------:R-:W-:-:S04]  /*6280*/  IMAD.HI.U32 R98, R6, R131, RZ ;  /* 0x0000008306627227 */ /* 0x000fc800078e00ff */
[----:B------:R-:W-:Y:S01]  /*6290*/  @!P4 IMAD.MOV R125, RZ, RZ, -R125 ;  /* 0x000000ffff7dc224 */ /* 0x000fe200078e0a7d */
[----:B------:R-:W-:Y:S01]  /*62a0*/  ISETP.GT.U32.AND P4, PT, R8, R127, PT ;  /* 0x0000007f0800720c */ /* 0x000fe20003f84070 */
[----:B------:R-:W-:Y:S01]  /*62b0*/  @!P6 IMAD.IADD R126, R126, 0x1, -R8 ;  /* 0x000000017e7ee824 */ /* 0x000fe200078e0a08 */
[----:B------:R-:W-:Y:S01]  /*62c0*/  ISETP.GE.AND P6, PT, R230, RZ, PT ;  /* 0x000000ffe600720c */ /* 0x000fe20003fc6270 */
[----:B------:R-:W-:Y:S02]  /*62d0*/  IMAD.MOV R98, RZ, RZ, -R98 ;  /* 0x000000ffff627224 */ /* 0x000fe400078e0a62 */
[----:B------:R-:W-:Y:S01]  /*62e0*/  @!P0 IMAD.MOV R88, RZ, RZ, -R88 ;  /* 0x000000ffff588224 */ /* 0x000fe200078e0a58 */
[C---:B------:R-:W-:Y:S01]  /*62f0*/  ISETP.GT.U32.AND P5, PT, R8.reuse, R126, PT ;  /* 0x0000007e0800720c */ /* 0x040fe20003fa4070 */
[----:B------:R-:W-:Y:S01]  /*6300*/  IMAD R130, R8, R98, R131 ;  /* 0x0000006208827224 */ /* 0x000fe200078e0283 */
[----:B------:R-:W-:Y:S01]  /*6310*/  ISETP.GE.AND P0, PT, R163, RZ, PT ;  /* 0x000000ffa300720c */ /* 0x000fe20003f06270 */
[----:B------:R-:W-:Y:S01]  /*6320*/  IMAD.HI.U32 R2, R6, R129, RZ ;  /* 0x0000008106027227 */ /* 0x000fe200078e00ff */
[----:B------:R-:W-:-:S03]  /*6330*/  IABS R98, R251 ;  /* 0x000000fb00627213 */ /* 0x000fc60000000000 */
[----:B------:R-:W-:Y:S01]  /*6340*/  @!P4 IMAD.IADD R127, R127, 0x1, -R8 ;  /* 0x000000017f7fc824 */ /* 0x000fe200078e0a08 */
[C---:B------:R-:W-:Y:S01]  /*6350*/  ISETP.GT.U32.AND P4, PT, R8.reuse, R130, PT ;  /* 0x000000820800720c */ /* 0x040fe20003f84070 */
[----:B------:R-:W-:Y:S02]  /*6360*/  IMAD.MOV R2, RZ, RZ, -R2 ;  /* 0x000000ffff027224 */ /* 0x000fe400078e0a02 */
[----:B------:R-:W-:Y:S02]  /*6370*/  IMAD.MOV.U32 R119, RZ, RZ, R118 ;  /* 0x000000ffff777224 */ /* 0x000fe400078e0076 */
[----:B------:R-:W-:Y:S02]  /*6380*/  IMAD R129, R8, R2, R129 ;  /* 0x0000000208817224 */ /* 0x000fe400078e0281 */
[----:B------:R-:W-:-:S04]  /*6390*/  IMAD.HI.U32 R2, R6, R119, RZ ;  /* 0x0000007706027227 */ /* 0x000fc800078e00ff */
[----:B------:R-:W-:Y:S01]  /*63a0*/  @!P5 IMAD.IADD R126, R126, 0x1, -R8 ;  /* 0x000000017e7ed824 */ /* 0x000fe200078e0a08 */
[C---:B------:R-:W-:Y:S01]  /*63b0*/  ISETP.GT.U32.AND P5, PT, R8.reuse, R129, PT ;  /* 0x000000810800720c */ /* 0x040fe20003fa4070 */
[----:B------:R-:W-:Y:S01]  /*63c0*/  @!P0 IMAD.MOV R120, RZ, RZ, -R120 ;  /* 0x000000ffff788224 */ /* 0x000fe200078e0a78 */
[----:B------:R-:W-:Y:S01]  /*63d0*/  ISETP.GT.U32.AND P0, PT, R8, R124, PT ;  /* 0x0000007c0800720c */ /* 0x000fe20003f04070 */
[----:B------:R-:W-:Y:S02]  /*63e0*/  IMAD.MOV R2, RZ, RZ, -R2 ;  /* 0x000000ffff027224 */ /* 0x000fe400078e0a02 */
[----:B------:R-:W-:Y:S02]  /*63f0*/  @!P4 IMAD.IADD R130, R130, 0x1, -R8 ;  /* 0x000000018282c824 */ /* 0x000fe400078e0a08 */
[----:B------:R-:W-:Y:S02]  /*6400*/  IMAD R131, R8, R2, R119 ;  /* 0x0000000208837224 */ /* 0x000fe400078e0277 */
[----:B------:R-:W-:-:S02]  /*6410*/  IMAD.MOV.U32 R119, RZ, RZ, R98 ;  /* 0x000000ffff777224 */ /* 0x000fc400078e0062 */
[----:B------:R-:W-:Y:S01]  /*6420*/  @!P1 IMAD.MOV R126, RZ, RZ, -R126 ;  /* 0x000000ffff7e9224 */ /* 0x000fe200078e0a7e */
[----:B------:R-:W-:Y:S01]  /*6430*/  ISETP.GT.U32.AND P1, PT, R8, R130, PT ;  /* 0x000000820800720c */ /* 0x000fe20003f24070 */
[----:B------:R-:W-:-:S04]  /*6440*/  IMAD.HI.U32 R2, R6, R133, RZ ;  /* 0x0000008506027227 */ /* 0x000fc800078e00ff */
[----:B------:R-:W-:-:S04]  /*6450*/  IMAD.HI.U32 R98, R6, R119, RZ ;  /* 0x0000007706627227 */ /* 0x000fc800078e00ff */
[----:B------:R-:W-:Y:S02]  /*6460*/  IMAD.MOV R2, RZ, RZ, -R2 ;  /* 0x000000ffff027224 */ /* 0x000fe400078e0a02 */
[----:B------:R-:W-:Y:S01]  /*6470*/  @!P5 IMAD.IADD R129, R129, 0x1, -R8 ;  /* 0x000000018181d824 */ /* 0x000fe200078e0a08 */
[----:B------:R-:W-:Y:S01]  /*6480*/  ISETP.GT.U32.AND P5, PT, R8, R131, PT ;  /* 0x000000830800720c */ /* 0x000fe20003fa4070 */
[----:B------:R-:W-:Y:S02]  /*6490*/  IMAD.MOV R118, RZ, RZ, -R98 ;  /* 0x000000ffff767224 */ /* 0x000fe400078e0a62 */
[----:B------:R-:W-:Y:S01]  /*64a0*/  @!P0 IMAD.IADD R124, R124, 0x1, -R8 ;  /* 0x000000017c7c8824 */ /* 0x000fe200078e0a08 */
[C---:B------:R-:W-:Y:S01]  /*64b0*/  ISETP.GT.U32.AND P4, PT, R8.reuse, R129, PT ;  /* 0x000000810800720c */ /* 0x040fe20003f84070 */
[C---:B------:R-:W-:Y:S02]  /*64c0*/  IMAD R132, R8.reuse, R2, R133 ;  /* 0x0000000208847224 */ /* 0x040fe400078e0285 */
[C---:B------:R-:W-:Y:S01]  /*64d0*/  IMAD R133, R8.reuse, R118, R119 ;  /* 0x0000007608857224 */ /* 0x040fe200078e0277 */
[----:B------:R-:W-:Y:S01]  /*64e0*/  ISETP.GT.U32.AND P0, PT, R8, R124, PT ;  /* 0x0000007c0800720c */ /* 0x000fe20003f04070 */
[----:B------:R-:W-:Y:S01]  /*64f0*/  IMAD.HI.U32 R2, R6, R135, RZ ;  /* 0x0000008706027227 */ /* 0x000fe200078e00ff */
[----:B------:R-:W-:-:S03]  /*6500*/  IABS R119, R216 ;  /* 0x000000d800777213 */ /* 0x000fc60000000000 */
[----:B------:R-:W-:Y:S01]  /*6510*/  @!P1 IMAD.IADD R130, R130, 0x1, -R8 ;  /* 0x0000000182829824 */ /* 0x000fe200078e0a08 */
[----:B------:R-:W-:Y:S01]  /*6520*/  ISETP.GT.U32.AND P1, PT, R8, R133, PT ;  /* 0x000000850800720c */ /* 0x000fe20003f24070 */
[----:B------:R-:W-:-:S04]  /*6530*/  IMAD.HI.U32 R98, R6, R137, RZ ;  /* 0x0000008906627227 */ /* 0x000fc800078e00ff */
[----:B------:R-:W-:Y:S02]  /*6540*/  IMAD.MOV R2, RZ, RZ, -R2 ;  /* 0x000000ffff027224 */ /* 0x000fe400078e0a02 */
[----:B------:R-:W-:Y:S02]  /*6550*/  @!P5 IMAD.IADD R131, R131, 0x1, -R8 ;  /* 0x000000018383d824 */ /* 0x000fe400078e0a08 */
[----:B------:R-:W-:Y:S02]  /*6560*/  IMAD.MOV R98, RZ, RZ, -R98 ;  /* 0x000000ffff627224 */ /* 0x000fe400078e0a62 */
[C---:B------:R-:W-:Y:S01]  /*6570*/  IMAD R134, R8.reuse, R2, R135 ;  /* 0x0000000208867224 */ /* 0x040fe200078e0287 */
[----:B------:R-:W-:Y:S01]  /*6580*/  ISETP.GT.U32.AND P5, PT, R8, R131, PT ;  /* 0x000000830800720c */ /* 0x000fe20003fa4070 */
[----:B------:R-:W-:Y:S02]  /*6590*/  @!P3 IMAD.IADD R128, R128, 0x1, -R8 ;  /* 0x000000018080b824 */ /* 0x000fe400078e0a08 */
[----:B------:R-:W-:-:S03]  /*65a0*/  IMAD.HI.U32 R2, R6, R119, RZ ;  /* 0x0000007706027227 */ /* 0x000fc600078e00ff */
[C---:B------:R-:W-:Y:S01]  /*65b0*/  ISETP.GT.U32.AND P3, PT, R8.reuse, R128, PT ;  /* 0x000000800800720c */ /* 0x040fe20003f64070 */
[----:B------:R-:W-:Y:S01]  /*65c0*/  IMAD R135, R8, R98, R137 ;  /* 0x0000006208877224 */ /* 0x000fe200078e0289 */
[----:B------:R-:W-:Y:S01]  /*65d0*/  IABS R137, R218 ;  /* 0x000000da00897213 */ /* 0x000fe20000000000 */
[----:B------:R-:W-:Y:S01]  /*65e0*/  @!P0 IMAD.IADD R124, R124, 0x1, -R8 ;  /* 0x000000017c7c8824 */ /* 0x000fe200078e0a08 */
[----:B------:R-:W-:Y:S01]  /*65f0*/  ISETP.GE.AND P0, PT, R179, RZ, PT ;  /* 0x000000ffb300720c */ /* 0x000fe20003f06270 */
[----:B------:R-:W-:Y:S02]  /*6600*/  IMAD.MOV R2, RZ, RZ, -R2 ;  /* 0x000000ffff027224 */ /* 0x000fe400078e0a02 */
[----:B------:R-:W-:Y:S01]  /*6610*/  @!P1 IMAD.IADD R133, R133, 0x1, -R8 ;  /* 0x0000000185859824 */ /* 0x000fe200078e0a08 */
[----:B------:R-:W-:Y:S01]  /*6620*/  ISETP.GE.AND P1, PT, R167, RZ, PT ;  /* 0x000000ffa700720c */ /* 0x000fe20003f26270 */
[----:B------:R-:W-:Y:S01]  /*6630*/  @!P2 IMAD.MOV R124, RZ, RZ, -R124 ;  /* 0x000000ffff7ca224 */ /* 0x000fe200078e0a7c */
[----:B------:R-:W-:Y:S01]  /*6640*/  ISETP.GE.AND P2, PT, R159, RZ, PT ;  /* 0x000000ff9f00720c */ /* 0x000fe20003f46270 */
[----:B------:R-:W-:Y:S01]  /*6650*/  IMAD R136, R8, R2, R119 ;  /* 0x0000000208887224 */ /* 0x000fe200078e0277 */
[----:B------:R-:W-:Y:S01]  /*6660*/  IABS R119, R142 ;  /* 0x0000008e00777213 */ /* 0x000fe20000000000 */
[----:B------:R-:W-:-:S04]  /*6670*/  IMAD.HI.U32 R2, R6, R137, RZ ;  /* 0x0000008906027227 */ /* 0x000fc800078e00ff */
[----:B------:R-:W-:Y:S02]  /*6680*/  IMAD.MOV R118, RZ, RZ, -R2 ;  /* 0x000000ffff767224 */ /* 0x000fe400078e0a02 */
[--C-:B------:R-:W-:Y:S01]  /*6690*/  @!P5 IMAD.IADD R131, R131, 0x1, -R8.reuse ;  /* 0x000000018383d824 */ /* 0x100fe200078e0a08 */
[C---:B------:R-:W-:Y:S01]  /*66a0*/  ISETP.GT.U32.AND P5, PT, R8.reuse, R134, PT ;  /* 0x000000860800720c */ /* 0x040fe20003fa4070 */
[----:B------:R-:W-:Y:S02]  /*66b0*/  IMAD R137, R8, R118, R137 ;  /* 0x0000007608897224 */ /* 0x000fe400078e0289 */
[--C-:B------:R-:W-:Y:S01]  /*66c0*/  @!P3 IMAD.IADD R128, R128, 0x1, -R8.reuse ;  /* 0x000000018080b824 */ /* 0x100fe200078e0a08 */
[----:B------:R-:W-:Y:S01]  /*66d0*/  ISETP.GE.AND P3, PT, R202, RZ, PT ;  /* 0x000000ffca00720c */ /* 0x000fe20003f66270 */
[----:B------:R-:W-:Y:S01]  /*66e0*/  @!P4 IMAD.IADD R129, R129, 0x1, -R8 ;  /* 0x000000018181c824 */ /* 0x000fe200078e0a08 */
[C---:B------:R-:W-:Y:S01]  /*66f0*/  ISETP.GT.U32.AND P4, PT, R8.reuse, R132, PT ;  /* 0x000000840800720c */ /* 0x040fe20003f84070 */
[----:B------:R-:W-:Y:S01]  /*6700*/  @!P1 IMAD.MOV R131, RZ, RZ, -R131 ;  /* 0x000000ffff839224 */ /* 0x000fe200078e0a83 */
[C---:B------:R-:W-:Y:S01]  /*6710*/  ISETP.GT.U32.AND P1, PT, R8.reuse, R137, PT ;  /* 0x000000890800720c */ /* 0x040fe20003f24070 */
[----:B------:R-:W-:Y:S01]  /*6720*/  @!P2 IMAD.MOV R128, RZ, RZ, -R128 ;  /* 0x000000ffff80a224 */ /* 0x000fe200078e0a80 */
[----:B------:R-:W-:Y:S01]  /*6730*/  ISETP.GT.U32.AND P2, PT, R8, R133, PT ;  /* 0x000000850800720c */ /* 0x000fe20003f44070 */
[----:B------:R-:W-:Y:S01]  /*6740*/  IMAD.HI.U32 R98, R6, R139, RZ ;  /* 0x0000008b06627227 */ /* 0x000fe200078e00ff */
[----:B------:R-:W-:-:S03]  /*6750*/  CS2R R202, SRZ ;  /* 0x0000000000ca7805 */ /* 0x000fc6000001ff00 */
[----:B------:R-:W-:Y:S02]  /*6760*/  IMAD.MOV R98, RZ, RZ, -R98 ;  /* 0x000000ffff627224 */ /* 0x000fe400078e0a62 */
[----:B------:R-:W-:Y:S02]  /*6770*/  @!P0 IMAD.MOV R127, RZ, RZ, -R127 ;  /* 0x000000ffff7f8224 */ /* 0x000fe400078e0a7f */
[----:B------:R-:W-:Y:S01]  /*6780*/  IMAD R138, R8, R98, R139 ;  /* 0x00000062088a7224 */ /* 0x000fe200078e028b */
[----:B------:R-:W-:Y:S01]  /*6790*/  SHF.R.U32.HI R98, RZ, 0x4, R219 ;  /* 0x00000004ff627819 */ /* 0x000fe200000116db */
[--C-:B------:R-:W-:Y:S01]  /*67a0*/  @!P4 IMAD.IADD R132, R132, 0x1, -R8.reuse ;  /* 0x000000018484c824 */ /* 0x100fe200078e0a08 */
[----:B------:R-:W-:Y:S01]  /*67b0*/  ISETP.GT.U32.AND P4, PT, R8, R135, PT ;  /* 0x000000870800720c */ /* 0x000fe20003f84070 */
[--C-:B------:R-:W-:Y:S01]  /*67c0*/  @!P1 IMAD.IADD R137, R137, 0x1, -R8.reuse ;  /* 0x0000000189899824 */ /* 0x100fe200078e0a08 */
[----:B------:R-:W-:Y:S01]  /*67d0*/  ISETP.GE.AND P1, PT, R216, RZ, PT ;  /* 0x000000ffd800720c */ /* 0x000fe20003f26270 */
[--C-:B------:R-:W-:Y:S01]  /*67e0*/  @!P2 IMAD.IADD R133, R133, 0x1, -R8.reuse ;  /* 0x000000018585a824 */ /* 0x100fe200078e0a08 */
[C---:B------:R-:W-:Y:S01]  /*67f0*/  ISETP.GT.U32.AND P2, PT, R8.reuse, R138, PT ;  /* 0x0000008a0800720c */ /* 0x040fe20003f44070 */
[----:B------:R-:W0:Y:S01]  /*6800*/  LDC R216, c[0x0][0x230] ;  /* 0x00008c00ffd87b82 */ /* 0x000e220000000800 */
[----:B------:R-:W-:Y:S01]  /*6810*/  ISETP.GT.U32.AND P0, PT, R8, R132, PT ;  /* 0x000000840800720c */ /* 0x000fe20003f04070 */
[----:B------:R-:W-:Y:S01]  /*6820*/  @!P5 IMAD.IADD R134, R134, 0x1, -R8 ;  /* 0x000000018686d824 */ /* 0x000fe200078e0a08 */
[----:B------:R-:W-:Y:S01]  /*6830*/  ISETP.GT.U32.AND P5, PT, R8, R136, PT ;  /* 0x000000880800720c */ /* 0x000fe20003fa4070 */
[----:B------:R-:W-:Y:S01]  /*6840*/  @!P3 IMAD.MOV R130, RZ, RZ, -R130 ;  /* 0x000000ffff82b224 */ /* 0x000fe200078e0a82 */
[----:B------:R-:W-:Y:S01]  /*6850*/  SGXT.U32 R98, R98, 0xe ;  /* 0x0000000e6262781a */ /* 0x000fe20000000000 */
[----:B------:R-:W-:-:S04]  /*6860*/  IMAD.HI.U32 R2, R6, R119, RZ ;  /* 0x0000007706027227 */ /* 0x000fc800078e00ff */
[--C-:B------:R-:W-:Y:S01]  /*6870*/  @!P4 IMAD.IADD R135, R135, 0x1, -R8.reuse ;  /* 0x000000018787c824 */ /* 0x100fe200078e0a08 */
[----:B------:R-:W-:Y:S01]  /*6880*/  ISETP.GE.AND P4, PT, R200, RZ, PT ;  /* 0x000000ffc800720c */ /* 0x000fe20003f86270 */
[--C-:B------:R-:W-:Y:S01]  /*6890*/  @!P2 IMAD.IADD R138, R138, 0x1, -R8.reuse ;  /* 0x000000018a8aa824 */ /* 0x100fe200078e0a08 */
[----:B------:R-:W-:Y:S01]  /*68a0*/  ISETP.GT.U32.AND P2, PT, R8, R137, PT ;  /* 0x000000890800720c */ /* 0x000fe20003f44070 */
[--C-:B------:R-:W-:Y:S01]  /*68b0*/  @!P0 IMAD.IADD R132, R132, 0x1, -R8.reuse ;  /* 0x0000000184848824 */ /* 0x100fe200078e0a08 */
[----:B------:R-:W-:Y:S01]  /*68c0*/  ISETP.GE.AND P0, PT, R251, RZ, PT ;  /* 0x000000fffb00720c */ /* 0x000fe20003f06270 */
[----:B------:R-:W-:Y:S01]  /*68d0*/  @!P5 IMAD.IADD R136, R136, 0x1, -R8 ;  /* 0x000000018888d824 */ /* 0x000fe200078e0a08 */
[C---:B------:R-:W-:Y:S01]  /*68e0*/  ISETP.GT.U32.AND P3, PT, R8.reuse, R135, PT ;  /* 0x000000870800720c */ /* 0x040fe20003f64070 */
[----:B------:R-:W-:Y:S01]  /*68f0*/  IMAD.MOV R2, RZ, RZ, -R2 ;  /* 0x000000ffff027224 */ /* 0x000fe200078e0a02 */
[----:B------:R-:W-:Y:S01]  /*6900*/  ISETP.GT.U32.AND P5, PT, R8, R134, PT ;  /* 0x000000860800720c */ /* 0x000fe20003fa4070 */
[----:B------:R-:W-:Y:S01]  /*6910*/  IMAD.HI.U32 R6, R6, R141, RZ ;  /* 0x0000008d06067227 */ /* 0x000fe200078e00ff */
[----:B------:R-:W-:-:S03]  /*6920*/  CS2R R200, SRZ ;  /* 0x0000000000c87805 */ /* 0x000fc6000001ff00 */
[----:B0-----:R-:W-:Y:S02]  /*6930*/  VIADD R216, R216, 0x7f ;  /* 0x0000007fd8d87836 */ /* 0x001fe40000000000 */
[C---:B------:R-:W-:Y:S02]  /*6940*/  IMAD R139, R8.reuse, R2, R119 ;  /* 0x00000002088b7224 */ /* 0x040fe400078e0277 */
[----:B------:R-:W-:Y:S01]  /*6950*/  @!P2 IMAD.IADD R137, R137, 0x1, -R8 ;  /* 0x000000018989a824 */ /* 0x000fe200078e0a08 */
[----:B------:R-:W-:Y:S01]  /*6960*/  ISETP.GE.AND P2, PT, R217, RZ, PT ;  /* 0x000000ffd900720c */ /* 0x000fe20003f46270 */
[----:B------:R-:W-:Y:S01]  /*6970*/  IMAD.MOV R6, RZ, RZ, -R6 ;  /* 0x000000ffff067224 */ /* 0x000fe200078e0a06 */
[----:B------:R-:W0:Y:S01]  /*6980*/  LDC R2, c[0x0][0x234] ;  /* 0x00008d00ff027b82 */ /* 0x000e220000000800 */
[----:B------:R-:W-:Y:S01]  /*6990*/  @!P0 IMAD.MOV R133, RZ, RZ, -R133 ;  /* 0x000000ffff858224 */ /* 0x000fe200078e0a85 */
[----:B------:R-:W-:Y:S01]  /*69a0*/  SHF.R.S32.HI R217, RZ, 0x1f, R216 ;  /* 0x0000001fffd97819 */ /* 0x000fe200000114d8 */
[--C-:B------:R-:W-:Y:S01]  /*69b0*/  @!P3 IMAD.IADD R135, R135, 0x1, -R8.reuse ;  /* 0x000000018787b824 */ /* 0x100fe200078e0a08 */
[C---:B------:R-:W-:Y:S01]  /*69c0*/  ISETP.GT.U32.AND P0, PT, R8.reuse, R138, PT ;  /* 0x0000008a0800720c */ /* 0x040fe20003f04070 */
[C---:B------:R-:W-:Y:S01]  /*69d0*/  IMAD R141, R8.reuse, R6, R141 ;  /* 0x00000006088d7224 */ /* 0x040fe200078e028d */
[----:B------:R-:W-:Y:S01]  /*69e0*/  ISETP.GT.U32.AND P3, PT, R8, R139, PT ;  /* 0x0000008b0800720c */ /* 0x000fe20003f64070 */
[----:B------:R-:W-:Y:S01]  /*69f0*/  @!P5 IMAD.IADD R134, R134, 0x1, -R8 ;  /* 0x000000018686d824 */ /* 0x000fe200078e0a08 */
[----:B------:R-:W-:Y:S01]  /*6a00*/  LEA.HI R217, R217, R216, RZ, 0x7 ;  /* 0x000000d8d9d97211 */ /* 0x000fe200078f38ff */
[----:B------:R-:W-:Y:S01]  /*6a10*/  @!P4 IMAD.MOV R132, RZ, RZ, -R132 ;  /* 0x000000ffff84c224 */ /* 0x000fe200078e0a84 */
[----:B------:R-:W1:Y:S01]  /*6a20*/  S2R R216, SR_TID.X ;  /* 0x0000000000d87919 */ /* 0x000e620000002100 */
[----:B------:R-:W-:Y:S01]  /*6a30*/  ISETP.GE.AND P5, PT, R252, RZ, PT ;  /* 0x000000fffc00720c */ /* 0x000fe20003fa6270 */
[----:B------:R-:W-:Y:S01]  /*6a40*/  @!P6 IMAD.MOV R129, RZ, RZ, -R129 ;  /* 0x000000ffff81e224 */ /* 0x000fe200078e0a81 */
[C---:B------:R-:W-:Y:S01]  /*6a50*/  ISETP.GT.U32.AND P4, PT, R8.reuse, R141, PT ;  /* 0x0000008d0800720c */ /* 0x040fe20003f84070 */
[----:B------:R-:W-:Y:S01]  /*6a60*/  IMAD.MOV.U32 R6, RZ, RZ, RZ ;  /* 0x000000ffff067224 */ /* 0x000fe200078e00ff */
[----:B------:R-:W-:Y:S01]  /*6a70*/  ISETP.GT.U32.AND P6, PT, R8, R136, PT ;  /* 0x000000880800720c */ /* 0x000fe20003fc4070 */
[----:B------:R-:W2:Y:S01]  /*6a80*/  LDC.64 R118, c[0x0][0x218] ;  /* 0x00008600ff767b82 */ /* 0x000ea20000000a00 */
[--C-:B------:R-:W-:Y:S01]  /*6a90*/  @!P0 IMAD.IADD R138, R138, 0x1, -R8.reuse ;  /* 0x000000018a8a8824 */ /* 0x100fe200078e0a08 */
[----:B------:R-:W-:Y:S01]  /*6aa0*/  IADD3 R98, P0, R98, 0x80, RZ ;  /* 0x0000008062627810 */ /* 0x000fe20007f1e0ff */
[----:B------:R-:W-:Y:S01]  /*6ab0*/  @!P3 IMAD.IADD R139, R139, 0x1, -R8 ;  /* 0x000000018b8bb824 */ /* 0x000fe200078e0a08 */
[----:B------:R-:W-:Y:S01]  /*6ac0*/  ISETP.GE.AND P3, PT, R218, RZ, PT ;  /* 0x000000ffda00720c */ /* 0x000fe20003f66270 */
[----:B------:R-:W-:Y:S01]  /*6ad0*/  IMAD.MOV.U32 R11, RZ, RZ, R135 ;  /* 0x000000ffff0b7224 */ /* 0x000fe200078e0087 */
[----:B------:R-:W-:Y:S01]  /*6ae0*/  IADD3.X R6, R6, 0x40000040, RZ, P0, !PT ;  /* 0x4000004006067810 */ /* 0x000fe200007fe4ff */
[----:B------:R-:W-:Y:S01]  /*6af0*/  @!P2 IMAD.MOV R138, RZ, RZ, -R138 ;  /* 0x000000ffff8aa224 */ /* 0x000fe200078e0a8a */
[----:B------:R-:W3:Y:S01]  /*6b00*/  LDC R218, c[0x0][0x23c] ;  /* 0x00008f00ffda7b82 */ /* 0x000ee20000000800 */
[----:B------:R-:W-:Y:S01]  /*6b10*/  @!P5 IMAD.MOV R134, RZ, RZ, -R134 ;  /* 0x000000ffff86d224 */ /* 0x000fe200078e0a86 */
[----:B------:R-:W-:Y:S01]  /*6b20*/  ISETP.GT.U32.AND P5, PT, R8, R139, PT ;  /* 0x0000008b0800720c */ /* 0x000fe20003fa4070 */
[--C-:B------:R-:W-:Y:S01]  /*6b30*/  @!P4 IMAD.IADD R141, R141, 0x1, -R8.reuse ;  /* 0x000000018d8dc824 */ /* 0x100fe200078e0a08 */
[----:B------:R-:W-:Y:S01]  /*6b40*/  R2UR UR5, R6 ;  /* 0x00000000060572ca */ /* 0x000fe200000e0000 */
[-C--:B0-----:R-:W-:Y:S01]  /*6b50*/  IMAD R5, R7, R2.reuse, RZ ;  /* 0x0000000207057224 */ /* 0x081fe200078e02ff */
[----:B------:R-:W-:Y:S01]  /*6b60*/  R2UR UR4, R98 ;  /* 0x00000000620472ca */ /* 0x000fe200000e0000 */
[----:B------:R-:W-:Y:S01]  /*6b70*/  @!P6 IMAD.IADD R136, R136, 0x1, -R8 ;  /* 0x000000018888e824 */ /* 0x000fe200078e0a08 */
[----:B------:R-:W0:Y:S01]  /*6b80*/  LDC.64 R6, c[0x0][0x210] ;  /* 0x00008400ff067b82 */ /* 0x000e220000000a00 */
[----:B------:R-:W-:Y:S01]  /*6b90*/  ISETP.GE.AND P6, PT, R140, RZ, PT ;  /* 0x000000ff8c00720c */ /* 0x000fe20003fc6270 */
[----:B------:R-:W-:Y:S01]  /*6ba0*/  IMAD R10, R10, R2, RZ ;  /* 0x000000020a0a7224 */ /* 0x000fe200078e02ff */
[----:B------:R-:W-:Y:S01]  /*6bb0*/  ISETP.GT.U32.AND P4, PT, R8, R141, PT ;  /* 0x0000008d0800720c */ /* 0x000fe20003f84070 */
[----:B------:R-:W-:Y:S01]  /*6bc0*/  @!P1 IMAD.MOV R136, RZ, RZ, -R136 ;  /* 0x000000ffff889224 */ /* 0x000fe200078e0a88 */
[----:B------:R-:W-:Y:S01]  /*6bd0*/  ISETP.GE.AND P0, PT, R143, RZ, PT ;  /* 0x000000ff8f00720c */ /* 0x000fe20003f06270 */
[----:B------:R-:W-:-:S02]  /*6be0*/  @!P3 IMAD.MOV R137, RZ, RZ, -R137 ;  /* 0x000000ffff89b224 */ /* 0x000fc400078e0a89 */
[----:B------:R-:W4:Y:S01]  /*6bf0*/  LDC R98, c[0x0][0x240] ;  /* 0x00009000ff627b82 */ /* 0x000f220000000800 */
[--C-:B------:R-:W-:Y:S01]  /*6c00*/  @!P5 IMAD.IADD R139, R139, 0x1, -R8.reuse ;  /* 0x000000018b8bd824 */ /* 0x100fe200078e0a08 */
[----:B------:R-:W-:Y:S01]  /*6c10*/  ISETP.GE.AND P5, PT, R142, RZ, PT ;  /* 0x000000ff8e00720c */ /* 0x000fe20003fa6270 */
[----:B------:R-:W-:Y:S01]  /*6c20*/  UIADD3.64 UR14, UR4, 0x380, URZ ;  /* 0x00000380040e7897 */ /* 0x000fe2000fffe03f */
[----:B-1----:R-:W-:Y:S01]  /*6c30*/  LOP3.LUT R216, R216, 0x7f, RZ, 0xc0, !PT ;  /* 0x0000007fd8d87812 */ /* 0x002fe200078ec0ff */
[----:B------:R-:W-:Y:S01]  /*6c40*/  UIADD3.64 UR10, UR4, 0x400, URZ ;  /* 0x00000400040a7897 */ /* 0x000fe2000fffe03f */
[----:B------:R-:W-:Y:S01]  /*6c50*/  @!P6 IMAD.MOV R11, RZ, RZ, -R11 ;  /* 0x000000ffff0be224 */ /* 0x000fe200078e0a0b */
[----:B------:R-:W-:Y:S01]  /*6c60*/  ISETP.NE.AND P6, PT, R185, RZ, PT ;  /* 0x000000ffb900720c */ /* 0x000fe20003fc5270 */
[----:B------:R-:W-:Y:S01]  /*6c70*/  @!P4 IMAD.IADD R141, R141, 0x1, -R8 ;  /* 0x000000018d8dc824 */ /* 0x000fe200078e0a08 */
[----:B------:R-:W-:Y:S01]  /*6c80*/  LOP3.LUT R185, RZ, R185, RZ, 0x33, !PT ;  /* 0x000000b9ffb97212 */ /* 0x000fe200078e33ff */
[----:B---3--:R-:W-:Y:S01]  /*6c90*/  IMAD R192, R216, R218, RZ ;  /* 0x000000dad8c07224 */ /* 0x008fe200078e02ff */
[----:B------:R-:W-:Y:S01]  /*6ca0*/  UIADD3.64 UR14, UR4, 0x480, URZ ;  /* 0x00000480040e7897 */ /* 0x000fe2000fffe03f */
[----:B------:R-:W-:Y:S01]  /*6cb0*/  IMAD.MOV.U32 R8, RZ, RZ, R139 ;  /* 0x000000ffff087224 */ /* 0x000fe200078e008b */
[C---:B------:R-:W-:Y:S01]  /*6cc0*/  SEL R191, R185.reuse, R0, !P6 ;  /* 0x00000000b9bf7207 */ /* 0x040fe20007000000 */
[----:B------:R-:W-:Y:S01]  /*6cd0*/  IMAD.MOV.U32 R9, RZ, RZ, R141 ;  /* 0x000000ffff097224 */ /* 0x000fe200078e008d */
[----:B--2---:R-:W-:Y:S01]  /*6ce0*/  LEA R2, P4, R192, R118, 0x1 ;  /* 0x00000076c0027211 */ /* 0x004fe200078808ff */
[----:B------:R-:W-:Y:S01]  /*6cf0*/  @!P5 IMAD.MOV R8, RZ, RZ, -R8 ;  /* 0x000000ffff08d224 */ /* 0x000fe200078e0a08 */
[C---:B------:R-:W-:Y:S01]  /*6d00*/  SEL R118, R185.reuse, R16, !P6 ;  /* 0x00000010b9767207 */ /* 0x040fe20007000000 */
[----:B------:R-:W-:Y:S01]  /*6d10*/  @!P0 IMAD.MOV R9, RZ, RZ, -R9 ;  /* 0x000000ffff098224 */ /* 0x000fe200078e0a09 */
[C---:B------:R-:W-:Y:S01]  /*6d20*/  SEL R154, R185.reuse, R101, !P6 ;  /* 0x00000065b99a7207 */ /* 0x040fe20007000000 */
[----:B------:R-:W1:Y:S01]  /*6d30*/  LDC R216, c[0x0][0x238] ;  /* 0x00008e00ffd87b82 */ /* 0x000e620000000800 */
[C---:B------:R-:W-:Y:S01]  /*6d40*/  SEL R4, R185.reuse, R4, !P6 ;  /* 0x00000004b9047207 */ /* 0x040fe20007000000 */
[----:B------:R-:W-:Y:S01]  /*6d50*/  UIADD3.64 UR10, UR4, 0x500, URZ ;  /* 0x00000500040a7897 */ /* 0x000fe2000fffe03f */
[----:B------:R-:W-:Y:S01]  /*6d60*/  SEL R101, R185, R34, !P6 ;  /* 0x00000022b9657207 */ /* 0x000fe20007000000 */
[----:B----4-:R-:W-:Y:S01]  /*6d70*/  IMAD R191, R191, R98, RZ ;  /* 0x00000062bfbf7224 */ /* 0x010fe200078e02ff */
[----:B0-----:R-:W-:Y:S01]  /*6d80*/  LEA R16, P0, R5, R6, 0x1 ;  /* 0x0000000605107211 */ /* 0x001fe200078008ff */
[----:B------:R-:W-:Y:S01]  /*6d90*/  UIADD3.64 UR14, UR4, 0x580, URZ ;  /* 0x00000580040e7897 */ /* 0x000fe2000fffe03f */
[C---:B------:R-:W-:Y:S01]  /*6da0*/  SEL R12, R185.reuse, R12, !P6 ;  /* 0x0000000cb90c7207 */ /* 0x040fe20007000000 */
        /* <DEDUP_REMOVED lines=38> */
[----:B------:R-:W-:Y:S01]  /*7010*/  IMAD R48, R48, R98, RZ ;  /* 0x0000006230307224 */ /* 0x000fe200078e02ff */
[C---:B------:R-:W-:Y:S01]  /*7020*/  SEL R39, R185.reuse, R24, !P6 ;  /* 0x00000018b9277207 */ /* 0x040fe20007000000 */
[----:B------:R-:W-:Y:S01]  /*7030*/  IMAD R46, R46, R98, RZ ;  /* 0x000000622e2e7224 */ /* 0x000fe200078e02ff */
[----:B------:R-:W-:Y:S01]  /*7040*/  SEL R152, R185, R100, !P6 ;  /* 0x00000064b9987207 */ /* 0x000fe20007000000 */
[----:B------:R-:W-:Y:S01]  /*7050*/  IMAD R45, R45, R98, RZ ;  /* 0x000000622d2d7224 */ /* 0x000fe200078e02ff */
[----:B------:R-:W-:Y:S01]  /*7060*/  SEL R18, R185, R18, !P6 ;  /* 0x00000012b9127207 */ /* 0x000fe20007000000 */
[----:B------:R-:W-:Y:S01]  /*7070*/  IMAD R39, R39, R98, RZ ;  /* 0x0000006227277224 */ /* 0x000fe200078e02ff */
        /* <DEDUP_REMOVED lines=16> */
[----:B------:R-:W-:-:S02]  /*7180*/  SEL R35, R185, R35, !P6 ;  /* 0x00000023b9237207 */ /* 0x000fc40007000000 */
[C---:B------:R-:W-:Y:S02]  /*7190*/  SEL R32, R185.reuse, R32, !P6 ;  /* 0x00000020b9207207 */ /* 0x040fe40007000000 */
[C---:B------:R-:W-:Y:S02]  /*71a0*/  SEL R38, R185.reuse, R38, !P6 ;  /* 0x00000026b9267207 */ /* 0x040fe40007000000 */
[C---:B------:R-:W-:Y:S02]  /*71b0*/  SEL R51, R185.reuse, R51, !P6 ;  /* 0x00000033b9337207 */ /* 0x040fe40007000000 */
[C---:B------:R-:W-:Y:S02]  /*71c0*/  SEL R52, R185.reuse, R52, !P6 ;  /* 0x00000034b9347207 */ /* 0x040fe40007000000 */
[C---:B------:R-:W-:Y:S02]  /*71d0*/  SEL R53, R185.reuse, R53, !P6 ;  /* 0x00000035b9357207 */ /* 0x040fe40007000000 */
        /* <DEDUP_REMOVED lines=15> */
[----:B------:R-:W-:Y:S01]  /*72d0*/  SEL R158, R185, R69, !P6 ;  /* 0x00000045b99e7207 */ /* 0x000fe20007000000 */
[----:B------:R-:W-:Y:S01]  /*72e0*/  IMAD R69, R67, R98, RZ ;  /* 0x0000006243457224 */ /* 0x000fe200078e02ff */
[C---:B------:R-:W-:Y:S01]  /*72f0*/  SEL R159, R185.reuse, R70, !P6 ;  /* 0x00000046b99f7207 */ /* 0x040fe20007000000 */
[-C--:B------:R-:W-:Y:S01]  /*7300*/  IMAD R70, R66, R98.reuse, RZ ;  /* 0x0000006242467224 */ /* 0x080fe200078e02ff */
[C---:B------:R-:W-:Y:S01]  /*7310*/  SEL R160, R185.reuse, R71, !P6 ;  /* 0x00000047b9a07207 */ /* 0x040fe20007000000 */
[----:B------:R-:W-:Y:S01]  /*7320*/  IMAD R71, R156, R98, RZ ;  /* 0x000000629c477224 */ /* 0x000fe200078e02ff */
[----:B------:R-:W-:Y:S01]  /*7330*/  SEL R161, R185, R72, !P6 ;  /* 0x00000048b9a17207 */ /* 0x000fe20007000000 */
        /* <DEDUP_REMOVED lines=31> */
[C---:B------:R-:W-:Y:S01]  /*7530*/  SEL R44, R185.reuse, R14, !P6 ;  /* 0x0000000eb92c7207 */ /* 0x040fe20007000000 */
[-C--:B------:R-:W-:Y:S01]  /*7540*/  IMAD R68, R68, R98.reuse, RZ ;  /* 0x0000006244447224 */ /* 0x080fe200078e02ff */
[----:B------:R-:W-:Y:S01]  /*7550*/  SEL R43, R185, R93, !P6 ;  /* 0x0000005db92b7207 */ /* 0x000fe20007000000 */
[----:B------:R-:W-:Y:S01]  /*7560*/  IMAD R93, R143, R98, RZ ;  /* 0x000000628f5d7224 */ /* 0x000fe200078e02ff */
[C---:B------:R-:W-:Y:S01]  /*7570*/  SEL R42, R185.reuse, R92, !P6 ;  /* 0x0000005cb92a7207 */ /* 0x040fe20007000000 */
[-C--:B------:R-:W-:Y:S01]  /*7580*/  IMAD R92, R144, R98.reuse, RZ ;  /* 0x00000062905c7224 */ /* 0x080fe200078e02ff */
[----:B------:R-:W-:Y:S01]  /*7590*/  SEL R41, R185, R91, !P6 ;  /* 0x0000005bb9297207 */ /* 0x000fe20007000000 */
[-C--:B------:R-:W-:Y:S01]  /*75a0*/  IMAD R91, R145, R98.reuse, RZ ;  /* 0x00000062915b7224 */ /* 0x080fe200078e02ff */
[----:B------:R-:W-:Y:S01]  /*75b0*/  SEL R40, R185, R89, !P6 ;  /* 0x00000059b9287207 */ /* 0x000fe20007000000 */
[-C--:B------:R-:W-:Y:S01]  /*75c0*/  IMAD R89, R147, R98.reuse, RZ ;  /* 0x0000006293597224 */ /* 0x080fe200078e02ff */
[----:B------:R-:W-:Y:S01]  /*75d0*/  SEL R24, R185, R95, !P6 ;  /* 0x0000005fb9187207 */ /* 0x000fe20007000000 */
[----:B------:R-:W-:Y:S01]  /*75e0*/  IMAD R95, R141, R98, RZ ;  /* 0x000000628d5f7224 */ /* 0x000fe200078e02ff */
[C---:B------:R-:W-:Y:S01]  /*75f0*/  SEL R26, R185.reuse, R94, !P6 ;  /* 0x0000005eb91a7207 */ /* 0x040fe20007000000 */
[----:B------:R-:W-:Y:S01]  /*7600*/  IMAD R94, R142, R98, RZ ;  /* 0x000000628e5e7224 */ /* 0x000fe200078e02ff */
[C---:B------:R-:W-:Y:S01]  /*7610*/  SEL R30, R185.reuse, R90, !P6 ;  /* 0x0000005ab91e7207 */ /* 0x040fe20007000000 */
[----:B------:R-:W-:Y:S01]  /*7620*/  IMAD R90, R146, R98, RZ ;  /* 0x00000062925a7224 */ /* 0x000fe200078e02ff */
[C---:B------:R-:W-:Y:S01]  /*7630*/  SEL R33, R185.reuse, R36, !P6 ;  /* 0x00000024b9217207 */ /* 0x040fe20007000000 */
[----:B------:R-:W-:Y:S01]  /*7640*/  IMAD R67, R158, R98, RZ ;  /* 0x000000629e437224 */ /* 0x000fe200078e02ff */
[C---:B------:R-:W-:Y:S01]  /*7650*/  SEL R148, R185.reuse, R96, !P6 ;  /* 0x00000060b9947207 */ /* 0x040fe20007000000 */
[-C--:B------:R-:W-:Y:S01]  /*7660*/  IMAD R96, R140, R98.reuse, RZ ;  /* 0x000000628c607224 */ /* 0x080fe200078e02ff */
[----:B------:R-:W-:Y:S01]  /*7670*/  SEL R151, R185, R97, !P6 ;  /* 0x00000061b9977207 */ /* 0x000fe20007000000 */
[-C--:B------:R-:W-:Y:S01]  /*7680*/  IMAD R97, R139, R98.reuse, RZ ;  /* 0x000000628b617224 */ /* 0x080fe200078e02ff */
[C---:B------:R-:W-:Y:S01]  /*7690*/  SEL R153, R185.reuse, R99, !P6 ;  /* 0x00000063b9997207 */ /* 0x040fe20007000000 */
[-C--:B------:R-:W-:Y:S01]  /*76a0*/  IMAD R99, R38, R98.reuse, RZ ;  /* 0x0000006226637224 */ /* 0x080fe200078e02ff */
[----:B------:R-:W-:Y:S01]  /*76b0*/  SEL R105, R185, R105, !P6 ;  /* 0x00000069b9697207 */ /* 0x000fe20007000000 */
        /* <DEDUP_REMOVED lines=29> */
[----:B------:R-:W-:Y:S01]  /*7890*/  SEL R3, R185, R88, !P6 ;  /* 0x00000058b9037207 */ /* 0x000fe20007000000 */
[----:B------:R-:W-:Y:S01]  /*78a0*/  IMAD R88, R149, R98, RZ ;  /* 0x0000006295587224 */ /* 0x000fe200078e02ff */
[----:B------:R-:W-:Y:S01]  /*78b0*/  SEL R116, R185, R116, !P6 ;  /* 0x00000074b9747207 */ /* 0x000fe20007000000 */
[-C--:B------:R-:W-:Y:S01]  /*78c0*/  IMAD R51, R155, R98.reuse, RZ ;  /* 0x000000629b337224 */ /* 0x080fe200078e02ff */
[C---:B------:R-:W-:Y:S01]  /*78d0*/  SEL R117, R185.reuse, R117, !P6 ;  /* 0x00000075b9757207 */ /* 0x040fe20007000000 */
[----:B------:R-:W-:Y:S01]  /*78e0*/  IMAD R50, R50, R98, RZ ;  /* 0x0000006232327224 */ /* 0x000fe200078e02ff */
[----:B------:R-:W-:Y:S01]  /*78f0*/  SEL R100, R185, R28, !P6 ;  /* 0x0000001cb9647207 */ /* 0x000fe20007000000 */
[----:B------:R-:W-:Y:S01]  /*7900*/  IMAD R49, R49, R98, RZ ;  /* 0x0000006231317224 */ /* 0x000fe200078e02ff */
[----:B------:R-:W-:Y:S01]  /*7910*/  SEL R120, R185, R120, !P6 ;  /* 0x00000078b9787207 */ /* 0x000fe20007000000 */
[-C--:B------:R-:W-:Y:S01]  /*7920*/  IMAD R47, R47, R98.reuse, RZ ;  /* 0x000000622f2f7224 */ /* 0x080fe200078e02ff */
[C---:B------:R-:W-:Y:S01]  /*7930*/  SEL R121, R185.reuse, R121, !P6 ;  /* 0x00000079b9797207 */ /* 0x040fe20007000000 */
[-C--:B------:R-:W-:Y:S01]  /*7940*/  IMAD R44, R44, R98.reuse, RZ ;  /* 0x000000622c2c7224 */ /* 0x080fe200078e02ff */
[----:B------:R-:W-:Y:S01]  /*7950*/  SEL R123, R185, R123, !P6 ;  /* 0x0000007bb97b7207 */ /* 0x000fe20007000000 */
[----:B------:R-:W-:Y:S01]  /*7960*/  IMAD R43, R43, R98, RZ ;  /* 0x000000622b2b7224 */ /* 0x000fe200078e02ff */
[C---:B------:R-:W-:Y:S01]  /*7970*/  SEL R122, R185.reuse, R122, !P6 ;  /* 0x0000007ab97a7207 */ /* 0x040fe20007000000 */
[----:B------:R-:W-:Y:S01]  /*7980*/  IMAD R42, R42, R98, RZ ;  /* 0x000000622a2a7224 */ /* 0x000fe200078e02ff */
[----:B------:R-:W-:Y:S01]  /*7990*/  SEL R124, R185, R124, !P6 ;  /* 0x0000007cb97c7207 */ /* 0x000fe20007000000 */
[-C--:B------:R-:W-:Y:S01]  /*79a0*/  IMAD R41, R41, R98.reuse, RZ ;  /* 0x0000006229297224 */ /* 0x080fe200078e02ff */
[----:B------:R-:W-:Y:S01]  /*79b0*/  SEL R174, R185, R125, !P6 ;  /* 0x0000007db9ae7207 */ /* 0x000fe20007000000 */
        /* <DEDUP_REMOVED lines=25> */
[C---:B------:R-:W-:Y:S01]  /*7b50*/  SEL R188, R185.reuse, R138, !P6 ;  /* 0x0000008ab9bc7207 */ /* 0x040fe20007000000 */
[----:B------:R-:W-:Y:S01]  /*7b60*/  IMAD R138, R12, R98, RZ ;  /* 0x000000620c8a7224 */ /* 0x000fe200078e02ff */
[----:B------:R-:W-:Y:S01]  /*7b70*/  SEL R189, R185, R8, !P6 ;  /* 0x00000008b9bd7207 */ /* 0x000fe20007000000 */
[-C--:B------:R-:W-:Y:S01]  /*7b80*/  IMAD R118, R37, R98.reuse, RZ ;  /* 0x0000006225767224 */ /* 0x080fe200078e02ff */
[----:B------:R-:W-:Y:S01]  /*7b90*/  SEL R190, R185, R9, !P6 ;  /* 0x00000009b9be7207 */ /* 0x000fe20007000000 */
[-C--:B------:R-:W-:Y:S01]  /*7ba0*/  IMAD R185, R4, R98.reuse, RZ ;  /* 0x0000006204b97224 */ /* 0x080fe200078e02ff */
[----:B------:R-:W-:Y:S01]  /*7bb0*/  LEA.HI.X.SX32 R17, R5, R7, 0x1, P0 ;  /* 0x0000000705117211 */ /* 0x000fe200000f0eff */
[----:B------:R-:W-:Y:S01]  /*7bc0*/  IMAD R5, R101, R98, RZ ;  /* 0x0000006265057224 */ /* 0x000fe200078e02ff */
[----:B------:R-:W-:Y:S01]  /*7bd0*/  LEA R101, P2, R191, R2, 0x1 ;  /* 0x00000002bf657211 */ /* 0x000fe200078408ff */
[-C--:B------:R-:W-:Y:S01]  /*7be0*/  IMAD R37, R26, R98.reuse, RZ ;  /* 0x000000621a257224 */ /* 0x080fe200078e02ff */
[----:B------:R-:W-:Y:S01]  /*7bf0*/  LEA.HI.X.SX32 R0, R192, R119, 0x1, P4 ;  /* 0x00000077c0007211 */ /* 0x000fe200020f0eff */
[----:B------:R-:W-:Y:S01]  /*7c00*/  IMAD R26, R102, R98, RZ ;  /* 0x00000062661a7224 */ /* 0x000fe200078e02ff */
[-C--:B------:R-:W-:Y:S01]  /*7c10*/  LEA R103, P3, R185, R2.reuse, 0x1 ;  /* 0x00000002b9677211 */ /* 0x080fe200078608ff */
[----:B------:R0:W-:Y:S01]  /*7c20*/  STL [R1+0xd70], R101 ;  /* 0x000d706501007387 */ /* 0x0001e20000100800 */
[----:B------:R-:W-:Y:S01]  /*7c30*/  LEA R102, P4, R138, R2, 0x1 ;  /* 0x000000028a667211 */ /* 0x000fe200078808ff */
[----:B------:R-:W-:Y:S01]  /*7c40*/  IMAD R135, R18, R98, RZ ;  /* 0x0000006212877224 */ /* 0x000fe200078e02ff */
[----:B------:R-:W-:Y:S01]  /*7c50*/  LEA R14, P1, R10, R6, 0x1 ;  /* 0x000000060a0e7211 */ /* 0x000fe200078208ff */
[----:B------:R2:W-:Y:S01]  /*7c60*/  STL [R1+0x188], R103 ;  /* 0x0001886701007387 */ /* 0x0005e20000100800 */
[----:B------:R-:W-:Y:S01]  /*7c70*/  IMAD R119, R32, R98, RZ ;  /* 0x0000006220777224 */ /* 0x000fe200078e02ff */
[----:B------:R-:W-:-:S02]  /*7c80*/  CS2R R158, SRZ ;  /* 0x00000000009e7805 */ /* 0x000fc4000001ff00 */
[----:B------:R-:W-:Y:S01]  /*7c90*/  LEA.HI.X.SX32 R15, R10, R7, 0x1, P1 ;  /* 0x000000070a0f7211 */ /* 0x000fe200008f0eff */
[----:B------:R3:W-:Y:S01]  /*7ca0*/  STL [R1+0x190], R102 ;  /* 0x0001906601007387 */ /* 0x0007e20000100800 */
[----:B------:R-:W-:Y:S01]  /*7cb0*/  IMAD R40, R40, R98, RZ ;  /* 0x0000006228287224 */ /* 0x000fe200078e02ff */
[----:B0-----:R-:W-:Y:S01]  /*7cc0*/  LEA R101, P5, R137, R2, 0x1 ;  /* 0x0000000289657211 */ /* 0x001fe200078a08ff */
[-C--:B------:R-:W-:Y:S01]  /*7cd0*/  IMAD R38, R24, R98.reuse, RZ ;  /* 0x0000006218267224 */ /* 0x080fe200078e02ff */
[----:B------:R-:W-:Y:S01]  /*7ce0*/  CS2R R160, SRZ ;  /* 0x0000000000a07805 */ /* 0x000fe2000001ff00 */
[----:B------:R-:W-:Y:S01]  /*7cf0*/  IMAD R36, R30, R98, RZ ;  /* 0x000000621e247224 */ /* 0x000fe200078e02ff */
[----:B--2---:R-:W-:Y:S01]  /*7d00*/  LEA R103, P6, R136, R2, 0x1 ;  /* 0x0000000288677211 */ /* 0x004fe200078c08ff */
[----:B------:R0:W-:Y:S01]  /*7d10*/  STL [R1+0x198], R101 ;  /* 0x0001986501007387 */ /* 0x0001e20000100800 */
[----:B------:R-:W-:Y:S01]  /*7d20*/  IMAD R35, R33, R98, RZ ;  /* 0x0000006221237224 */ /* 0x000fe200078e02ff */
[----:B------:R-:W-:-:S02]  /*7d30*/  CS2R R162, SRZ ;  /* 0x0000000000a27805 */ /* 0x000fc4000001ff00 */
[----:B---3--:R-:W-:Y:S01]  /*7d40*/  LEA R102, P0, R135, R2, 0x1 ;  /* 0x0000000287667211 */ /* 0x008fe200078008ff */
[----:B------:R2:W-:Y:S01]  /*7d50*/  STL [R1+0x1a0], R103 ;  /* 0x0001a06701007387 */ /* 0x0005e20000100800 */
[-C--:B------:R-:W-:Y:S01]  /*7d60*/  IMAD R34, R148, R98.reuse, RZ ;  /* 0x0000006294227224 */ /* 0x080fe200078e02ff */
[----:B------:R-:W-:Y:S01]  /*7d70*/  CS2R R164, SRZ ;  /* 0x0000000000a47805 */ /* 0x000fe2000001ff00 */
[-C--:B------:R-:W-:Y:S01]  /*7d80*/  IMAD R33, R151, R98.reuse, RZ ;  /* 0x0000006297217224 */ /* 0x080fe200078e02ff */
[----:B------:R3:W-:Y:S01]  /*7d90*/  STL [R1+0x1a8], R102 ;  /* 0x0001a86601007387 */ /* 0x0007e20000100800 */
[----:B------:R-:W-:Y:S01]  /*7da0*/  IMAD R32, R152, R98, RZ ;  /* 0x0000006298207224 */ /* 0x000fe200078e02ff */
[----:B0-----:R-:W-:Y:S01]  /*7db0*/  LEA R101, P1, R134, R2, 0x1 ;  /* 0x0000000286657211 */ /* 0x001fe200078208ff */
[-C--:B------:R-:W-:Y:S01]  /*7dc0*/  IMAD R31, R153, R98.reuse, RZ ;  /* 0x00000062991f7224 */ /* 0x080fe200078e02ff */
[----:B------:R-:W-:Y:S01]  /*7dd0*/  CS2R R152, SRZ ;  /* 0x0000000000987805 */ /* 0x000fe2000001ff00 */
[----:B------:R-:W-:Y:S01]  /*7de0*/  IMAD R30, R154, R98, RZ ;  /* 0x000000629a1e7224 */ /* 0x000fe200078e02ff */
[----:B--2---:R-:W-:Y:S01]  /*7df0*/  LEA.HI.X.SX32 R103, R191, R0, 0x1, P2 ;  /* 0x00000000bf677211 */ /* 0x004fe200010f0eff */
        /* <DEDUP_REMOVED lines=10> */
[----:B0-----:R-:W-:Y:S01]  /*7ea0*/  LEA.HI.X.SX32 R101, R185, R0, 0x1, P3 ;  /* 0x00000000b9657211 */ /* 0x001fe200018f0eff */
[-C--:B------:R-:W-:Y:S01]  /*7eb0*/  IMAD R23, R107, R98.reuse, RZ ;  /* 0x000000626b177224 */ /* 0x080fe200078e02ff */
[----:B------:R-:W-:Y:S01]  /*7ec0*/  CS2R R156, SRZ ;  /* 0x00000000009c7805 */ /* 0x000fe2000001ff00 */
[----:B------:R-:W-:Y:S01]  /*7ed0*/  IMAD R22, R108, R98, RZ ;  /* 0x000000626c167224 */ /* 0x000fe200078e02ff */
[----:B--2---:R-:W-:Y:S01]  /*7ee0*/  LEA R103, P3, R132, R2, 0x1 ;  /* 0x0000000284677211 */ /* 0x004fe200078608ff */
[----:B------:R0:W-:Y:S01]  /*7ef0*/  STL [R1+0x184], R101 ;  /* 0x0001846501007387 */ /* 0x0001e20000100800 */
[----:B------:R-:W-:Y:S01]  /*7f00*/  IMAD R21, R109, R98, RZ ;  /* 0x000000626d157224 */ /* 0x000fe200078e02ff */
[----:B------:R-:W-:-:S02]  /*7f10*/  CS2R R168, SRZ ;  /* 0x0000000000a87805 */ /* 0x000fc4000001ff00 */
[----:B---3--:R-:W-:Y:S01]  /*7f20*/  LEA.HI.X.SX32 R102, R138, R0, 0x1, P4 ;  /* 0x000000008a667211 */ /* 0x008fe200020f0eff */
        /* <DEDUP_REMOVED lines=76> */
[----:B------:R-:W-:Y:S01]  /*83f0*/  IMAD R190, R190, R98, RZ ;  /* 0x00000062bebe7224 */ /* 0x000fe200078e02ff */
[----:B------:R-:W-:Y:S01]  /*8400*/  CS2R R140, SRZ ;  /* 0x00000000008c7805 */ /* 0x000fe2000001ff00 */
[C---:B-1----:R-:W-:Y:S01]  /*8410*/  IMAD R98, R216.reuse, 0x7f, RZ ;  /* 0x0000007fd8627824 */ /* 0x042fe200078e02ff */
[----:B------:R1:W-:Y:S01]  /*8420*/  STL [R1+0x200], R102 ;  /* 0x0002006601007387 */ /* 0x0003e20000100800 */
[----:B------:R-:W-:Y:S01]  /*8430*/  IMAD R100, R216, 0x7e, RZ ;  /* 0x0000007ed8647824 */ /* 0x000fe200078e02ff */
[----:B0-----:R-:W-:Y:S02]  /*8440*/  LEA.HI.X.SX32 R101, R130, R0, 0x1, P5 ;  /* 0x0000000082657211 */ /* 0x001fe400028f0eff */
[----:B------:R-:W-:Y:S02]  /*8450*/  CS2R R130, SRZ ;  /* 0x0000000000827805 */ /* 0x000fe4000001ff00 */
[----:B------:R-:W-:-:S02]  /*8460*/  CS2R R142, SRZ ;  /* 0x00000000008e7805 */ /* 0x000fc4000001ff00 */
[----:B------:R-:W-:Y:S02]  /*8470*/  CS2R R144, SRZ ;  /* 0x0000000000907805 */ /* 0x000fe4000001ff00 */
[----:B--2---:R-:W-:Y:S01]  /*8480*/  LEA R103, P5, R118, R2, 0x1 ;  /* 0x0000000276677211 */ /* 0x004fe200078a08ff */
[----:B------:R0:W-:Y:S01]  /*8490*/  STL [R1+0x1cc], R101 ;  /* 0x0001cc6501007387 */ /* 0x0001e20000100800 */
[----:B------:R-:W-:Y:S02]  /*84a0*/  CS2R R146, SRZ ;  /* 0x0000000000927805 */ /* 0x000fe4000001ff00 */
[----:B------:R-:W-:Y:S02]  /*84b0*/  CS2R R148, SRZ ;  /* 0x0000000000947805 */ /* 0x000fe4000001ff00 */
[----:B-1----:R-:W-:Y:S01]  /*84c0*/  LEA.HI.X.SX32 R102, R129, R0, 0x1, P6 ;  /* 0x0000000081667211 */ /* 0x002fe200030f0eff */
[----:B------:R1:W-:Y:S01]  /*84d0*/  STL [R1+0x208], R103 ;  /* 0x0002086701007387 */ /* 0x0003e20000100800 */
[----:B------:R-:W-:-:S03]  /*84e0*/  CS2R R150, SRZ ;  /* 0x0000000000967805 */ /* 0x000fc6000001ff00 */
[----:B------:R2:W-:Y:S01]  /*84f0*/  STL [R1+0x1d4], R102 ;  /* 0x0001d46601007387 */ /* 0x0005e20000100800 */
[----:B0-----:R-:W-:Y:S02]  /*8500*/  LEA R101, P6, R99, R2, 0x1 ;  /* 0x0000000263657211 */ /* 0x001fe400078c08ff */
[----:B-1----:R-:W-:-:S03]  /*8510*/  LEA.HI.X.SX32 R103, R128, R0, 0x1, P0 ;  /* 0x0000000080677211 */ /* 0x002fc600000f0eff */
[----:B------:R0:W-:Y:S01]  /*8520*/  STL [R1+0x210], R101 ;  /* 0x0002106501007387 */ /* 0x0001e20000100800 */
[----:B------:R-:W-:Y:S02]  /*8530*/  LEA.HI.X.SX32 R99, R99, R0, 0x1, P6 ;  /* 0x0000000063637211 */ /* 0x000fe400030f0eff */
[----:B------:R-:W-:Y:S02]  /*8540*/  CS2R R128, SRZ ;  /* 0x0000000000807805 */ /* 0x000fe4000001ff00 */
[----:B--2---:R-:W-:Y:S01]  /*8550*/  LEA R102, P0, R97, R2, 0x1 ;  /* 0x0000000261667211 */ /* 0x004fe200078008ff */
[----:B------:R1:W-:Y:S04]  /*8560*/  STL [R1+0x1dc], R103 ;  /* 0x0001dc6701007387 */ /* 0x0003e80000100800 */
[----:B------:R2:W-:Y:S01]  /*8570*/  STL [R1+0x218], R102 ;  /* 0x0002186601007387 */ /* 0x0005e20000100800 */
[----:B0-----:R-:W-:-:S02]  /*8580*/  LEA.HI.X.SX32 R101, R127, R0, 0x1, P1 ;  /* 0x000000007f657211 */ /* 0x001fc400008f0eff */
[----:B-1----:R-:W-:-:S03]  /*8590*/  LEA R103, P1, R96, R2, 0x1 ;  /* 0x0000000260677211 */ /* 0x002fc600078208ff */
[----:B------:R0:W-:Y:S01]  /*85a0*/  STL [R1+0x1e4], R101 ;  /* 0x0001e46501007387 */ /* 0x0001e20000100800 */
[----:B--2---:R-:W-:-:S03]  /*85b0*/  LEA.HI.X.SX32 R102, R126, R0, 0x1, P2 ;  /* 0x000000007e667211 */ /* 0x004fc600010f0eff */
[----:B------:R1:W-:Y:S01]  /*85c0*/  STL [R1+0x220], R103 ;  /* 0x0002206701007387 */ /* 0x0003e20000100800 */
[----:B------:R-:W-:-:S03]  /*85d0*/  CS2R R126, SRZ ;  /* 0x00000000007e7805 */ /* 0x000fc6000001ff00 */
[----:B------:R2:W-:Y:S01]  /*85e0*/  STL [R1+0x1ec], R102 ;  /* 0x0001ec6601007387 */ /* 0x0005e20000100800 */
[----:B0-----:R-:W-:Y:S02]  /*85f0*/  LEA R101, P2, R95, R2, 0x1 ;  /* 0x000000025f657211 */ /* 0x001fe400078408ff */
[----:B-1----:R-:W-:-:S03]  /*8600*/  LEA.HI.X.SX32 R103, R125, R0, 0x1, P3 ;  /* 0x000000007d677211 */ /* 0x002fc600018f0eff */
[----:B------:R0:W-:Y:S01]  /*8610*/  STL [R1+0x228], R101 ;  /* 0x0002286501007387 */ /* 0x0001e20000100800 */
[----:B------:R-:W-:Y:S02]  /*8620*/  LEA.HI.X.SX32 R95, R95, R0, 0x1, P2 ;  /* 0x000000005f5f7211 */ /* 0x000fe400010f0eff */
[----:B--2---:R-:W-:Y:S01]  /*8630*/  LEA R102, P3, R94, R2, 0x1 ;  /* 0x000000025e667211 */ /* 0x004fe200078608ff */
[----:B------:R1:W-:Y:S04]  /*8640*/  STL [R1+0x1f4], R103 ;  /* 0x0001f46701007387 */ /* 0x0003e80000100800 */
[----:B------:R2:W-:Y:S01]  /*8650*/  STL [R1+0x230], R102 ;  /* 0x0002306601007387 */ /* 0x0005e20000100800 */
[----:B0-----:R-:W-:Y:S02]  /*8660*/  LEA.HI.X.SX32 R101, R119, R0, 0x1, P4 ;  /* 0x0000000077657211 */ /* 0x001fe400020f0eff */
[----:B-1----:R-:W-:-:S03]  /*8670*/  LEA R103, P4, R93, R2, 0x1 ;  /* 0x000000025d677211 */ /* 0x002fc600078808ff */
[----:B------:R0:W-:Y:S01]  /*8680*/  STL [R1+0x1fc], R101 ;  /* 0x0001fc6501007387 */ /* 0x0001e20000100800 */
[----:B--2---:R-:W-:-:S03]  /*8690*/  LEA.HI.X.SX32 R102, R118, R0, 0x1, P5 ;  /* 0x0000000076667211 */ /* 0x004fc600028f0eff */
[----:B------:R-:W-:Y:S01]  /*86a0*/  STL [R1+0x238], R103 ;  /* 0x0002386701007387 */ /* 0x000fe20000100800 */
[----:B------:R-:W-:-:S03]  /*86b0*/  CS2R R118, SRZ ;  /* 0x0000000000767805 */ /* 0x000fc6000001ff00 */
[----:B------:R1:W-:Y:S01]  /*86c0*/  STL [R1+0x204], R102 ;  /* 0x0002046601007387 */ /* 0x0003e20000100800 */
[----:B0-----:R-:W-:-:S04]  /*86d0*/  LEA R101, P5, R92, R2, 0x1 ;  /* 0x000000025c657211 */ /* 0x001fc800078a08ff */
[----:B------:R-:W-:Y:S01]  /*86e0*/  LEA.HI.X.SX32 R92, R92, R0, 0x1, P5 ;  /* 0x000000005c5c7211 */ /* 0x000fe200028f0eff */
[----:B------:R0:W-:Y:S01]  /*86f0*/  STL [R1+0x240], R101 ;  /* 0x0002406501007387 */ /* 0x0001e20000100800 */
[----:B-1----:R-:W-:-:S03]  /*8700*/  LEA R102, P6, R91, R2, 0x1 ;  /* 0x000000025b667211 */ /* 0x002fc600078c08ff */
[----:B------:R1:W-:Y:S04]  /*8710*/  STL [R1+0x20c], R99 ;  /* 0x00020c6301007387 */ /* 0x0003e80000100800 */
[----:B------:R2:W-:Y:S01]  /*8720*/  STL [R1+0x248], R102 ;  /* 0x0002486601007387 */ /* 0x0005e20000100800 */
[-C--:B0-----:R-:W-:Y:S02]  /*8730*/  LEA.HI.X.SX32 R101, R97, R0.reuse, 0x1, P0 ;  /* 0x0000000061657211 */ /* 0x081fe400000f0eff */
[----:B------:R-:W-:Y:S02]  /*8740*/  LEA.HI.X.SX32 R97, R96, R0, 0x1, P1 ;  /* 0x0000000060617211 */ /* 0x000fe400008f0eff */
[-C--:B-1----:R-:W-:Y:S01]  /*8750*/  LEA R99, P0, R90, R2.reuse, 0x1 ;  /* 0x000000025a637211 */ /* 0x082fe200078008ff */
[----:B------:R-:W-:Y:S01]  /*8760*/  STL [R1+0x214], R101 ;  /* 0x0002146501007387 */ /* 0x000fe20000100800 */
[----:B------:R-:W-:-:S02]  /*8770*/  LEA R96, P1, R89, R2, 0x1 ;  /* 0x0000000259607211 */ /* 0x000fc400078208ff */
[----:B--2---:R-:W-:Y:S01]  /*8780*/  CS2R R102, SRZ ;  /* 0x0000000000667805 */ /* 0x004fe2000001ff00 */
[----:B------:R-:W-:Y:S01]  /*8790*/  STL [R1+0x250], R99 ;  /* 0x0002506301007387 */ /* 0x000fe20000100800 */
[----:B------:R-:W-:-:S03]  /*87a0*/  LEA.HI.X.SX32 R89, R89, R0, 0x1, P1 ;  /* 0x0000000059597211 */ /* 0x000fc600008f0eff */
[----:B------:R0:W-:Y:S04]  /*87b0*/  STL [R1+0x21c], R97 ;  /* 0x00021c6101007387 */ /* 0x0001e80000100800 */
[----:B------:R1:W-:Y:S04]  /*87c0*/  STL [R1+0x258], R96 ;  /* 0x0002586001007387 */ /* 0x0003e80000100800 */
[----:B------:R2:W-:Y:S01]  /*87d0*/  STL [R1+0x224], R95 ;  /* 0x0002245f01007387 */ /* 0x0005e20000100800 */
[----:B0-----:R-:W-:Y:S02]  /*87e0*/  LEA R97, P2, R88, R2, 0x1 ;  /* 0x0000000258617211 */ /* 0x001fe400078408ff */
[----:B-1----:R-:W-:-:S03]  /*87f0*/  LEA.HI.X.SX32 R96, R94, R0, 0x1, P3 ;  /* 0x000000005e607211 */ /* 0x002fc600018f0eff */
[----:B------:R-:W-:Y:S01]  /*8800*/  STL [R1+0x260], R97 ;  /* 0x0002606101007387 */ /* 0x000fe20000100800 */
[----:B------:R-:W-:Y:S02]  /*8810*/  LEA.HI.X.SX32 R94, R93, R0, 0x1, P4 ;  /* 0x000000005d5e7211 */ /* 0x000fe400020f0eff */
[-C--:B--2---:R-:W-:Y:S01]  /*8820*/  LEA R95, P3, R87, R2.reuse, 0x1 ;  /* 0x00000002575f7211 */ /* 0x084fe200078608ff */
[----:B------:R0:W-:Y:S01]  /*8830*/  STL [R1+0x22c], R96 ;  /* 0x00022c6001007387 */ /* 0x0001e20000100800 */
[----:B------:R-:W-:-:S03]  /*8840*/  LEA R93, P4, R86, R2, 0x1 ;  /* 0x00000002565d7211 */ /* 0x000fc600078808ff */
[----:B------:R-:W-:Y:S01]  /*8850*/  STL [R1+0x268], R95 ;  /* 0x0002685f01007387 */ /* 0x000fe20000100800 */
[----:B------:R-:W-:-:S03]  /*8860*/  LEA.HI.X.SX32 R86, R86, R0, 0x1, P4 ;  /* 0x0000000056567211 */ /* 0x000fc600020f0eff */
[----:B------:R1:W-:Y:S01]  /*8870*/  STL [R1+0x234], R94 ;  /* 0x0002345e01007387 */ /* 0x0003e20000100800 */
[----:B0-----:R-:W-:-:S03]  /*8880*/  CS2R R96, SRZ ;  /* 0x0000000000607805 */ /* 0x001fc6000001ff00 */
[----:B------:R0:W-:Y:S04]  /*8890*/  STL [R1+0x270], R93 ;  /* 0x0002705d01007387 */ /* 0x0001e80000100800 */
[----:B------:R2:W-:Y:S01]  /*88a0*/  STL [R1+0x23c], R92 ;  /* 0x00023c5c01007387 */ /* 0x0005e20000100800 */
[----:B-1----:R-:W-:Y:S02]  /*88b0*/  LEA R94, P5, R85, R2, 0x1 ;  /* 0x00000002555e7211 */ /* 0x002fe400078a08ff */
[----:B0-----:R-:W-:-:S03]  /*88c0*/  LEA.HI.X.SX32 R93, R91, R0, 0x1, P6 ;  /* 0x000000005b5d7211 */ /* 0x001fc600030f0eff */
[----:B------:R0:W-:Y:S01]  /*88d0*/  STL [R1+0x278], R94 ;  /* 0x0002785e01007387 */ /* 0x0001e20000100800 */
[----:B------:R-:W-:Y:S02]  /*88e0*/  LEA.HI.X.SX32 R91, R90, R0, 0x1, P0 ;  /* 0x000000005a5b7211 */ /* 0x000fe400000f0eff */
[-C--:B--2---:R-:W-:Y:S01]  /*88f0*/  LEA R92, P6, R84, R2.reuse, 0x1 ;  /* 0x00000002545c7211 */ /* 0x084fe200078c08ff */
[----:B------:R-:W-:Y:S01]  /*8900*/  STL [R1+0x244], R93 ;  /* 0x0002445d01007387 */ /* 0x000fe20000100800 */
[----:B------:R-:W-:-:S03]  /*8910*/  LEA R90, P0, R83, R2, 0x1 ;  /* 0x00000002535a7211 */ /* 0x000fc600078008ff */
[----:B------:R1:W-:Y:S01]  /*8920*/  STL [R1+0x280], R92 ;  /* 0x0002805c01007387 */ /* 0x0003e20000100800 */
[----:B------:R-:W-:Y:S02]  /*8930*/  LEA.HI.X.SX32 R83, R83, R0, 0x1, P0 ;  /* 0x0000000053537211 */ /* 0x000fe400000f0eff */
[----:B0-----:R-:W-:Y:S01]  /*8940*/  CS2R R94, SRZ ;  /* 0x00000000005e7805 */ /* 0x001fe2000001ff00 */
[----:B------:R0:W-:Y:S04]  /*8950*/  STL [R1+0x24c], R91 ;  /* 0x00024c5b01007387 */ /* 0x0001e80000100800 */
[----:B------:R2:W-:Y:S01]  /*8960*/  STL [R1+0x288], R90 ;  /* 0x0002885a01007387 */ /* 0x0005e20000100800 */
[----:B-1----:R-:W-:-:S03]  /*8970*/  CS2R R92, SRZ ;  /* 0x00000000005c7805 */ /* 0x002fc6000001ff00 */
[----:B------:R1:W-:Y:S01]  /*8980*/  STL [R1+0x254], R89 ;  /* 0x0002545901007387 */ /* 0x0003e20000100800 */
[----:B0-----:R-:W-:Y:S02]  /*8990*/  LEA R91, P1, R82, R2, 0x1 ;  /* 0x00000002525b7211 */ /* 0x001fe400078208ff */
[----:B--2---:R-:W-:-:S03]  /*89a0*/  LEA.HI.X.SX32 R90, R88, R0, 0x1, P2 ;  /* 0x00000000585a7211 */ /* 0x004fc600010f0eff */
[----:B------:R-:W-:Y:S01]  /*89b0*/  STL [R1+0x290], R91 ;  /* 0x0002905b01007387 */ /* 0x000fe20000100800 */
[----:B------:R-:W-:Y:S02]  /*89c0*/  LEA.HI.X.SX32 R88, R87, R0, 0x1, P3 ;  /* 0x0000000057587211 */ /* 0x000fe400018f0eff */
[-C--:B-1----:R-:W-:Y:S01]  /*89d0*/  LEA R89, P2, R81, R2.reuse, 0x1 ;  /* 0x0000000251597211 */ /* 0x082fe200078408ff */
        /* <DEDUP_REMOVED lines=307> */
[----:B------:R-:W-:Y:S01]  /*9d10*/  STL [R1+0x4b8], R22 ;  /* 0x0004b81601007387 */ /* 0x000fe20000100800 */
[----:B------:R-:W-:Y:S02]  /*9d20*/  LEA.HI.X.SX32 R19, R18, R0, 0x1, P2 ;  /* 0x0000000012137211 */ /* 0x000fe400010f0eff */
[-C--:B--2---:R-:W-:Y:S01]  /*9d30*/  LEA R20, P1, R7, R2.reuse, 0x1 ;  /* 0x0000000207147211 */ /* 0x084fe200078208ff */
[----:B------:R-:W-:Y:S01]  /*9d40*/  STL [R1+0x484], R21 ;  /* 0x0004841501007387 */ /* 0x000fe20000100800 */
[----:B------:R-:W-:-:S03]  /*9d50*/  LEA R18, P2, R6, R2, 0x1 ;  /* 0x0000000206127211 */ /* 0x000fc600078408ff */
[----:B------:R0:W-:Y:S01]  /*9d60*/  STL [R1+0x4c0], R20 ;  /* 0x0004c01401007387 */ /* 0x0001e20000100800 */
[----:B------:R-:W-:-:S03]  /*9d70*/  LEA.HI.X.SX32 R6, R6, R0, 0x1, P2 ;  /* 0x0000000006067211 */ /* 0x000fc600010f0eff */
[----:B------:R1:W-:Y:S04]  /*9d80*/  STL [R1+0x48c], R19 ;  /* 0x00048c1301007387 */ /* 0x0003e80000100800 */
[----:B------:R2:W-:Y:S01]  /*9d90*/  STL [R1+0x4c8], R18 ;  /* 0x0004c81201007387 */ /* 0x0005e20000100800 */
[----:B0-----:R-:W-:-:S03]  /*9da0*/  IMAD.SHL.U32 R20, R218, 0x80, RZ ;  /* 0x00000080da147824 */ /* 0x001fc600078e00ff */
[----:B------:R0:W-:Y:S01]  /*9db0*/  STL [R1+0x494], R12 ;  /* 0x0004940c01007387 */ /* 0x0001e20000100800 */
[----:B-1----:R-:W-:Y:S02]  /*9dc0*/  LEA R19, P3, R5, R2, 0x1 ;  /* 0x0000000205137211 */ /* 0x002fe400078608ff */
[----:B--2---:R-:W-:-:S03]  /*9dd0*/  LEA.HI.X.SX32 R18, R11, R0, 0x1, P4 ;  /* 0x000000000b127211 */ /* 0x004fc600020f0eff */
[----:B------:R-:W-:Y:S01]  /*9de0*/  STL [R1+0x4d0], R19 ;  /* 0x0004d01301007387 */ /* 0x000fe20000100800 */
[----:B------:R-:W-:Y:S02]  /*9df0*/  LEA.HI.X.SX32 R11, R10, R0, 0x1, P5 ;  /* 0x000000000a0b7211 */ /* 0x000fe400028f0eff */
[-C--:B0-----:R-:W-:Y:S01]  /*9e00*/  LEA R12, P4, R4, R2.reuse, 0x1 ;  /* 0x00000002040c7211 */ /* 0x081fe200078808ff */
        /* <DEDUP_REMOVED lines=15> */
[----:B------:R-:W-:Y:S04]  /*9f00*/  STL [R1+0x4f0], R9 ;  /* 0x0004f00901007387 */ /* 0x000fe80000100800 */
[----:B------:R0:W-:Y:S04]  /*9f10*/  STL [R1+0x4bc], R8 ;  /* 0x0004bc0801007387 */ /* 0x0001e80000100800 */
[----:B------:R1:W-:Y:S04]  /*9f20*/  STL [R1+0x4f8], R7 ;  /* 0x0004f80701007387 */ /* 0x0003e80000100800 */
[----:B------:R2:W-:Y:S01]  /*9f30*/  STL [R1+0x4c4], R6 ;  /* 0x0004c40601007387 */ /* 0x0005e20000100800 */
[----:B0-----:R-:W-:-:S02]  /*9f40*/  LEA R8, P2, R174, R2, 0x1 ;  /* 0x00000002ae087211 */ /* 0x001fc400078408ff */
[----:B-1----:R-:W-:-:S03]  /*9f50*/  LEA.HI.X.SX32 R7, R5, R0, 0x1, P3 ;  /* 0x0000000005077211 */ /* 0x002fc600018f0eff */
[----:B------:R-:W-:Y:S01]  /*9f60*/  STL [R1+0x500], R8 ;  /* 0x0005000801007387 */ /* 0x000fe20000100800 */
[----:B------:R-:W-:Y:S02]  /*9f70*/  LEA.HI.X.SX32 R5, R4, R0, 0x1, P4 ;  /* 0x0000000004057211 */ /* 0x000fe400020f0eff */
[-C--:B--2---:R-:W-:Y:S01]  /*9f80*/  LEA R6, P3, R175, R2.reuse, 0x1 ;  /* 0x00000002af067211 */ /* 0x084fe200078608ff */
        /* <DEDUP_REMOVED lines=8> */
[----:B------:R0:W-:Y:S01]  /*a010*/  STL [R1+0x518], R5 ;  /* 0x0005180501007387 */ /* 0x0001e20000100800 */
[----:B--2---:R-:W-:-:S03]  /*a020*/  LEA R3, P6, R178, R2, 0x1 ;  /* 0x00000002b2037211 */ /* 0x004fc600078c08ff */
[----:B------:R1:W-:Y:S04]  /*a030*/  STL [R1+0x4e4], R4 ;  /* 0x0004e40401007387 */ /* 0x0003e80000100800 */
[----:B------:R2:W-:Y:S01]  /*a040*/  STL [R1+0x520], R3 ;  /* 0x0005200301007387 */ /* 0x0005e20000100800 */
[----:B0-----:R-:W-:Y:S02]  /*a050*/  LEA.HI.X.SX32 R5, R122, R0, 0x1, P0 ;  /* 0x000000007a057211 */ /* 0x001fe400000f0eff */
[----:B------:R-:W-:Y:S02]  /*a060*/  CS2R R122, SRZ ;  /* 0x00000000007a7805 */ /* 0x000fe4000001ff00 */
[----:B-1----:R-:W-:Y:S01]  /*a070*/  LEA R4, P0, R179, R2, 0x1 ;  /* 0x00000002b3047211 */ /* 0x002fe200078008ff */
        /* <DEDUP_REMOVED lines=16> */
[----:B------:R1:W-:Y:S04]  /*a180*/  STL [R1+0x540], R4 ;  /* 0x0005400401007387 */ /* 0x0003e80000100800 */
[----:B------:R2:W-:Y:S01]  /*a190*/  STL [R1+0x50c], R3 ;  /* 0x00050c0301007387 */ /* 0x0005e20000100800 */
[----:B0-----:R-:W-:Y:S02]  /*a1a0*/  LEA R5, P4, R183, R2, 0x1 ;  /* 0x00000002b7057211 */ /* 0x001fe400078808ff */
[----:B-1----:R-:W-:-:S03]  /*a1b0*/  LEA.HI.X.SX32 R4, R177, R0, 0x1, P5 ;  /* 0x00000000b1047211 */ /* 0x002fc600028f0eff */
[----:B------:R0:W-:Y:S01]  /*a1c0*/  STL [R1+0x548], R5 ;  /* 0x0005480501007387 */ /* 0x0001e20000100800 */
[----:B------:R-:W-:Y:S02]  /*a1d0*/  CS2R R176, SRZ ;  /* 0x0000000000b07805 */ /* 0x000fe4000001ff00 */
[----:B--2---:R-:W-:Y:S01]  /*a1e0*/  LEA R3, P5, R184, R2, 0x1 ;  /* 0x00000002b8037211 */ /* 0x004fe200078a08ff */
[----:B------:R1:W-:Y:S04]  /*a1f0*/  STL [R1+0x514], R4 ;  /* 0x0005140401007387 */ /* 0x0003e80000100800 */
[----:B------:R2:W-:Y:S01]  /*a200*/  STL [R1+0x550], R3 ;  /* 0x0005500301007387 */ /* 0x0005e20000100800 */
[----:B0-----:R-:W-:Y:S02]  /*a210*/  LEA.HI.X.SX32 R5, R178, R0, 0x1, P6 ;  /* 0x00000000b2057211 */ /* 0x001fe400030f0eff */
        /* <DEDUP_REMOVED lines=18> */
[----:B------:R-:W-:Y:S02]  /*a340*/  LEA R2, P3, R190, R2, 0x1 ;  /* 0x00000002be027211 */ /* 0x000fe400078608ff */
[-C--:B------:R-:W-:Y:S01]  /*a350*/  LEA.HI.X.SX32 R6, R189, R0.reuse, 0x1, P2 ;  /* 0x00000000bd067211 */ /* 0x080fe200010f0eff */
[----:B------:R2:W-:Y:S01]  /*a360*/  STL [R1+0x53c], R3 ;  /* 0x00053c0301007387 */ /* 0x0005e20000100800 */
[----:B0-----:R-:W-:-:S03]  /*a370*/  LEA.HI.X.SX32 R5, R187, R0, 0x1, P0 ;  /* 0x00000000bb057211 */ /* 0x001fc600000f0eff */
[----:B------:R0:W-:Y:S01]  /*a380*/  STL [R1+0xd5c], R2 ;  /* 0x000d5c0201007387 */ /* 0x0001e20000100800 */
[-C--:B-1----:R-:W-:Y:S02]  /*a390*/  LEA.HI.X.SX32 R4, R183, R0.reuse, 0x1, P4 ;  /* 0x00000000b7047211 */ /* 0x082fe400020f0eff */
[----:B------:R-:W-:Y:S02]  /*a3a0*/  CS2R R182, SRZ ;  /* 0x0000000000b67805 */ /* 0x000fe4000001ff00 */
[-C--:B--2---:R-:W-:Y:S01]  /*a3b0*/  LEA.HI.X.SX32 R3, R184, R0.reuse, 0x1, P5 ;  /* 0x00000000b8037211 */ /* 0x084fe200028f0eff */
[----:B------:R1:W-:Y:S01]  /*a3c0*/  STL [R1+0x544], R4 ;  /* 0x0005440401007387 */ /* 0x0003e20000100800 */
[----:B------:R-:W-:Y:S02]  /*a3d0*/  CS2R R184, SRZ ;  /* 0x0000000000b87805 */ /* 0x000fe4000001ff00 */
[----:B0-----:R-:W-:Y:S01]  /*a3e0*/  LEA.HI.X.SX32 R2, R186, R0, 0x1, P6 ;  /* 0x00000000ba027211 */ /* 0x001fe200030f0eff */
[----:B------:R-:W-:Y:S01]  /*a3f0*/  STL [R1+0x54c], R3 ;  /* 0x00054c0301007387 */ /* 0x000fe20000100800 */
[----:B------:R-:W-:-:S03]  /*a400*/  CS2R R186, SRZ ;  /* 0x0000000000ba7805 */ /* 0x000fc6000001ff00 */
[----:B------:R0:W-:Y:S01]  /*a410*/  STL [R1+0xd48], R2 ;  /* 0x000d480201007387 */ /* 0x0001e20000100800 */
[-C--:B-1----:R-:W-:Y:S02]  /*a420*/  LEA.HI.X.SX32 R4, R188, R0.reuse, 0x1, P1 ;  /* 0x00000000bc047211 */ /* 0x082fe400008f0eff */
[----:B------:R-:W-:Y:S02]  /*a430*/  CS2R R188, SRZ ;  /* 0x0000000000bc7805 */ /* 0x000fe4000001ff00 */
[----:B------:R-:W-:Y:S01]  /*a440*/  LEA.HI.X.SX32 R0, R190, R0, 0x1, P3 ;  /* 0x00000000be007211 */ /* 0x000fe200018f0eff */
[----:B------:R-:W-:Y:S01]  /*a450*/  STL [R1+0xd50], R5 ;  /* 0x000d500501007387 */ /* 0x000fe20000100800 */
[----:B------:R-:W-:-:S03]  /*a460*/  CS2R R190, SRZ ;  /* 0x0000000000be7805 */ /* 0x000fc6000001ff00 */
[----:B------:R1:W-:Y:S01]  /*a470*/  STL [R1+0xd54], R4 ;  /* 0x000d540401007387 */ /* 0x0003e20000100800 */
[----:B0-----:R-:W-:-:S03]  /*a480*/  IMAD.WIDE R2, R98, 0x2, R14 ;  /* 0x0000000262027825 */ /* 0x001fc600078e020e */
[----:B------:R0:W-:Y:S04]  /*a490*/  STL [R1+0xd58], R6 ;  /* 0x000d580601007387 */ /* 0x0001e80000100800 */
[----:B------:R-:W-:Y:S01]  /*a4a0*/  STL [R1+0x55c], R2 ;  /* 0x00055c0201007387 */ /* 0x000fe20000100800 */
[----:B-1----:R-:W-:Y:S01]  /*a4b0*/  IMAD.WIDE R4, R98, 0x2, R16 ;  /* 0x0000000262047825 */ /* 0x002fe200078e0210 */
[----:B------:R-:W-:Y:S02]  /*a4c0*/  CS2R R98, SRZ ;  /* 0x0000000000627805 */ /* 0x000fe4000001ff00 */
[----:B------:R1:W-:Y:S01]  /*a4d0*/  STL [R1+0x554], R0 ;  /* 0x0005540001007387 */ /* 0x0003e20000100800 */
[----:B0-----:R-:W-:-:S03]  /*a4e0*/  IMAD R6, R216, 0x7d, RZ ;  /* 0x0000007dd8067824 */ /* 0x001fc600078e02ff */
[----:B------:R0:W-:Y:S04]  /*a4f0*/  STL [R1+0x558], R3 ;  /* 0x0005580301007387 */ /* 0x0001e80000100800 */
[----:B------:R-:W-:Y:S01]  /*a500*/  STL [R1+0x564], R4 ;  /* 0x0005640401007387 */ /* 0x000fe20000100800 */
[----:B-1----:R-:W-:-:S03]  /*a510*/  IMAD R0, R216, 0x7c, RZ ;  /* 0x0000007cd8007824 */ /* 0x002fc600078e02ff */
[----:B------:R1:W-:Y:S01]  /*a520*/  STL [R1+0x560], R5 ;  /* 0x0005600501007387 */ /* 0x0003e20000100800 */
[----:B0-----:R-:W-:-:S05]  /*a530*/  IMAD.WIDE R2, R100, 0x2, R14 ;  /* 0x0000000264027825 */ /* 0x001fca00078e020e */
[----:B------:R-:W-:Y:S01]  /*a540*/  STL [R1+0x56c], R2 ;  /* 0x00056c0201007387 */ /* 0x000fe20000100800 */
[----:B-1----:R-:W-:-:S03]  /*a550*/  IMAD.WIDE R4, R100, 0x2, R16 ;  /* 0x0000000264047825 */ /* 0x002fc600078e0210 */
[----:B------:R0:W-:Y:S01]  /*a560*/  STL [R1+0x568], R3 ;  /* 0x0005680301007387 */ /* 0x0001e20000100800 */
[----:B------:R-:W-:-:S03]  /*a570*/  CS2R R100, SRZ ;  /* 0x0000000000647805 */ /* 0x000fc6000001ff00 */
[----:B------:R-:W-:Y:S04]  /*a580*/  STL [R1+0x574], R4 ;  /* 0x0005740401007387 */ /* 0x000fe80000100800 */
[----:B------:R1:W-:Y:S01]  /*a590*/  STL [R1+0x570], R5 ;  /* 0x0005700501007387 */ /* 0x0003e20000100800 */
[----:B0-----:R-:W-:-:S04]  /*a5a0*/  IMAD.WIDE R2, R6, 0x2, R14 ;  /* 0x0000000206027825 */ /* 0x001fc800078e020e */
[--C-:B------:R-:W-:Y:S01]  /*a5b0*/  IMAD.WIDE R6, R6, 0x2, R16.reuse ;  /* 0x0000000206067825 */ /* 0x100fe200078e0210 */
[----:B------:R-:W-:Y:S03]  /*a5c0*/  STL [R1+0x57c], R2 ;  /* 0x00057c0201007387 */ /* 0x000fe60000100800 */
[C---:B-1----:R-:W-:Y:S01]  /*a5d0*/  IMAD.WIDE R4, R0.reuse, 0x2, R16 ;  /* 0x0000000200047825 */ /* 0x042fe200078e0210 */
[----:B------:R0:W-:Y:S04]  /*a5e0*/  STL [R1+0x578], R3 ;  /* 0x0005780301007387 */ /* 0x0001e80000100800 */
[----:B------:R1:W-:Y:S04]  /*a5f0*/  STL [R1+0x584], R6 ;  /* 0x0005840601007387 */ /* 0x0003e80000100800 */
[----:B------:R-:W-:Y:S01]  /*a600*/  STL [R1+0x580], R7 ;  /* 0x0005800701007387 */ /* 0x000fe20000100800 */
[----:B0-----:R-:W-:-:S04]  /*a610*/  IMAD.WIDE R2, R0, 0x2, R14 ;  /* 0x0000000200027825 */ /* 0x001fc800078e020e */
[C---:B------:R-:W-:Y:S01]  /*a620*/  IMAD R0, R216.reuse, 0x7a, RZ ;  /* 0x0000007ad8007824 */ /* 0x040fe200078e02ff */
[----:B------:R-:W-:Y:S01]  /*a630*/  STL [R1+0x58c], R2 ;  /* 0x00058c0201007387 */ /* 0x000fe20000100800 */
[----:B-1----:R-:W-:-:S03]  /*a640*/  IMAD R6, R216, 0x7b, RZ ;  /* 0x0000007bd8067824 */ /* 0x002fc600078e02ff */
[----:B------:R0:W-:Y:S04]  /*a650*/  STL [R1+0x588], R3 ;  /* 0x0005880301007387 */ /* 0x0001e80000100800 */
        /* <DEDUP_REMOVED lines=402> */
[C---:B------:R-:W-:Y:S01]  /*bf80*/  IMAD.SHL.U32 R0, R216.reuse, 0x40, RZ ;  /* 0x00000040d8007824 */ /* 0x040fe200078e00ff */
        /* <DEDUP_REMOVED lines=444> */
[----:B------:R-:W-:Y:S04]  /*db50*/  STL [R1+0xd24], R6 ;  /* 0x000d240601007387 */ /* 0x000fe80000100800 */
[----:B------:R1:W-:Y:S01]  /*db60*/  STL [R1+0xd20], R7 ;  /* 0x000d200701007387 */ /* 0x0003e20000100800 */
[----:B0-----:R-:W-:Y:S01]  /*db70*/  IMAD.WIDE R2, R0, 0x2, R14 ;  /* 0x0000000200027825 */ /* 0x001fe200078e020e */
[----:B------:R-:W-:-:S04]  /*db80*/  SHF.R.S32.HI R0, RZ, 0x7, R217 ;  /* 0x00000007ff007819 */ /* 0x000fc800000114d9 */
[----:B------:R-:W-:Y:S01]  /*db90*/  STL [R1+0xd2c], R2 ;  /* 0x000d2c0201007387 */ /* 0x000fe20000100800 */
[----:B-1----:R-:W-:-:S03]  /*dba0*/  IMAD.WIDE R6, R216, 0x2, R14 ;  /* 0x00000002d8067825 */ /* 0x002fc600078e020e */
[----:B------:R0:W-:Y:S04]  /*dbb0*/  STL [R1+0xd28], R3 ;  /* 0x000d280301007387 */ /* 0x0001e80000100800 */
[----:B------:R-:W-:Y:S04]  /*dbc0*/  STL [R1+0xd34], R4 ;  /* 0x000d340401007387 */ /* 0x000fe80000100800 */
[----:B------:R1:W-:Y:S01]  /*dbd0*/  STL [R1+0xd30], R5 ;  /* 0x000d300501007387 */ /* 0x0003e20000100800 */
[----:B0-----:R-:W-:-:S03]  /*dbe0*/  IMAD.WIDE R2, R216, 0x2, R16 ;  /* 0x00000002d8027825 */ /* 0x001fc600078e0210 */
[----:B------:R-:W-:Y:S04]  /*dbf0*/  STL [R1+0xd3c], R6 ;  /* 0x000d3c0601007387 */ /* 0x000fe80000100800 */
[----:B------:R-:W-:Y:S01]  /*dc00*/  STL [R1+0xd38], R7 ;  /* 0x000d380701007387 */ /* 0x000fe20000100800 */
[----:B-1----:R-:W-:-:S03]  /*dc10*/  SHF.R.S32.HI R5, RZ, 0x1f, R12 ;  /* 0x0000001fff057819 */ /* 0x002fc6000001140c */
[----:B------:R0:W-:Y:S01]  /*dc20*/  STL [R1+0xd44], R2 ;  /* 0x000d440201007387 */ /* 0x0001e20000100800 */
[C---:B------:R-:W-:Y:S01]  /*dc30*/  SHF.L.U64.HI R0, R12.reuse, 0x1, R5 ;  /* 0x000000010c007819 */ /* 0x040fe20000010205 */
[----:B------:R-:W-:Y:S02]  /*dc40*/  IMAD.SHL.U32 R12, R12, 0x2, RZ ;  /* 0x000000020c0c7824 */ /* 0x000fe400078e00ff */
[----:B------:R1:W-:Y:S04]  /*dc50*/  STL [R1+0xd40], R3 ;  /* 0x000d400301007387 */ /* 0x0003e80000100800 */
[----:B------:R2:W-:Y:S04]  /*dc60*/  STL [R1+0x110], RZ ;  /* 0x000110ff01007387 */ /* 0x0005e80000100800 */
[----:B------:R2:W-:Y:S01]  /*dc70*/  STL [R1], RZ ;  /* 0x000000ff01007387 */ /* 0x0005e20000100800 */
[----:B0-----:R-:W-:Y:S01]  /*dc80*/  SHF.R.S32.HI R2, RZ, 0x1f, R20 ;  /* 0x0000001fff027819 */ /* 0x001fe20000011414 */
[----:B-1----:R-:W-:Y:S01]  /*dc90*/  IMAD R3, R206, 0x80, R206 ;  /* 0x00000080ce037824 */ /* 0x002fe200078e02ce */
[----:B------:R-:W-:Y:S01]  /*dca0*/  CS2R R206, SRZ ;  /* 0x0000000000ce7805 */ /* 0x000fe2000001ff00 */
[----:B------:R2:W-:Y:S01]  /*dcb0*/  STL [R1+0x4], RZ ;  /* 0x000004ff01007387 */ /* 0x0005e20000100800 */
[----:B------:R-:W-:Y:S01]  /*dcc0*/  SHF.L.U64.HI R2, R20, 0x1, R2 ;  /* 0x0000000114027819 */ /* 0x000fe20000010202 */
[----:B------:R-:W-:-:S02]  /*dcd0*/  IMAD.SHL.U32 R3, R3, 0x2, RZ ;  /* 0x0000000203037824 */ /* 0x000fc400078e00ff */
[----:B------:R2:W-:Y:S01]  /*dce0*/  STL [R1+0x8], RZ ;  /* 0x000008ff01007387 */ /* 0x0005e20000100800 */
[----:B------:R-:W-:Y:S02]  /*dcf0*/  IMAD.SHL.U32 R20, R20, 0x2, RZ ;  /* 0x0000000214147824 */ /* 0x000fe400078e00ff */
[----:B------:R-:W-:Y:S01]  /*dd00*/  LOP3.LUT R3, R3, 0x407e, RZ, 0xc0, !PT ;  /* 0x0000407e03037812 */ /* 0x000fe200078ec0ff */
[----:B------:R2:W-:Y:S03]  /*dd10*/  STL [R1+0xc], RZ ;  /* 0x00000cff01007387 */ /* 0x0005e60000100800 */
[C---:B------:R-:W-:Y:S01]  /*dd20*/  LOP3.LUT R9, R3.reuse, 0x10, RZ, 0x3c, !PT ;  /* 0x0000001003097812 */ /* 0x040fe200078e3cff */
[----:B------:R2:W-:Y:S01]  /*dd30*/  STL [R1+0x10], RZ ;  /* 0x000010ff01007387 */ /* 0x0005e20000100800 */
[----:B------:R-:W-:Y:S01]  /*dd40*/  LOP3.LUT R8, R3, 0x20, RZ, 0x3c, !PT ;  /* 0x0000002003087812 */ /* 0x000fe200078e3cff */
[----:B------:R-:W-:Y:S01]  /*dd50*/  IMAD.IADD R10, R219, 0x1, R3 ;  /* 0x00000001db0a7824 */ /* 0x000fe200078e0203 */
        /* <DEDUP_REMOVED lines=8> */
[----:B------:R-:W-:Y:S01]  /*dde0*/  LOP3.LUT R3, R3, 0x70, RZ, 0x3c, !PT ;  /* 0x0000007003037812 */ /* 0x000fe200078e3cff */
[----:B------:R2:W-:Y:S01]  /*ddf0*/  STL [R1+0x1c], RZ ;  /* 0x00001cff01007387 */ /* 0x0005e20000100800 */
[----:B------:R-:W-:-:S02]  /*de00*/  IMAD.IADD R7, R219, 0x1, R7 ;  /* 0x00000001db077824 */ /* 0x000fc400078e0207 */
[C---:B------:R-:W-:Y:S01]  /*de10*/  IMAD.IADD R6, R219.reuse, 0x1, R6 ;  /* 0x00000001db067824 */ /* 0x040fe200078e0206 */
[----:B------:R2:W-:Y:S01]  /*de20*/  STL [R1+0x20], RZ ;  /* 0x000020ff01007387 */ /* 0x0005e20000100800 */
[C---:B------:R-:W-:Y:S02]  /*de30*/  IMAD.IADD R5, R219.reuse, 0x1, R5 ;  /* 0x00000001db057824 */ /* 0x040fe400078e0205 */
[C---:B------:R-:W-:Y:S01]  /*de40*/  IMAD.IADD R4, R219.reuse, 0x1, R4 ;  /* 0x00000001db047824 */ /* 0x040fe200078e0204 */
[----:B------:R2:W-:Y:S01]  /*de50*/  STL [R1+0x24], RZ ;  /* 0x000024ff01007387 */ /* 0x0005e20000100800 */
[----:B------:R-:W-:-:S03]  /*de60*/  IMAD.IADD R3, R219, 0x1, R3 ;  /* 0x00000001db037824 */ /* 0x000fc600078e0203 */
[----:B------:R2:W-:Y:S04]  /*de70*/  STL [R1+0x28], RZ ;  /* 0x000028ff01007387 */ /* 0x0005e80000100800 */
        /* <DEDUP_REMOVED lines=52> */
[----:B------:R2:W-:Y:S02]  /*e1c0*/  STL [R1+0xfc], RZ ;  /* 0x0000fcff01007387 */ /* 0x0005e40000100800 */
.L_x_1:
[----:B-----5:R0:W-:Y:S04]  /*e1d0*/  STL [R1+0x12e8], R22 ;  /* 0x0012e81601007387 */ /* 0x0201e80000100800 */
[----:B0-----:R-:W3:Y:S04]  /*e1e0*/  LDL R22, [R1+0x110] ;  /* 0x0001100001167983 */ /* 0x001ee80000100800 */
[----:B------:R-:W-:Y:S04]  /*e1f0*/  STL [R1+0x12e4], R21 ;  /* 0x0012e41501007387 */ /* 0x000fe80000100800 */
        /* <DEDUP_REMOVED lines=161> */
[----:B------:R-:W-:Y:S04]  /*ec10*/  STL.64 [R1+0xf48], R150 ;  /* 0x000f489601007387 */ /* 0x000fe80000100a00 */
        /* <DEDUP_REMOVED lines=81> */
[----:B------:R-:W-:Y:S04]  /*f130*/  STL.64 [R1+0xe68], R94 ;  /* 0x000e685e01007387 */ /* 0x000fe80000100a00 */
[----:B------:R-:W-:Y:S04]  /*f140*/  STL.64 [R1+0xe60], R92 ;  /* 0x000e605c01007387 */ /* 0x000fe80000100a00 */
[----:B------:R-:W-:Y:S04]  /*f150*/  STL.64 [R1+0xe58], R90 ;  /* 0x000e585a01007387 */ /* 0x000fe80000100a00 */
[----:B------:R-:W-:Y:S04]  /*f160*/  STL.64 [R1+0xe50], R88 ;  /* 0x000e505801007387 */ /* 0x000fe80000100a00 */
[----:B------:R-:W-:Y:S04]  /*f170*/  STL [R1+0xe4c], R80 ;  /* 0x000e4c5001007387 */ /* 0x000fe80000100800 */
[----:B------:R-:W-:Y:S04]  /*f180*/  STL [R1+0xe48], R81 ;  /* 0x000e485101007387 */ /* 0x000fe80000100800 */
[----:B------:R-:W-:Y:S04]  /*f190*/  STL [R1+0xe44], R82 ;  /* 0x000e445201007387 */ /* 0x000fe80000100800 */
[----:B------:R-:W-:Y:S04]  /*f1a0*/  STL [R1+0xe40], R83 ;  /* 0x000e405301007387 */ /* 0x000fe80000100800 */
[----:B------:R-:W-:Y:S04]  /*f1b0*/  STL [R1+0xe3c], R84 ;  /* 0x000e3c5401007387 */ /* 0x000fe80000100800 */
[----:B------:R-:W-:Y:S04]  /*f1c0*/  STL [R1+0xe38], R85 ;  /* 0x000e385501007387 */ /* 0x000fe80000100800 */
[----:B------:R-:W-:Y:S01]  /*f1d0*/  STL [R1+0xe34], R86 ;  /* 0x000e345601007387 */ /* 0x000fe20000100800 */
[----:B------:R-:W-:-:S03]  /*f1e0*/  MOV R12, UR48 ;  /* 0x00000030000c7c02 */ /* 0x000fc60008000f00 */
[----:B------:R-:W-:Y:S04]  /*f1f0*/  STL [R1+0xe30], R87 ;  /* 0x000e305701007387 */ /* 0x000fe80000100800 */
[----:B------:R0:W-:Y:S01]  /*f200*/  STL [R1+0xe2c], R0 ;  /* 0x000e2c0001007387 */ /* 0x0001e20000100800 */
[----:B------:R-:W-:-:S03]  /*f210*/  MOV R11, UR53 ;  /* 0x00000035000b7c02 */ /* 0x000fc60008000f00 */
[----:B------:R-:W4:Y:S04]  /*f220*/  LDL.LU R20, [R1+0x580] ;  /* 0x0005800001147983 */ /* 0x000f280000300800 */
[----:B------:R1:W-:Y:S01]  /*f230*/  STL [R1+0xe10], R2 ;  /* 0x000e100201007387 */ /* 0x0003e20000100800 */
[----:B0-----:R-:W-:-:S03]  /*f240*/  MOV R0, UR49 ;  /* 0x0000003100007c02 */ /* 0x001fc60008000f00 */
[----:B-1----:R-:W2:Y:S04]  /*f250*/  LDL.LU R2, [R1+0x560] ;  /* 0x0005600001027983 */ /* 0x002ea80000300800 */
[----:B------:R-:W-:Y:S04]  /*f260*/  STL [R1+0xda0], R13 ;  /* 0x000da00d01007387 */ /* 0x000fe80000100800 */
[----:B------:R0:W-:Y:S04]  /*f270*/  STL [R1+0xd90], R0 ;  /* 0x000d900001007387 */ /* 0x0001e80000100800 */
[----:B------:R-:W-:Y:S04]  /*f280*/  STL [R1+0xd8c], R12 ;  /* 0x000d8c0c01007387 */ /* 0x000fe80000100800 */
[----:B------:R-:W4:Y:S01]  /*f290*/  LDL R19, [R1+0xd40] ;  /* 0x000d400001137983 */ /* 0x000f220000100800 */
[----:B------:R-:W-:-:S02]  /*f2a0*/  PRMT R21, RZ, 0x7610, R21 ;  /* 0x00007610ff157816 */ /* 0x000fc40000000015 */
[----:B------:R-:W-:Y:S01]  /*f2b0*/  PRMT R10, RZ, 0x7610, R10 ;  /* 0x00007610ff0a7816 */ /* 0x000fe2000000000a */
[----:B------:R1:W-:Y:S01]  /*f2c0*/  STL [R1+0xd88], R11 ;  /* 0x000d880b01007387 */ /* 0x0003e20000100800 */
[----:B0-----:R-:W-:-:S03]  /*f2d0*/  MOV R0, UR52 ;  /* 0x0000003400007c02 */ /* 0x001fc60008000f00 */
[----:B------:R-:W4:Y:S01]  /*f2e0*/  LDL R18, [R1+0xd44] ;  /* 0x000d440001127983 */ /* 0x000f220000100800 */
[----:B-1----:R-:W3:Y:S02]  /*f2f0*/  LDC R11, c[0x0][0x230] ;  /* 0x00008c00ff0b7b82 */ /* 0x002ee40000000800 */
[----:B---3--:R-:W-:-:S05]  /*f300*/  IMAD R11, R22, -0x80, R11 ;  /* 0xffffff80160b7824 */ /* 0x008fca00078e020b */
[----:B------:R-:W-:-:S13]  /*f310*/  ISETP.GT.AND P0, PT, R11, RZ, PT ;  /* 0x000000ff0b00720c */ /* 0x000fda0003f04270 */
[----:B------:R-:W3:Y:S04]  /*f320*/  @P0 LDG.E.U16 R21, desc[UR60][R16.64] ;  /* 0x0000003c10150981 */ /* 0x000ee8000c1e1500 */
[----:B------:R-:W2:Y:S01]  /*f330*/  @P0 LDG.E.U16 R10, desc[UR60][R14.64] ;  /* 0x0000003c0e0a0981 */ /* 0x000ea2000c1e1500 */
[----:B------:R-:W-:-:S03]  /*f340*/  MOV R12, UR56 ;  /* 0x00000038000c7c02 */ /* 0x000fc60008000f00 */
[----:B------:R0:W-:Y:S01]  /*f350*/  STL [R1+0xd84], R0 ;  /* 0x000d840001007387 */ /* 0x0001e20000100800 */
[----:B------:R-:W-:Y:S02]  /*f360*/  ISETP.GT.AND P1, PT, R11, 0x1, PT ;  /* 0x000000010b00780c */ /* 0x000fe40003f24270 */
[----:B0-----:R-:W-:-:S05]  /*f370*/  MOV R0, UR57 ;  /* 0x0000003900007c02 */ /* 0x001fca0008000f00 */
[----:B------:R-:W-:Y:S01]  /*f380*/  STL [R1+0x12a8], R0 ;  /* 0x0012a80001007387 */ /* 0x000fe20000100800 */
[----:B------:R-:W-:-:S03]  /*f390*/  PRMT R107, RZ, 0x7610, R107 ;  /* 0x00007610ff6b7816 */ /* 0x000fc6000000006b */
[----:B------:R-:W-:Y:S04]  /*f3a0*/  STL [R1+0x12ac], R12 ;  /* 0x0012ac0c01007387 */ /* 0x000fe80000100800 */
[----:B------:R-:W2:Y:S04]  /*f3b0*/  LDL.LU R22, [R1+0x12e8] ;  /* 0x0012e80001167983 */ /* 0x000ea80000300800 */
[----:B----4-:R-:W4:Y:S04]  /*f3c0*/  @P1 LDG.E.U16 R107, desc[UR60][R18.64] ;  /* 0x0000003c126b1981 */ /* 0x010f28000c1e1500 */
[----:B---3--:R0:W-:Y:S04]  /*f3d0*/  STL [R1+0x10c], R21 ;  /* 0x00010c1501007387 */ /* 0x0081e80000100800 */
[----:B0-----:R-:W3:Y:S04]  /*f3e0*/  LDL.LU R21, [R1+0x12e4] ;  /* 0x0012e40001157983 */ /* 0x001ee80000300800 */
[----:B------:R-:W-:Y:S04]  /*f3f0*/  STL [R1+0x12b4], R16 ;  /* 0x0012b41001007387 */ /* 0x000fe80000100800 */
[----:B------:R-:W-:Y:S04]  /*f400*/  STL [R1+0x12b0], R17 ;  /* 0x0012b01101007387 */ /* 0x000fe80000100800 */
[----:B--2---:R0:W-:Y:S04]  /*f410*/  STL [R1+0x108], R10 ;  /* 0x0001080a01007387 */ /* 0x0041e80000100800 */
[----:B0-----:R-:W2:Y:S04]  /*f420*/  LDL.LU R10, [R1+0x12e0] ;  /* 0x0012e000010a7983 */ /* 0x001ea80000300800 */
[----:B------:R-:W-:Y:S04]  /*f430*/  STL [R1+0x12bc], R14 ;  /* 0x0012bc0e01007387 */ /* 0x000fe80000100800 */
[----:B------:R-:W-:Y:S04]  /*f440*/  STL [R1+0x12b8], R15 ;  /* 0x0012b80f01007387 */ /* 0x000fe80000100800 */
[----:B------:R-:W3:Y:S04]  /*f450*/  LDL R18, [R1+0xd38] ;  /* 0x000d380001127983 */ /* 0x000ee80000100800 */
[----:B------:R-:W3:Y:S01]  /*f460*/  LDL R19, [R1+0xd3c] ;  /* 0x000d3c0001137983 */ /* 0x000ee20000100800 */
[----:B------:R-:W-:-:S03]  /*f470*/  PRMT R108, RZ, 0x7610, R108 ;  /* 0x00007610ff6c7816 */ /* 0x000fc6000000006c */
[----:B----4-:R-:W-:Y:S01]  /*f480*/  STL [R1+0x12c0], R107 ;  /* 0x0012c06b01007387 */ /* 0x010fe20000100800 */
[----:B---3--:R-:W-:-:S04]  /*f490*/  @P1 LOP3.LUT R19, R19, R18, RZ, 0x3c, !PT ;  /* 0x0000001213131212 */ /* 0x008fc800078e3cff */
[----:B------:R-:W-:-:S04]  /*f4a0*/  @P1 LOP3.LUT R18, R19, R18, RZ, 0x3c, !PT ;  /* 0x0000001213121212 */ /* 0x000fc800078e3cff */
[----:B------:R-:W-:-:S05]  /*f4b0*/  @P1 LOP3.LUT R19, R19, R18, RZ, 0x3c, !PT ;  /* 0x0000001213131212 */ /* 0x000fca00078e3cff */
[----:B------:R-:W3:Y:S04]  /*f4c0*/  @P1 LDG.E.U16 R108, desc[UR60][R18.64] ;  /* 0x0000003c126c1981 */ /* 0x000ee8000c1e1500 */
[----:B------:R-:W4:Y:S04]  /*f4d0*/  LDL R18, [R1+0xd30] ;  /* 0x000d300001127983 */ /* 0x000f280000100800 */
[----:B------:R-:W4:Y:S01]  /*f4e0*/  LDL R19, [R1+0xd34] ;  /* 0x000d340001137983 */ /* 0x000f220000100800 */
[----:B------:R-:W-:Y:S02]  /*f4f0*/  ISETP.GT.AND P2, PT, R11, 0x2, PT ;  /* 0x000000020b00780c */ /* 0x000fe40003f44270 */
[----:B------:R-:W-:Y:S01]  /*f500*/  PRMT R132, RZ, 0x7610, R132 ;  /* 0x00007610ff847816 */ /* 0x000fe20000000084 */
[----:B---3--:R-:W-:Y:S10]  /*f510*/  STL [R1+0x12c4], R108 ;  /* 0x0012c46c01007387 */ /* 0x008ff40000100800 */
[----:B----4-:R-:W-:-:S04]  /*f520*/  @P2 LOP3.LUT R19, R19, R18, RZ, 0x3c, !PT ;  /* 0x0000001213132212 */ /* 0x010fc800078e3cff */
[----:B------:R-:W-:-:S04]  /*f530*/  @P2 LOP3.LUT R18, R19, R18, RZ, 0x3c, !PT ;  /* 0x0000001213122212 */ /* 0x000fc800078e3cff */
[----:B------:R-:W-:-:S05]  /*f540*/  @P2 LOP3.LUT R19, R19, R18, RZ, 0x3c, !PT ;  /* 0x0000001213132212 */ /* 0x000fca00078e3cff */
[----:B------:R-:W3:Y:S04]  /*f550*/  @P2 LDG.E.U16 R132, desc[UR60][R18.64] ;  /* 0x0000003c12842981 */ /* 0x000ee8000c1e1500 */
[----:B------:R-:W4:Y:S04]  /*f560*/  LDL R18, [R1+0xd28] ;  /* 0x000d280001127983 */ /* 0x000f280000100800 */
[----:B------:R-:W4:Y:S01]  /*f570*/  LDL R19, [R1+0xd2c] ;  /* 0x000d2c0001137983 */ /* 0x000f220000100800 */
[----:B------:R-:W-:-:S03]  /*f580*/  PRMT R133, RZ, 0x7610, R133 ;  /* 0x00007610ff857816 */ /* 0x000fc60000000085 */
[----:B---3--:R-:W-:Y:S01]  /*f590*/  STL [R1+0x12c8], R132 ;  /* 0x0012c88401007387 */ /* 0x008fe20000100800 */
[----:B----4-:R-:W-:-:S04]  /*f5a0*/  @P2 LOP3.LUT R19, R19, R18, RZ, 0x3c, !PT ;  /* 0x0000001213132212 */ /* 0x010fc800078e3cff */
        /* <DEDUP_REMOVED lines=41> */
[----:B---3--:R0:W-:Y:S10]  /*f840*/  STL [R1+0x12dc], R48 ;  /* 0x0012dc3001007387 */ /* 0x0081f40000100800 */
[----:B----4-:R-:W-:-:S04]  /*f850*/  @P2 LOP3.LUT R19, R19, R18, RZ, 0x3c, !PT ;  /* 0x0000001213132212 */ /* 0x010fc800078e3cff */
[----:B------:R-:W-:-:S04]  /*f860*/  @P2 LOP3.LUT R18, R19, R18, RZ, 0x3c, !PT ;  /* 0x0000001213122212 */ /* 0x000fc800078e3cff */
[----:B------:R-:W-:-:S05]  /*f870*/  @P2 LOP3.LUT R19, R19, R18, RZ, 0x3c, !PT ;  /* 0x0000001213132212 */ /* 0x000fca00078e3cff */
[----:B------:R1:W3:Y:S04]  /*f880*/  @P2 LDG.E.U16 R170, desc[UR60][R18.64] ;  /* 0x0000003c12aa2981 */ /* 0x0002e8000c1e1500 */
[----:B------:R-:W1:Y:S04]  /*f890*/  LDL R18, [R1+0xcf8] ;  /* 0x000cf80001127983 */ /* 0x000e680000100800 */
[----:B------:R-:W1:Y:S01]  /*f8a0*/  LDL R19, [R1+0xcfc] ;  /* 0x000cfc0001137983 */ /* 0x000e620000100800 */
[----:B------:R-:W-:Y:S02]  /*f8b0*/  PRMT R171, RZ, 0x7610, R171 ;  /* 0x00007610ffab7816 */ /* 0x000fe400000000ab */
[----:B-1----:R-:W-:-:S04]  /*f8c0*/  @P2 LOP3.LUT R19, R19, R18, RZ, 0x3c, !PT ;  /* 0x0000001213132212 */ /* 0x002fc800078e3cff */
[----:B------:R-:W-:-:S04]  /*f8d0*/  @P2 LOP3.LUT R18, R19, R18, RZ, 0x3c, !PT ;  /* 0x0000001213122212 */ /* 0x000fc800078e3cff */
[----:B------:R-:W-:-:S05]  /*f8e0*/  @P2 LOP3.LUT R19, R19, R18, RZ, 0x3c, !PT ;  /* 0x0000001213132212 */ /* 0x000fca00078e3cff */
[----:B------:R1:W4:Y:S04]  /*f8f0*/  @P2 LDG.E.U16 R171, desc[UR60][R18.64] ;  /* 0x0000003c12ab2981 */ /* 0x000328000c1e1500 */
[----:B------:R-:W1:Y:S04]  /*f900*/  LDL R18, [R1+0xcf0] ;  /* 0x000cf00001127983 */ /* 0x000e680000100800 */
[----:B------:R-:W1:Y:S01]  /*f910*/  LDL R19, [R1+0xcf4] ;  /* 0x000cf40001137983 */ /* 0x000e620000100800 */
[----:B------:R-:W-:Y:S02]  /*f920*/  ISETP.GT.AND P0, PT, R11, 0x6, PT ;  /* 0x000000060b00780c */ /* 0x000fe40003f04270 */
[----:B------:R-:W-:-:S11]  /*f930*/  PRMT R81, RZ, 0x7610, R81 ;  /* 0x00007610ff517816 */ /* 0x000fd60000000051 */
[----:B-1----:R-:W-:-:S04]  /*f940*/  @P0 LOP3.LUT R19, R19, R18, RZ, 0x3c, !PT ;  /* 0x0000001213130212 */ /* 0x002fc800078e3cff */
[----:B------:R-:W-:-:S04]  /*f950*/  @P0 LOP3.LUT R18, R19, R18, RZ, 0x3c, !PT ;  /* 0x0000001213120212 */ /* 0x000fc800078e3cff */
[----:B------:R-:W-:-:S05]  /*f960*/  @P0 LOP3.LUT R19, R19, R18, RZ, 0x3c, !PT ;  /* 0x0000001213130212 */ /* 0x000fca00078e3cff */
[----:B------:R1:W4:Y:S04]  /*f970*/  @P0 LDG.E.U16 R81, desc[UR60][R18.64] ;  /* 0x0000003c12510981 */ /* 0x000328000c1e1500 */
        /* <DEDUP_REMOVED lines=25> */
[----:B0-----:R-:W-:-:S11]  /*fb10*/  PRMT R48, RZ, 0x7610, R48 ;  /* 0x00007610ff307816 */ /* 0x001fd60000000030 */
[----:B-1----:R-:W-:-:S04]  /*fb20*/  @P2 LOP3.LUT R19, R19, R18, RZ, 0x3c, !PT ;  /* 0x0000001213132212 */ /* 0x002fc800078e3cff */
[----:B------:R-:W-:-:S04]  /*fb30*/  @P2 LOP3.LUT R18, R19, R18, RZ, 0x3c, !PT ;  /* 0x0000001213122212 */ /* 0x000fc800078e3cff */
[----:B------:R-:W-:-:S05]  /*fb40*/  @P2 LOP3.LUT R19, R19, R18, RZ, 0x3c, !PT ;  /* 0x0000001213132212 */ /* 0x000fca00078e3cff */
[----:B------:R0:W2:Y:S04]  /*fb50*/  @P2 LDG.E.U16 R48, desc[UR60][R18.64] ;  /* 0x0000003c12302981 */ /* 0x0000a8000c1e1500 */
[----:B------:R-:W0:Y:S04]  /*fb60*/  LDL R18, [R1+0xcc8] ;  /* 0x000cc80001127983 */ /* 0x000e280000100800 */
[----:B------:R-:W0:Y:S01]  /*fb70*/  LDL R19, [R1+0xccc] ;  /* 0x000ccc0001137983 */ /* 0x000e220000100800 */
[----:B------:R-:W-:Y:S02]  /*fb80*/  PRMT R49, RZ, 0x7610, R49 ;  /* 0x00007610ff317816 */ /* 0x000fe40000000031 */
[----:B0-----:R-:W-:-:S04]  /*fb90*/  @P2 LOP3.LUT R19, R19, R18, RZ, 0x3c, !PT ;  /* 0x0000001213132212 */ /* 0x001fc800078e3cff */
[----:B------:R-:W-:-:S04]  /*fba0*/  @P2 LOP3.LUT R18, R19, R18, RZ, 0x3c, !PT ;  /* 0x0000001213122212 */ /* 0x000fc800078e3cff */
[----:B------:R-:W-:-:S05]  /*fbb0*/  @P2 LOP3.LUT R19, R19, R18, RZ, 0x3c, !PT ;  /* 0x0000001213132212 */ /* 0x000fca00078e3cff */
[----:B------:R0:W3:Y:S04]  /*fbc0*/  @P2 LDG.E.U16 R49, desc[UR60][R18.64] ;  /* 0x0000003c12312981 */ /* 0x0000e8000c1e1500 */
[----:B------:R-:W0:Y:S04]  /*fbd0*/  LDL R18, [R1+0xcc0] ;  /* 0x000cc00001127983 */ /* 0x000e280000100800 */
[----:B------:R-:W0:Y:S01]  /*fbe0*/  LDL R19, [R1+0xcc4] ;  /* 0x000cc40001137983 */ /* 0x000e220000100800 */
[----:B------:R-:W-:Y:S02]  /*fbf0*/  ISETP.GT.AND P0, PT, R11, 0x9, PT ;  /* 0x000000090b00780c */ /* 0x000fe40003f04270 */
[----:B------:R-:W-:-:S11]  /*fc00*/  PRMT R109, RZ, 0x7610, R109 ;  /* 0x00007610ff6d7816 */ /* 0x000fd6000000006d */
[----:B0-----:R-:W-:-:S04]  /*fc10*/  @P0 LOP3.LUT R19, R19, R18, RZ, 0x3c, !PT ;  /* 0x0000001213130212 */ /* 0x001fc800078e3cff */
[----:B------:R-:W-:-:S04]  /*fc20*/  @P0 LOP3.LUT R18, R19, R18, RZ, 0x3c, !PT ;  /* 0x0000001213120212 */ /* 0x000fc800078e3cff */
[----:B------:R-:W-:-:S05]  /*fc30*/  @P0 LOP3.LUT R19, R19, R18, RZ, 0x3c, !PT ;  /* 0x0000001213130212 */ /* 0x000fca00078e3cff */
[----:B------:R0:W4:Y:S04]  /*fc40*/  @P0 LDG.E.U16 R109, desc[UR60][R18.64] ;  /* 0x0000003c126d0981 */ /* 0x000128000c1e1500 */
[----:B------:R-:W0:Y:S04]  /*fc50*/  LDL R18, [R1+0xcb8] ;  /* 0x000cb80001127983 */ /* 0x000e280000100800 */
[----:B------:R-:W0:Y:S01]  /*fc60*/  LDL R19, [R1+0xcbc] ;  /* 0x000cbc0001137983 */ /* 0x000e220000100800 */
[----:B------:R-:W-:Y:S02]  /*fc70*/  PRMT R110, RZ, 0x7610, R110 ;  /* 0x00007610ff6e7816 */ /* 0x000fe4000000006e */
[----:B0-----:R-:W-:-:S04]  /*fc80*/  @P0 LOP3.LUT R19, R19, R18, RZ, 0x3c, !PT ;  /* 0x0000001213130212 */ /* 0x001fc800078e3cff */
[----:B------:R-:W-:-:S04]  /*fc90*/  @P0 LOP3.LUT R18, R19, R18, RZ, 0x3c, !PT ;  /* 0x0000001213120212 */ /* 0x000fc800078e3cff */
[----:B------:R-:W-:-:S05]  /*fca0*/  @P0 LOP3.LUT R19, R19, R18, RZ, 0x3c, !PT ;  /* 0x0000001213130212 */ /* 0x000fca00078e3cff */
[----:B------:R0:W4:Y:S04]  /*fcb0*/  @P0 LDG.E.U16 R110, desc[UR60][R18.64] ;  /* 0x0000003c126e0981 */ /* 0x000128000c1e1500 */
        /* <DEDUP_REMOVED lines=1643> */
[----:B------:R-:W0:Y:S01]  /*16370*/  LDL R19, [R1+0x584] ;  /* 0x0005840001137983 */ /* 0x000e220000100800 */
[----:B------:R-:W-:Y:S02]  /*16380*/  ISETP.GT.AND P2, PT, R11, 0x7d, PT ;  /* 0x0000007d0b00780c */ /* 0x000fe40003f44270 */
[----:B------:R-:W-:Y:S01]  /*16390*/  PRMT R22, RZ, 0x7610, R22 ;  /* 0x00007610ff167816 */ /* 0x000fe20000000016 */
[----:B------:R1:W-:Y:S10]  /*163a0*/  STL [R1+0xe18], R20 ;  /* 0x000e181401007387 */ /* 0x0003f40000100800 */
[----:B0-----:R-:W-:-:S02]  /*163b0*/  @P2 IMAD.MOV.U32 R18, RZ, RZ, R19 ;  /* 0x000000ffff122224 */ /* 0x001fc400078e0013 */
[----:B------:R-:W-:Y:S02]  /*163c0*/  @P2 IMAD.MOV.U32 R19, RZ, RZ, R20 ;  /* 0x000000ffff132224 */ /* 0x000fe400078e0014 */
[----:B-1----:R-:W2:Y:S04]  /*163d0*/  LDL R20, [R1+0x57c] ;  /* 0x00057c0001147983 */ /* 0x002ea80000100800 */
[----:B------:R2:W4:Y:S04]  /*163e0*/  @P2 LDG.E.U16 R22, desc[UR60][R18.64] ;  /* 0x0000003c12162981 */ /* 0x000528000c1e1500 */
[----:B------:R-:W3:Y:S01]  /*163f0*/  LDL R19, [R1+0x578] ;  /* 0x0005780001137983 */ /* 0x000ee20000100800 */
[----:B------:R-:W-:Y:S01]  /*16400*/  PRMT R21, RZ, 0x7610, R21 ;  /* 0x00007610ff157816 */ /* 0x000fe20000000015 */
[----:B--2---:R-:W-:-:S02]  /*16410*/  @P2 IMAD.MOV.U32 R18, RZ, RZ, R20 ;  /* 0x000000ffff122224 */ /* 0x004fc400078e0014 */
[----:B------:R-:W2:Y:S04]  /*16420*/  LDL.LU R20, [R1+0x564] ;  /* 0x0005640001147983 */ /* 0x000ea80000300800 */
[----:B---3--:R0:W3:Y:S04]  /*16430*/  @P2 LDG.E.U16 R21, desc[UR60][R18.64] ;  /* 0x0000003c12152981 */ /* 0x0080e8000c1e1500 */
[----:B------:R-:W0:Y:S04]  /*16440*/  LDL R18, [R1+0x6e8] ;  /* 0x0006e80001127983 */ /* 0x000e280000100800 */
[----:B------:R-:W0:Y:S01]  /*16450*/  LDL R19, [R1+0x6ec] ;  /* 0x0006ec0001137983 */ /* 0x000e220000100800 */
[----:B------:R-:W-:-:S02]  /*16460*/  PRMT R200, RZ, 0x7610, R200 ;  /* 0x00007610ffc87816 */ /* 0x000fc400000000c8 */
        /* <DEDUP_REMOVED lines=11> */
[----:B------:R0:W3:Y:S04]  /*16520*/  @P1 LDG.E.U16 R39, desc[UR60][R18.64] ;  /* 0x0000003c12271981 */ /* 0x0000e8000c1e1500 */
        /* <DEDUP_REMOVED lines=77> */
[----:B------:R-:W-:Y:S02]  /*16a00*/  ISETP.GT.AND P1, PT, R11, 0x7f, PT ;  /* 0x0000007f0b00780c */ /* 0x000fe40003f24270 */
[----:B------:R-:W-:-:S02]  /*16a10*/  PRMT R206, RZ, 0x7610, R206 ;  /* 0x00007610ffce7816 */ /* 0x000fc400000000ce */
[----:B------:R-:W-:Y:S01]  /*16a20*/  PRMT R45, RZ, 0x7610, R45 ;  /* 0x00007610ff2d7816 */ /* 0x000fe2000000002d */
[----:B--2---:R1:W-:Y:S01]  /*16a30*/  STL [R1+0xe1c], R20 ;  /* 0x000e1c1401007387 */ /* 0x0043e20000100800 */
[----:B0-----:R-:W-:-:S04]  /*16a40*/  @P0 LOP3.LUT R19, R19, R18, RZ, 0x3c, !PT ;  /* 0x0000001213130212 */ /* 0x001fc800078e3cff */
[----:B------:R-:W-:-:S04]  /*16a50*/  @P0 LOP3.LUT R18, R19, R18, RZ, 0x3c, !PT ;  /* 0x0000001213120212 */ /* 0x000fc800078e3cff */
[----:B------:R-:W-:-:S05]  /*16a60*/  @P0 LOP3.LUT R19, R19, R18, RZ, 0x3c, !PT ;  /* 0x0000001213130212 */ /* 0x000fca00078e3cff */
[----:B------:R0:W2:Y:S02]  /*16a70*/  @P0 LDG.E.U16 R206, desc[UR60][R18.64] ;  /* 0x0000003c12ce0981 */ /* 0x0000a4000c1e1500 */
[----:B0-----:R-:W-:Y:S02]  /*16a80*/  @P1 IMAD.MOV.U32 R18, RZ, RZ, R20 ;  /* 0x000000ffff121224 */ /* 0x001fe400078e0014 */
[----:B------:R-:W-:Y:S01]  /*16a90*/  @P1 IMAD.MOV.U32 R19, RZ, RZ, R2 ;  /* 0x000000ffff131224 */ /* 0x000fe200078e0002 */
[----:B-1----:R-:W3:Y:S04]  /*16aa0*/  LDL.LU R20, [R1+0x108] ;  /* 0x0001080001147983 */ /* 0x002ee80000300800 */
[----:B------:R0:W-:Y:S04]  /*16ab0*/  STL [R1+0xe14], R2 ;  /* 0x000e140201007387 */ /* 0x0001e80000100800 */
[----:B------:R1:W2:Y:S04]  /*16ac0*/  @P1 LDG.E.U16 R45, desc[UR60][R18.64] ;  /* 0x0000003c122d1981 */ /* 0x0002a8000c1e1500 */
[----:B0-----:R-:W3:Y:S04]  /*16ad0*/  LDL.LU R2, [R1+0x10c] ;  /* 0x00010c0001027983 */ /* 0x001ee80000300800 */
[----:B------:R-:W1:Y:S04]  /*16ae0*/  LDL R18, [R1+0x558] ;  /* 0x0005580001127983 */ /* 0x000e680000100800 */
[----:B------:R-:W1:Y:S01]  /*16af0*/  LDL R19, [R1+0x55c] ;  /* 0x00055c0001137983 */ /* 0x000e620000100800 */
[----:B------:R-:W-:-:S02]  /*16b00*/  PRMT R46, RZ, 0x7610, R46 ;  /* 0x00007610ff2e7816 */ /* 0x000fc4000000002e */
[----:B-1----:R-:W-:-:S04]  /*16b10*/  @P1 LOP3.LUT R19, R19, R18, RZ, 0x3c, !PT ;  /* 0x0000001213131212 */ /* 0x002fc800078e3cff */
[----:B------:R-:W-:-:S04]  /*16b20*/  @P1 LOP3.LUT R18, R19, R18, RZ, 0x3c, !PT ;  /* 0x0000001213121212 */ /* 0x000fc800078e3cff */
[----:B------:R-:W-:-:S05]  /*16b30*/  @P1 LOP3.LUT R19, R19, R18, RZ, 0x3c, !PT ;  /* 0x0000001213131212 */ /* 0x000fca00078e3cff */
[----:B------:R0:W2:Y:S01]  /*16b40*/  @P1 LDG.E.U16 R46, desc[UR60][R18.64] ;  /* 0x0000003c122e1981 */ /* 0x0000a2000c1e1500 */
[----:B------:R-:W-:Y:S06]  /*16b50*/  BAR.SYNC.DEFER_BLOCKING 0x0 ;  /* 0x0000000000007b1d */ /* 0x000fec0000010000 */
[----:B------:R1:W-:Y:S04]  /*16b60*/  STS.U16 [R10+0x400], R48 ;  /* 0x000400300a007388 */ /* 0x0003e80000000400 */
[----:B------:R3:W-:Y:S04]  /*16b70*/  STS.U16 [R10+0x8400], R49 ;  /* 0x008400310a007388 */ /* 0x0007e80000000400 */
[----:B----4-:R4:W-:Y:S04]  /*16b80*/  STS.U16 [R10+0x800], R73 ;  /* 0x000800490a007388 */ /* 0x0109e80000000400 */
[----:B-1----:R-:W2:Y:S04]  /*16b90*/  LDL.LU R48, [R1+0x12dc] ;  /* 0x0012dc0001307983 */ /* 0x002ea80000300800 */
[----:B---3--:R-:W3:Y:S04]  /*16ba0*/  LDL.LU R49, [R1+0x12d8] ;  /* 0x0012d80001317983 */ /* 0x008ee80000300800 */
[----:B----4-:R-:W4:Y:S04]  /*16bb0*/  LDL.LU R73, [R1+0x12d4] ;  /* 0x0012d40001497983 */ /* 0x010f280000300800 */
[----:B------:R1:W-:Y:S04]  /*16bc0*/  STS.U16 [R10+0x8800], R74 ;  /* 0x0088004a0a007388 */ /* 0x0003e80000000400 */
[----:B------:R0:W-:Y:S04]  /*16bd0*/  STS.U16 [R10+0xc00], R133 ;  /* 0x000c00850a007388 */ /* 0x0001e80000000400 */
[----:B------:R0:W-:Y:S04]  /*16be0*/  STS.U16 [R10+0x8c00], R132 ;  /* 0x008c00840a007388 */ /* 0x0001e80000000400 */
[----:B-1----:R-:W2:Y:S04]  /*16bf0*/  LDL.LU R74, [R1+0x12d0] ;  /* 0x0012d000014a7983 */ /* 0x002ea80000300800 */
[----:B0-----:R-:W3:Y:S04]  /*16c00*/  LDL.LU R133, [R1+0x12cc] ;  /* 0x0012cc0001857983 */ /* 0x001ee80000300800 */
[----:B------:R-:W4:Y:S04]  /*16c10*/  LDL.LU R132, [R1+0x12c8] ;  /* 0x0012c80001847983 */ /* 0x000f280000300800 */
[----:B------:R0:W-:Y:S04]  /*16c20*/  STS.U16 [R10+0x1000], R108 ;  /* 0x0010006c0a007388 */ /* 0x0001e80000000400 */
[----:B------:R1:W-:Y:S04]  /*16c30*/  STS.U16 [R10+0x9000], R107 ;  /* 0x0090006b0a007388 */ /* 0x0003e80000000400 */
[----:B------:R1:W-:Y:S04]  /*16c40*/  STS.U16 [R10+0x1400], R14 ;  /* 0x0014000e0a007388 */ /* 0x0003e80000000400 */
[----:B0-----:R-:W2:Y:S04]  /*16c50*/  LDL.LU R108, [R1+0x12c4] ;  /* 0x0012c400016c7983 */ /* 0x001ea80000300800 */
[----:B-1----:R-:W3:Y:S04]  /*16c60*/  LDL.LU R107, [R1+0x12c0] ;  /* 0x0012c000016b7983 */ /* 0x002ee80000300800 */
[----:B------:R-:W4:Y:S04]  /*16c70*/  LDL.LU R14, [R1+0x12bc] ;  /* 0x0012bc00010e7983 */ /* 0x000f280000300800 */
[----:B------:R0:W-:Y:S04]  /*16c80*/  STS.U16 [R10+0x9400], R15 ;  /* 0x0094000f0a007388 */ /* 0x0001e80000000400 */
[----:B------:R1:W-:Y:S04]  /*16c90*/  STS.U16 [R10+0x1800], R16 ;  /* 0x001800100a007388 */ /* 0x0003e80000000400 */
[----:B------:R1:W-:Y:S04]  /*16ca0*/  STS.U16 [R10+0x9800], R17 ;  /* 0x009800110a007388 */ /* 0x0003e80000000400 */
[----:B0-----:R-:W4:Y:S04]  /*16cb0*/  LDL.LU R15, [R1+0x12b8] ;  /* 0x0012b800010f7983 */ /* 0x001f280000300800 */
[----:B-1----:R-:W4:Y:S04]  /*16cc0*/  LDL.LU R16, [R1+0x12b4] ;  /* 0x0012b40001107983 */ /* 0x002f280000300800 */
        /* <DEDUP_REMOVED lines=20> */
[----:B0-----:R-:W3:Y:S04]  /*16e10*/  LDL.LU R9, [R1+0x1288] ;  /* 0x0012880001097983 */ /* 0x001ee80000300800 */
[----:B------:R0:W-:Y:S04]  /*16e20*/  STS.U16 [R10+0x3000], R105 ;  /* 0x003000690a007388 */ /* 0x0001e80000000400 */
[----:B------:R-:W-:Y:S04]  /*16e30*/  STS.U16 [R10], R2 ;  /* 0x000000020a007388 */ /* 0x000fe80000000400 */
[----:B------:R-:W-:Y:S04]  /*16e40*/  STS.U16 [R10+0x8000], R20 ;  /* 0x008000140a007388 */ /* 0x000fe80000000400 */
[----:B0-----:R-:W4:Y:S04]  /*16e50*/  LDL.LU R105, [R1+0x1284] ;  /* 0x0012840001697983 */ /* 0x001f280000300800 */
[----:B------:R0:W-:Y:S04]  /*16e60*/  STS.U16 [R10+0xb000], R106 ;  /* 0x00b0006a0a007388 */ /* 0x0001e80000000400 */
[----:B------:R-:W-:Y:S04]  /*16e70*/  STS.U16 [R10+0x3400], R248 ;  /* 0x003400f80a007388 */ /* 0x000fe80000000400 */
[----:B------:R-:W-:Y:S04]  /*16e80*/  STS.U16 [R10+0xb400], R247 ;  /* 0x00b400f70a007388 */ /* 0x000fe80000000400 */
[----:B------:R-:W-:Y:S04]  /*16e90*/  STS.U16 [R10+0x3800], R238 ;  /* 0x003800ee0a007388 */ /* 0x000fe80000000400 */
[----:B------:R-:W-:Y:S04]  /*16ea0*/  STS.U16 [R10+0xb800], R237 ;  /* 0x00b800ed0a007388 */ /* 0x000fe80000000400 */
[----:B------:R-:W-:Y:S04]  /*16eb0*/  STS.U16 [R10+0x3c00], R236 ;  /* 0x003c00ec0a007388 */ /* 0x000fe80000000400 */
[----:B------:R-:W-:Y:S04]  /*16ec0*/  STS.U16 [R10+0xbc00], R235 ;  /* 0x00bc00eb0a007388 */ /* 0x000fe80000000400 */
[----:B0-----:R-:W4:Y:S04]  /*16ed0*/  LDL.LU R106, [R1+0x1280] ;  /* 0x00128000016a7983 */ /* 0x001f280000300800 */
[----:B---3--:R0:W-:Y:S04]  /*16ee0*/  STS.U16 [R9+0x80], R107 ;  /* 0x0000806b09007388 */ /* 0x0081e80000000400 */
[----:B--2---:R1:W-:Y:S04]  /*16ef0*/  STS.U16 [R9+0x8080], R108 ;  /* 0x0080806c09007388 */ /* 0x0043e80000000400 */
[----:B------:R2:W-:Y:S04]  /*16f00*/  STS.U16 [R9+0x480], R109 ;  /* 0x0004806d09007388 */ /* 0x0005e80000000400 */
[----:B0-----:R-:W3:Y:S04]  /*16f10*/  LDL.LU R107, [R1+0x127c] ;  /* 0x00127c00016b7983 */ /* 0x001ee80000300800 */
[----:B-1----:R-:W3:Y:S04]  /*16f20*/  LDL.LU R108, [R1+0x1278] ;  /* 0x00127800016c7983 */ /* 0x002ee80000300800 */
[----:B--2---:R-:W2:Y:S04]  /*16f30*/  LDL.LU R109, [R1+0x1274] ;  /* 0x00127400016d7983 */ /* 0x004ea80000300800 */
[----:B------:R0:W-:Y:S04]  /*16f40*/  STS.U16 [R9+0x8480], R110 ;  /* 0x0084806e09007388 */ /* 0x0001e80000000400 */
[----:B------:R1:W-:Y:S04]  /*16f50*/  STS.U16 [R9+0x880], R111 ;  /* 0x0008806f09007388 */ /* 0x0003e80000000400 */
[----:B------:R1:W-:Y:S04]  /*16f60*/  STS.U16 [R9+0x8880], R112 ;  /* 0x0088807009007388 */ /* 0x0003e80000000400 */
[----:B0-----:R-:W3:Y:S04]  /*16f70*/  LDL.LU R110, [R1+0x1270] ;  /* 0x00127000016e7983 */ /* 0x001ee80000300800 */
[----:B-1----:R-:W2:Y:S04]  /*16f80*/  LDL.LU R111, [R1+0x126c] ;  /* 0x00126c00016f7983 */ /* 0x002ea80000300800 */
[----:B------:R-:W3:Y:S04]  /*16f90*/  LDL.LU R112, [R1+0x1268] ;  /* 0x0012680001707983 */ /* 0x000ee80000300800 */
[----:B------:R0:W-:Y:S04]  /*16fa0*/  STS.U16 [R9+0xc80], R113 ;  /* 0x000c807109007388 */ /* 0x0001e80000000400 */
[----:B------:R1:W-:Y:S04]  /*16fb0*/  STS.U16 [R9+0x8c80], R114 ;  /* 0x008c807209007388 */ /* 0x0003e80000000400 */
[----:B------:R4:W-:Y:S04]  /*16fc0*/  STS.U16 [R9+0x1080], R115 ;  /* 0x0010807309007388 */ /* 0x0009e80000000400 */
[----:B0-----:R-:W2:Y:S04]  /*16fd0*/  LDL.LU R113, [R1+0x1264] ;  /* 0x0012640001717983 */ /* 0x001ea80000300800 */
[----:B-1----:R-:W3:Y:S04]  /*16fe0*/  LDL.LU R114, [R1+0x1260] ;  /* 0x0012600001727983 */ /* 0x002ee80000300800 */
[----:B----4-:R-:W4:Y:S04]  /*16ff0*/  LDL.LU R115, [R1+0x125c] ;  /* 0x00125c0001737983 */ /* 0x010f280000300800 */
        /* <DEDUP_REMOVED lines=32> */
[----:B------:R-:W-:Y:S04]  /*17200*/  STS.U16 [R9+0x3480], R246 ;  /* 0x003480f609007388 */ /* 0x000fe80000000400 */
[----:B0-----:R-:W2:Y:S04]  /*17210*/  LDL.LU R130, [R1+0x121c] ;  /* 0x00121c0001827983 */ /* 0x001ea80000300800 */
[----:B------:R-:W-:Y:S04]  /*17220*/  STS.U16 [R9+0xb480], R245 ;  /* 0x00b480f509007388 */ /* 0x000fe80000000400 */
[----:B------:R-:W-:Y:S04]  /*17230*/  STS.U16 [R9+0x3880], R233 ;  /* 0x003880e909007388 */ /* 0x000fe80000000400 */
[----:B------:R-:W-:Y:S04]  /*17240*/  STS.U16 [R9+0xb880], R232 ;  /* 0x00b880e809007388 */ /* 0x000fe80000000400 */
[----:B------:R-:W-:Y:S04]  /*17250*/  STS.U16 [R9+0x3c80], R231 ;  /* 0x003c80e709007388 */ /* 0x000fe80000000400 */
[----:B------:R-:W-:Y:S04]  /*17260*/  STS.U16 [R9+0xbc80], R230 ;  /* 0x00bc80e609007388 */ /* 0x000fe80000000400 */
[----:B-1----:R-:W3:Y:S04]  /*17270*/  LDL.LU R131, [R1+0x1218] ;  /* 0x0012180001837983 */ /* 0x002ee80000300800 */
[----:B----4-:R0:W-:Y:S04]  /*17280*/  STS.U16 [R8+0x100], R132 ;  /* 0x0001008408007388 */ /* 0x0101e80000000400 */
        /* <DEDUP_REMOVED lines=122> */
[----:B0-----:R-:W2:Y:S04]  /*17a30*/  LDL.LU R5, [R1+0x1138] ;  /* 0x0011380001057983 */ /* 0x001ea80000300800 */
[----:B------:R0:W-:Y:S04]  /*17a40*/  STS.U16 [R6+0xa00], R4 ;  /* 0x000a000406007388 */ /* 0x0001e80000000400 */
[----:B------:R1:W-:Y:S04]  /*17a50*/  STS.U16 [R6+0x8a00], R3 ;  /* 0x008a000306007388 */ /* 0x0003e80000000400 */
[----:B------:R1:W-:Y:S04]  /*17a60*/  STS.U16 [R6+0xe00], R152 ;  /* 0x000e009806007388 */ /* 0x0003e80000000400 */
[----:B0-----:R-:W3:Y:S04]  /*17a70*/  LDL.LU R4, [R1+0x1134] ;  /* 0x0011340001047983 */ /* 0x001ee80000300800 */
        /* <DEDUP_REMOVED lines=34> */
[----:B------:R-:W-:Y:S04]  /*17ca0*/  STS.U16 [R6+0x3200], R252 ;  /* 0x003200fc06007388 */ /* 0x000fe80000000400 */
[----:B0-----:R-:W4:Y:S04]  /*17cb0*/  LDL.LU R168, [R1+0x10ec] ;  /* 0x0010ec0001a87983 */ /* 0x001f280000300800 */
[----:B------:R-:W-:Y:S04]  /*17cc0*/  STS.U16 [R6+0xb200], R251 ;  /* 0x00b200fb06007388 */ /* 0x000fe80000000400 */
[----:B------:R-:W-:Y:S04]  /*17cd0*/  STS.U16 [R6+0x3600], R240 ;  /* 0x003600f006007388 */ /* 0x000fe80000000400 */
[----:B------:R-:W-:Y:S04]  /*17ce0*/  STS.U16 [R6+0xb600], R239 ;  /* 0x00b600ef06007388 */ /* 0x000fe80000000400 */
[----:B------:R-:W-:Y:S04]  /*17cf0*/  STS.U16 [R6+0x3a00], R220 ;  /* 0x003a00dc06007388 */ /* 0x000fe80000000400 */
[----:B------:R-:W-:Y:S04]  /*17d00*/  STS.U16 [R6+0xba00], R219 ;  /* 0x00ba00db06007388 */ /* 0x000fe80000000400 */
[----:B------:R-:W-:Y:S04]  /*17d10*/  STS.U16 [R6+0x3e00], R218 ;  /* 0x003e00da06007388 */ /* 0x000fe80000000400 */
[----:B------:R-:W-:Y:S04]  /*17d20*/  STS.U16 [R6+0xbe00], R217 ;  /* 0x00be00d906007388 */ /* 0x000fe80000000400 */
[----:B-1----:R-:W4:Y:S04]  /*17d30*/  LDL.LU R169, [R1+0x10e8] ;  /* 0x0010e80001a97983 */ /* 0x002f280000300800 */
[----:B--2---:R0:W-:Y:S04]  /*17d40*/  STS.U16 [R5+0x280], R170 ;  /* 0x000280aa05007388 */ /* 0x0041e80000000400 */
[----:B------:R1:W-:Y:S04]  /*17d50*/  STS.U16 [R5+0x8280], R171 ;  /* 0x008280ab05007388 */ /* 0x0003e80000000400 */
[----:B------:R2:W-:Y:S04]  /*17d60*/  STS.U16 [R5+0x680], R172 ;  /* 0x000680ac05007388 */ /* 0x0005e80000000400 */
[----:B0-----:R-:W4:Y:S04]  /*17d70*/  LDL.LU R170, [R1+0x10e4] ;  /* 0x0010e40001aa7983 */ /* 0x001f280000300800 */
[----:B-1----:R-:W4:Y:S04]  /*17d80*/  LDL.LU R171, [R1+0x10e0] ;  /* 0x0010e00001ab7983 */ /* 0x002f280000300800 */
[----:B--2---:R-:W2:Y:S04]  /*17d90*/  LDL.LU R172, [R1+0x10dc] ;  /* 0x0010dc0001ac7983 */ /* 0x004ea80000300800 */
[----:B------:R0:W-:Y:S04]  /*17da0*/  STS.U16 [R5+0x8680], R173 ;  /* 0x008680ad05007388 */ /* 0x0001e80000000400 */
[----:B------:R1:W-:Y:S04]  /*17db0*/  STS.U16 [R5+0xa80], R174 ;  /* 0x000a80ae05007388 */ /* 0x0003e80000000400 */
[----:B------:R3:W-:Y:S04]  /*17dc0*/  STS.U16 [R5+0x8a80], R175 ;  /* 0x008a80af05007388 */ /* 0x0007e80000000400 */
[----:B0-----:R-:W2:Y:S04]  /*17dd0*/  LDL.LU R173, [R1+0x10d8] ;  /* 0x0010d80001ad7983 */ /* 0x001ea80000300800 */
[----:B-1----:R-:W2:Y:S04]  /*17de0*/  LDL.LU R174, [R1+0x10d4] ;  /* 0x0010d40001ae7983 */ /* 0x002ea80000300800 */
[----:B---3--:R-:W2:Y:S04]  /*17df0*/  LDL.LU R175, [R1+0x10d0] ;  /* 0x0010d00001af7983 */ /* 0x008ea80000300800 */
        /* <DEDUP_REMOVED lines=16> */
[----:B------:R0:W-:Y:S04]  /*17f00*/  STS.U16 [R5+0x2e80], R80 ;  /* 0x002e805005007388 */ /* 0x0001e80000000400 */
[----:B------:R-:W2:Y:S04]  /*17f10*/  LDL R18, [R1+0x188] ;  /* 0x0001880001127983 */ /* 0x000ea80000100800 */
[----:B------:R0:W-:Y:S04]  /*17f20*/  STS.U16 [R5+0xae80], R13 ;  /* 0x00ae800d05007388 */ /* 0x0001e80000000400 */
[----:B-1----:R-:W2:Y:S04]  /*17f30*/  LDL R83, [R1+0xd6c] ;  /* 0x000d6c0001537983 */ /* 0x002ea80000100800 */
[----:B---3--:R-:W3:Y:S04]  /*17f40*/  LDL R82, [R1+0xd70] ;  /* 0x000d700001527983 */ /* 0x008ee80000100800 */
[----:B0-----:R-:W3:Y:S04]  /*17f50*/  LDL R80, [R1+0x53c] ;  /* 0x00053c0001507983 */ /* 0x001ee80000100800 */
[----:B------:R-:W3:Y:S04]  /*17f60*/  LDL R2, [R1+0x540] ;  /* 0x0005400001027983 */ /* 0x000ee80000100800 */
[----:B------:R-:W3:Y:S04]  /*17f70*/  LDL R20, [R1+0x500] ;  /* 0x0005000001147983 */ /* 0x000ee80000100800 */
[----:B------:R-:W2:Y:S01]  /*17f80*/  LDL.LU R13, [R1+0x184] ;  /* 0x00018400010d7983 */ /* 0x000ea20000300800 */
[----:B------:R-:W0:Y:S03]  /*17f90*/  S2R R19, SR_TID.X ;  /* 0x0000000000137919 */ /* 0x000e260000002100 */
[----:B------:R-:W-:Y:S04]  /*17fa0*/  STS.U16 [R5+0x9a80], R97 ;  /* 0x009a806105007388 */ /* 0x000fe80000000400 */
[----:B------:R-:W-:Y:S04]  /*17fb0*/  STS.U16 [R5+0x1e80], R96 ;  /* 0x001e806005007388 */ /* 0x000fe80000000400 */
[----:B------:R-:W-:Y:S04]  /*17fc0*/  STS.U16 [R5+0x9e80], R95 ;  /* 0x009e805f05007388 */ /* 0x000fe80000000400 */
[----:B------:R-:W-:Y:S04]  /*17fd0*/  STS.U16 [R5+0x2280], R94 ;  /* 0x0022805e05007388 */ /* 0x000fe80000000400 */
[----:B------:R-:W-:Y:S04]  /*17fe0*/  STS.U16 [R5+0xa280], R93 ;  /* 0x00a2805d05007388 */ /* 0x000fe80000000400 */
[----:B------:R-:W-:Y:S04]  /*17ff0*/  STS.U16 [R5+0x2680], R92 ;  /* 0x0026805c05007388 */ /* 0x000fe80000000400 */
[----:B------:R-:W-:Y:S01]  /*18000*/  STS.U16 [R5+0xa680], R91 ;  /* 0x00a6805b05007388 */ /* 0x000fe20000000400 */
[----:B0-----:R-:W-:-:S03]  /*18010*/  LOP3.LUT R19, R19, 0x7f, RZ, 0xc0, !PT ;  /* 0x0000007f13137812 */ /* 0x001fc600078ec0ff */
[----:B------:R-:W-:Y:S01]  /*18020*/  STS.U16 [R5+0x3280], R250 ;  /* 0x003280fa05007388 */ /* 0x000fe20000000400 */
[----:B------:R-:W-:-:S03]  /*18030*/  ISETP.GE.AND P0, PT, R19, R11, PT ;  /* 0x0000000b1300720c */ /* 0x000fc60003f06270 */
[----:B------:R-:W-:Y:S04]  /*18040*/  STS.U16 [R5+0xb280], R249 ;  /* 0x00b280f905007388 */ /* 0x000fe80000000400 */
[----:B------:R-:W-:Y:S04]  /*18050*/  STS.U16 [R5+0x3680], R234 ;  /* 0x003680ea05007388 */ /* 0x000fe80000000400 */
[----:B------:R-:W-:Y:S04]  /*18060*/  STS.U16 [R5+0xb680], R221 ;  /* 0x00b680dd05007388 */ /* 0x000fe80000000400 */
[----:B------:R-:W-:Y:S04]  /*18070*/  STS.U16 [R5+0x3a80], R216 ;  /* 0x003a80d805007388 */ /* 0x000fe80000000400 */
[----:B------:R-:W-:Y:S04]  /*18080*/  STS.U16 [R5+0xba80], R23 ;  /* 0x00ba801705007388 */ /* 0x000fe80000000400 */
[----:B------:R-:W-:Y:S04]  /*18090*/  STS.U16 [R5+0x3e80], R22 ;  /* 0x003e801605007388 */ /* 0x000fe80000000400 */
[----:B------:R-:W-:Y:S04]  /*180a0*/  STS.U16 [R5+0xbe80], R21 ;  /* 0x00be801505007388 */ /* 0x000fe80000000400 */
[----:B------:R0:W-:Y:S04]  /*180b0*/  STS.U16 [R4+0x300], R81 ;  /* 0x0003005104007388 */ /* 0x0001e80000000400 */
[----:B------:R1:W-:Y:S04]  /*180c0*/  STS.U16 [R4+0x700], R85 ;  /* 0x0007005504007388 */ /* 0x0003e80000000400 */
[----:B0-----:R-:W3:Y:S04]  /*180d0*/  LDL R81, [R1+0x4fc] ;  /* 0x0004fc0001517983 */ /* 0x001ee80000100800 */
[----:B-1----:R-:W3:Y:S01]  /*180e0*/  LDL R85, [R1+0x4bc] ;  /* 0x0004bc0001557983 */ /* 0x002ee20000100800 */
[----:B------:R-:W-:-:S03]  /*180f0*/  PRMT R98, RZ, 0x7610, R98 ;  /* 0x00007610ff627816 */ /* 0x000fc60000000062 */
[----:B------:R0:W-:Y:S01]  /*18100*/  STS.U16 [R4+0x8300], R84 ;  /* 0x0083005404007388 */ /* 0x0001e20000000400 */
[----:B----4-:R-:W-:-:S03]  /*18110*/  PRMT R47, RZ, 0x7610, R47 ;  /* 0x00007610ff2f7816 */ /* 0x010fc6000000002f */
[----:B------:R-:W-:Y:S04]  /*18120*/  STS.U16 [R4+0x8700], R90 ;  /* 0x0087005a04007388 */ /* 0x000fe80000000400 */
[----:B------:R-:W-:Y:S04]  /*18130*/  STS.U16 [R4+0xb00], R89 ;  /* 0x000b005904007388 */ /* 0x000fe80000000400 */
[----:B0-----:R-:W4:Y:S04]  /*18140*/  LDL R84, [R1+0x4c0] ;  /* 0x0004c00001547983 */ /* 0x001f280000100800 */
[----:B------:R-:W-:Y:S04]  /*18150*/  STS.U16 [R4+0x8b00], R88 ;  /* 0x008b005804007388 */ /* 0x000fe80000000400 */
[----:B------:R-:W-:Y:S04]  /*18160*/  STS.U16 [R4+0xf00], R87 ;  /* 0x000f005704007388 */ /* 0x000fe80000000400 */
[----:B------:R-:W-:Y:S01]  /*18170*/  STS.U16 [R4+0x8f00], R86 ;  /* 0x008f005604007388 */ /* 0x000fe20000000400 */
[----:B------:R-:W-:Y:S01]  /*18180*/  PRMT R48, RZ, 0x7610, R48 ;  /* 0x00007610ff307816 */ /* 0x000fe20000000030 */
[----:B--2---:R-:W-:-:S02]  /*18190*/  @!P0 IMAD.MOV.U32 R19, RZ, RZ, R13 ;  /* 0x000000ffff138224 */ /* 0x004fc400078e000d */
[----:B------:R0:W-:Y:S04]  /*181a0*/  STL [R1+0xda4], R13 ;  /* 0x000da40d01007387 */ /* 0x0001e80000100800 */
[----:B------:R3:W2:Y:S04]  /*181b0*/  @!P0 LDG.E.U16 R98, desc[UR60][R18.64] ;  /* 0x0000003c12628981 */ /* 0x0006a8000c1e1500 */
[----:B0-----:R-:W2:Y:S01]  /*181c0*/  LDL.LU R13, [R1+0x1ac] ;  /* 0x0001ac00010d7983 */ /* 0x001ea20000300800 */
[----:B---3--:R-:W-:Y:S01]  /*181d0*/  @!P0 IMAD.MOV.U32 R18, RZ, RZ, R82 ;  /* 0x000000ffff128224 */ /* 0x008fe200078e0052 */
[----:B------:R-:W-:Y:S01]  /*181e0*/  PRMT R49, RZ, 0x7610, R49 ;  /* 0x00007610ff317816 */ /* 0x000fe20000000031 */
[----:B------:R-:W-:Y:S01]  /*181f0*/  @!P0 IMAD.MOV.U32 R19, RZ, RZ, R83 ;  /* 0x000000ffff138224 */ /* 0x000fe200078e0053 */
[----:B------:R-:W3:Y:S04]  /*18200*/  LDL R82, [R1+0x480] ;  /* 0x0004800001527983 */ /* 0x000ee80000100800 */
[----:B------:R-:W2:Y:S04]  /*18210*/  LDL R83, [R1+0x47c] ;  /* 0x00047c0001537983 */ /* 0x000ea80000100800 */
[----:B------:R0:W2:Y:S04]  /*18220*/  @!P0 LDG.E.U16 R47, desc[UR60][R18.64] ;  /* 0x0000003c122f8981 */ /* 0x0000a8000c1e1500 */
[----:B------:R-:W2:Y:S01]  /*18230*/  LDL R86, [R1+0x3bc] ;  /* 0x0003bc0001567983 */ /* 0x000ea20000100800 */
[----:B0-----:R-:W-:-:S03]  /*18240*/  @!P0 IMAD.MOV.U32 R18, RZ, RZ, R2 ;  /* 0x000000ffff128224 */ /* 0x001fc600078e0002 */
[----:B------:R-:W2:Y:S01]  /*18250*/  LDL R2, [R1+0x440] ;  /* 0x0004400001027983 */ /* 0x000ea20000100800 */
[----:B------:R-:W-:-:S03]  /*18260*/  @!P0 IMAD.MOV.U32 R19, RZ, RZ, R80 ;  /* 0x000000ffff138224 */ /* 0x000fc600078e0050 */
[----:B------:R-:W2:Y:S04]  /*18270*/  LDL R80, [R1+0x43c] ;  /* 0x00043c0001507983 */ /* 0x000ea80000100800 */
[----:B------:R0:W2:Y:S02]  /*18280*/  @!P0 LDG.E.U16 R48, desc[UR60][R18.64] ;  /* 0x0000003c12308981 */ /* 0x0000a4000c1e1500 */
[----:B0-----:R-:W-:Y:S02]  /*18290*/  @!P0 IMAD.MOV.U32 R18, RZ, RZ, R20 ;  /* 0x000000ffff128224 */ /* 0x001fe400078e0014 */
[----:B------:R-:W2:Y:S01]  /*182a0*/  LDL R20, [R1+0x400] ;  /* 0x0004000001147983 */ /* 0x000ea20000100800 */
[----:B------:R-:W-:Y:S02]  /*182b0*/  PRMT R50, RZ, 0x7610, R50 ;  /* 0x00007610ff327816 */ /* 0x000fe40000000032 */
[----:B------:R-:W-:Y:S01]  /*182c0*/  PRMT R51, RZ, 0x7610, R51 ;  /* 0x00007610ff337816 */ /* 0x000fe20000000033 */
[----:B------:R-:W-:-:S02]  /*182d0*/  @!P0 IMAD.MOV.U32 R19, RZ, RZ, R81 ;  /* 0x000000ffff138224 */ /* 0x000fc400078e0051 */
[----:B------:R-:W2:Y:S04]  /*182e0*/  LDL R81, [R1+0x3fc] ;  /* 0x0003fc0001517983 */ /* 0x000ea80000100800 */
[----:B------:R0:W2:Y:S02]  /*182f0*/  @!P0 LDG.E.U16 R49, desc[UR60][R18.64] ;  /* 0x0000003c12318981 */ /* 0x0000a4000c1e1500 */
[----:B0-----:R-:W-:Y:S02]  /*18300*/  @!P0 IMAD.MOV.U32 R19, RZ, RZ, R85 ;  /* 0x000000ffff138224 */ /* 0x001fe400078e0055 */
[----:B------:R-:W2:Y:S01]  /*18310*/  LDL R85, [R1+0x3c0] ;  /* 0x0003c00001557983 */ /* 0x000ea20000100800 */
[----:B----4-:R-:W-:-:S03]  /*18320*/  @!P0 IMAD.MOV.U32 R18, RZ, RZ, R84 ;  /* 0x000000ffff128224 */ /* 0x010fc600078e0054 */
[----:B------:R-:W4:Y:S04]  /*18330*/  LDL R84, [R1+0x37c] ;  /* 0x00037c0001547983 */ /* 0x000f280000100800 */
[----:B------:R3:W4:Y:S01]  /*18340*/  @!P0 LDG.E.U16 R50, desc[UR60][R18.64] ;  /* 0x0000003c12328981 */ /* 0x000722000c1e1500 */
[----:B------:R-:W-:Y:S01]  /*18350*/  PRMT R52, RZ, 0x7610, R52 ;  /* 0x00007610ff347816 */ /* 0x000fe20000000034 */
[----:B---3--:R-:W-:Y:S02]  /*18360*/  @!P0 IMAD.MOV.U32 R18, RZ, RZ, R82 ;  /* 0x000000ffff128224 */ /* 0x008fe400078e0052 */
[----:B------:R-:W3:Y:S01]  /*18370*/  LDL R82, [R1+0x33c] ;  /* 0x00033c0001527983 */ /* 0x000ee20000100800 */
[----:B--2---:R-:W-:-:S03]  /*18380*/  @!P0 IMAD.MOV.U32 R19, RZ, RZ, R83 ;  /* 0x000000ffff138224 */ /* 0x004fc600078e0053 */
[----:B------:R-:W2:Y:S04]  /*18390*/  LDL R83, [R1+0x380] ;  /* 0x0003800001537983 */ /* 0x000ea80000100800 */
[----:B------:R0:W3:Y:S02]  /*183a0*/  @!P0 LDG.E.U16 R51, desc[UR60][R18.64] ;  /* 0x0000003c12338981 */ /* 0x0000e4000c1e1500 */
[----:B0-----:R-:W-:Y:S02]  /*183b0*/  @!P0 IMAD.MOV.U32 R18, RZ, RZ, R2 ;  /* 0x000000ffff128224 */ /* 0x001fe400078e0002 */
[----:B------:R-:W3:Y:S01]  /*183c0*/  LDL R2, [R1+0x340] ;  /* 0x0003400001027983 */ /* 0x000ee20000100800 */
[----:B------:R-:W-:-:S03]  /*183d0*/  @!P0 IMAD.MOV.U32 R19, RZ, RZ, R80 ;  /* 0x000000ffff138224 */ /* 0x000fc600078e0050 */
[----:B------:R-:W3:Y:S04]  /*183e0*/  LDL.LU R80, [R1+0x2bc] ;  /* 0x0002bc0001507983 */ /* 0x000ee80000300800 */
[----:B------:R0:W3:Y:S02]  /*183f0*/  @!P0 LDG.E.U16 R52, desc[UR60][R18.64] ;  /* 0x0000003c12348981 */ /* 0x0000e4000c1e1500 */
[----:B0-----:R-:W-:Y:S02]  /*18400*/  @!P0 IMAD.MOV.U32 R18, RZ, RZ, R20 ;  /* 0x000000ffff128224 */ /* 0x001fe400078e0014 */
[----:B------:R-:W3:Y:S01]  /*18410*/  LDL R20, [R1+0x300] ;  /* 0x0003000001147983 */ /* 0x000ee20000100800 */
[----:B------:R-:W-:Y:S02]  /*18420*/  PRMT R53, RZ, 0x7610, R53 ;  /* 0x00007610ff357816 */ /* 0x000fe40000000035 */
[----:B------:R-:W-:Y:S01]  /*18430*/  PRMT R54, RZ, 0x7610, R54 ;  /* 0x00007610ff367816 */ /* 0x000fe20000000036 */
[----:B------:R-:W-:-:S02]  /*18440*/  @!P0 IMAD.MOV.U32 R19, RZ, RZ, R81 ;  /* 0x000000ffff138224 */ /* 0x000fc400078e0051 */
[----:B------:R-:W3:Y:S04]  /*18450*/  LDL R81, [R1+0x2fc] ;  /* 0x0002fc0001517983 */ /* 0x000ee80000100800 */
[----:B------:R0:W3:Y:S04]  /*18460*/  @!P0 LDG.E.U16 R53, desc[UR60][R18.64] ;  /* 0x0000003c12358981 */ /* 0x0000e8000c1e1500 */
[----:B------:R-:W3:Y:S01]  /*18470*/  LDL.LU R93, [R1+0x27c] ;  /* 0x00027c00015d7983 */ /* 0x000ee20000300800 */
[----:B0-----:R-:W-:Y:S02]  /*18480*/  @!P0 IMAD.MOV.U32 R18, RZ, RZ, R85 ;  /* 0x000000ffff128224 */ /* 0x001fe400078e0055 */
[----:B------:R-:W-:-:S05]  /*18490*/  @!P0 IMAD.MOV.U32 R19, RZ, RZ, R86 ;  /* 0x000000ffff138224 */ /* 0x000fca00078e0056 */
[----:B------:R4:W3:Y:S01]  /*184a0*/  @!P0 LDG.E.U16 R54, desc[UR60][R18.64] ;  /* 0x0000003c12368981 */ /* 0x0008e2000c1e1500 */
[----:B------:R-:W-:Y:S01]  /*184b0*/  PRMT R55, RZ, 0x7610, R55 ;  /* 0x00007610ff377816 */ /* 0x000fe20000000037 */
[----:B----4-:R-:W-:Y:S02]  /*184c0*/  @!P0 IMAD.MOV.U32 R19, RZ, RZ, R84 ;  /* 0x000000ffff138224 */ /* 0x010fe400078e0054 */
[----:B------:R-:W4:Y:S01]  /*184d0*/  LDL R84, [R1+0x2c0] ;  /* 0x0002c00001547983 */ /* 0x000f220000100800 */
[----:B------:R-:W-:Y:S01]  /*184e0*/  PRMT R56, RZ, 0x7610, R56 ;  /* 0x00007610ff387816 */ /* 0x000fe20000000038 */
[----:B--2---:R-:W-:Y:S02]  /*184f0*/  @!P0 IMAD.MOV.U32 R18, RZ, RZ, R83 ;  /* 0x000000ffff128224 */ /* 0x004fe400078e0053 */
[----:B------:R-:W2:Y:S04]  /*18500*/  LDL R83, [R1+0x280] ;  /* 0x0002800001537983 */ /* 0x000ea80000100800 */
[----:B------:R3:W2:Y:S04]  /*18510*/  @!P0 LDG.E.U16 R55, desc[UR60][R18.64] ;  /* 0x0000003c12378981 */ /* 0x0006a8000c1e1500 */
[----:B------:R-:W2:Y:S04]  /*18520*/  LDL.LU R90, [R1+0x200] ;  /* 0x00020000015a7983 */ /* 0x000ea80000300800 */
[----:B------:R-:W2:Y:S01]  /*18530*/  LDL R87, [R1+0x1fc] ;  /* 0x0001fc0001577983 */ /* 0x000ea20000100800 */
[----:B---3--:R-:W-:-:S02]  /*18540*/  @!P0 IMAD.MOV.U32 R18, RZ, RZ, R2 ;  /* 0x000000ffff128224 */ /* 0x008fc400078e0002 */
[----:B------:R-:W-:Y:S01]  /*18550*/  @!P0 IMAD.MOV.U32 R19, RZ, RZ, R82 ;  /* 0x000000ffff138224 */ /* 0x000fe200078e0052 */
[----:B------:R-:W3:Y:S04]  /*18560*/  LDL R2, [R1+0x240] ;  /* 0x0002400001027983 */ /* 0x000ee80000100800 */
[----:B------:R-:W3:Y:S04]  /*18570*/  LDL R82, [R1+0x23c] ;  /* 0x00023c0001527983 */ /* 0x000ee80000100800 */
[----:B------:R-:W3:Y:S04]  /*18580*/  LDL R86, [R1+0x1bc] ;  /* 0x0001bc0001567983 */ /* 0x000ee80000100800 */
[----:B------:R-:W3:Y:S04]  /*18590*/  LDL R85, [R1+0x1c0] ;  /* 0x0001c00001557983 */ /* 0x000ee80000100800 */
[----:B------:R0:W3:Y:S02]  /*185a0*/  @!P0 LDG.E.U16 R56, desc[UR60][R18.64] ;  /* 0x0000003c12388981 */ /* 0x0000e4000c1e1500 */
[----:B0-----:R-:W-:-:S02]  /*185b0*/  @!P0 IMAD.MOV.U32 R18, RZ, RZ, R20 ;  /* 0x000000ffff128224 */ /* 0x001fc400078e0014 */
[----:B------:R-:W3:Y:S01]  /*185c0*/  LDL R20, [R1+0xd5c] ;  /* 0x000d5c0001147983 */ /* 0x000ee20000100800 */
[----:B------:R-:W-:Y:S02]  /*185d0*/  PRMT R57, RZ, 0x7610, R57 ;  /* 0x00007610ff397816 */ /* 0x000fe40000000039 */
[----:B------:R-:W-:Y:S01]  /*185e0*/  PRMT R58, RZ, 0x7610, R58 ;  /* 0x00007610ff3a7816 */ /* 0x000fe2000000003a */
[----:B------:R-:W-:Y:S01]  /*185f0*/  @!P0 IMAD.MOV.U32 R19, RZ, RZ, R81 ;  /* 0x000000ffff138224 */ /* 0x000fe200078e0051 */
[----:B------:R-:W-:Y:S01]  /*18600*/  PRMT R59, RZ, 0x7610, R59 ;  /* 0x00007610ff3b7816 */ /* 0x000fe2000000003b */
[----:B------:R-:W3:Y:S04]  /*18610*/  LDL R81, [R1+0x554] ;  /* 0x0005540001517983 */ /* 0x000ee80000100800 */
[----:B------:R0:W3:Y:S02]  /*18620*/  @!P0 LDG.E.U16 R57, desc[UR60][R18.64] ;  /* 0x0000003c12398981 */ /* 0x0000e4000c1e1500 */
[----:B0-----:R-:W-:Y:S01]  /*18630*/  @!P0 IMAD.MOV.U32 R19, RZ, RZ, R80 ;  /* 0x000000ffff138224 */ /* 0x001fe200078e0050 */
[----:B------:R-:W-:Y:S01]  /*18640*/  PRMT R60, RZ, 0x7610, R60 ;  /* 0x00007610ff3c7816 */ /* 0x000fe2000000003c */
[----:B----4-:R-:W-:-:S02]  /*18650*/  @!P0 IMAD.MOV.U32 R18, RZ, RZ, R84 ;  /* 0x000000ffff128224 */ /* 0x010fc400078e0054 */
[----:B------:R-:W4:Y:S04]  /*18660*/  LDL R84, [R1+0x534] ;  /* 0x0005340001547983 */ /* 0x000f280000100800 */
[----:B------:R0:W4:Y:S02]  /*18670*/  @!P0 LDG.E.U16 R58, desc[UR60][R18.64] ;  /* 0x0000003c123a8981 */ /* 0x000124000c1e1500 */
[----:B0-----:R-:W-:Y:S01]  /*18680*/  @!P0 IMAD.MOV.U32 R19, RZ, RZ, R93 ;  /* 0x000000ffff138224 */ /* 0x001fe200078e005d */
[----:B------:R-:W-:Y:S02]  /*18690*/  PRMT R61, RZ, 0x7610, R61 ;  /* 0x00007610ff3d7816 */ /* 0x000fe4000000003d */
[----:B------:R-:W-:Y:S01]  /*186a0*/  PRMT R62, RZ, 0x7610, R62 ;  /* 0x00007610ff3e7816 */ /* 0x000fe2000000003e */
[----:B--2---:R-:W-:-:S02]  /*186b0*/  @!P0 IMAD.MOV.U32 R18, RZ, RZ, R83 ;  /* 0x000000ffff128224 */ /* 0x004fc400078e0053 */
[----:B------:R-:W2:Y:S04]  /*186c0*/  LDL R83, [R1+0x4f4] ;  /* 0x0004f40001537983 */ /* 0x000ea80000100800 */
[----:B------:R3:W2:Y:S02]  /*186d0*/  @!P0 LDG.E.U16 R59, desc[UR60][R18.64] ;  /* 0x0000003c123b8981 */ /* 0x0006a4000c1e1500 */
[----:B---3--:R-:W-:Y:S02]  /*186e0*/  @!P0 IMAD.MOV.U32 R18, RZ, RZ, R2 ;  /* 0x000000ffff128224 */ /* 0x008fe400078e0002 */
[----:B------:R-:W3:Y:S01]  /*186f0*/  LDL R2, [R1+0x4f8] ;  /* 0x0004f80001027983 */ /* 0x000ee20000100800 */
[----:B------:R-:W-:-:S03]  /*18700*/  @!P0 IMAD.MOV.U32 R19, RZ, RZ, R82 ;  /* 0x000000ffff138224 */ /* 0x000fc600078e0052 */
[----:B------:R-:W2:Y:S04]  /*18710*/  LDL R82, [R1+0x538] ;  /* 0x0005380001527983 */ /* 0x000ea80000100800 */
[----:B------:R0:W3:Y:S02]  /*18720*/  @!P0 LDG.E.U16 R60, desc[UR60][R18.64] ;  /* 0x0000003c123c8981 */ /* 0x0000e4000c1e1500 */
[----:B0-----:R-:W-:Y:S02]  /*18730*/  @!P0 IMAD.MOV.U32 R18, RZ, RZ, R90 ;  /* 0x000000ffff128224 */ /* 0x001fe400078e005a */
[----:B------:R-:W-:-:S05]  /*18740*/  @!P0 IMAD.MOV.U32 R19, RZ, RZ, R87 ;  /* 0x000000ffff138224 */ /* 0x000fca00078e0057 */
[----:B------:R0:W3:Y:S02]  /*18750*/  @!P0 LDG.E.U16 R61, desc[UR60][R18.64] ;  /* 0x0000003c123d8981 */ /* 0x0000e4000c1e1500 */
[----:B0-----:R-:W-:Y:S02]  /*18760*/  @!P0 IMAD.MOV.U32 R18, RZ, RZ, R85 ;  /* 0x000000ffff128224 */ /* 0x001fe400078e0055 */
[----:B------:R-:W-:Y:S01]  /*18770*/  @!P0 IMAD.MOV.U32 R19, RZ, RZ, R86 ;  /* 0x000000ffff138224 */ /* 0x000fe200078e0056 */
[----:B------:R-:W3:Y:S04]  /*18780*/  LDL R85, [R1+0x4b8] ;  /* 0x0004b80001557983 */ /* 0x000ee80000100800 */
[----:B------:R-:W3:Y:S04]  /*18790*/  LDL R86, [R1+0x4b4] ;  /* 0x0004b40001567983 */ /* 0x000ee80000100800 */
[----:B------:R0:W3:Y:S02]  /*187a0*/  @!P0 LDG.E.U16 R62, desc[UR60][R18.64] ;  /* 0x0000003c123e8981 */ /* 0x0000e4000c1e1500 */
[----:B0-----:R-:W-:-:S02]  /*187b0*/  @!P0 IMAD.MOV.U32 R18, RZ, RZ, R20 ;  /* 0x000000ffff128224 */ /* 0x001fc400078e0014 */
[----:B------:R-:W3:Y:S01]  /*187c0*/  LDL R20, [R1+0x478] ;  /* 0x0004780001147983 */ /* 0x000ee20000100800 */
[----:B------:R-:W-:Y:S01]  /*187d0*/  PRMT R63, RZ, 0x7610, R63 ;  /* 0x00007610ff3f7816 */ /* 0x000fe2000000003f */
[----:B------:R-:W-:Y:S02]  /*187e0*/  @!P0 IMAD.MOV.U32 R19, RZ, RZ, R81 ;  /* 0x000000ffff138224 */ /* 0x000fe400078e0051 */
[----:B------:R-:W3:Y:S01]  /*187f0*/  LDL R81, [R1+0x474] ;  /* 0x0004740001517983 */ /* 0x000ee20000100800 */
[----:B------:R-:W-:-:S03]  /*18800*/  PRMT R64, RZ, 0x7610, R64 ;  /* 0x00007610ff407816 */ /* 0x000fc60000000040 */
[----:B------:R4:W3:Y:S01]  /*18810*/  @!P0 LDG.E.U16 R63, desc[UR60][R18.64] ;  /* 0x0000003c123f8981 */ /* 0x0008e2000c1e1500 */
[----:B------:R-:W-:Y:S01]  /*18820*/  PRMT R65, RZ, 0x7610, R65 ;  /* 0x00007610ff417816 */ /* 0x000fe20000000041 */
[----:B----4-:R-:W-:Y:S02]  /*18830*/  @!P0 IMAD.MOV.U32 R19, RZ, RZ, R84 ;  /* 0x000000ffff138224 */ /* 0x010fe400078e0054 */
[----:B------:R-:W4:Y:S01]  /*18840*/  LDL R84, [R1+0x434] ;  /* 0x0004340001547983 */ /* 0x000f220000100800 */
[----:B------:R-:W-:Y:S01]  /*18850*/  PRMT R66, RZ, 0x7610, R66 ;  /* 0x00007610ff427816 */ /* 0x000fe20000000042 */
[----:B--2---:R-:W-:Y:S02]  /*18860*/  @!P0 IMAD.MOV.U32 R18, RZ, RZ, R82 ;  /* 0x000000ffff128224 */ /* 0x004fe400078e0052 */
[----:B------:R-:W2:Y:S04]  /*18870*/  LDL R82, [R1+0x438] ;  /* 0x0004380001527983 */ /* 0x000ea80000100800 */
[----:B------:R3:W2:Y:S02]  /*18880*/  @!P0 LDG.E.U16 R64, desc[UR60][R18.64] ;  /* 0x0000003c12408981 */ /* 0x0006a4000c1e1500 */
[----:B---3--:R-:W-:-:S02]  /*18890*/  @!P0 IMAD.MOV.U32 R18, RZ, RZ, R2 ;  /* 0x000000ffff128224 */ /* 0x008fc400078e0002 */
[----:B------:R-:W-:Y:S01]  /*188a0*/  @!P0 IMAD.MOV.U32 R19, RZ, RZ, R83 ;  /* 0x000000ffff138224 */ /* 0x000fe200078e0053 */
[----:B------:R-:W3:Y:S04]  /*188b0*/  LDL R2, [R1+0x3f8] ;  /* 0x0003f80001027983 */ /* 0x000ee80000100800 */
[----:B------:R-:W3:Y:S04]  /*188c0*/  LDL R83, [R1+0x3f4] ;  /* 0x0003f40001537983 */ /* 0x000ee80000100800 */
[----:B------:R0:W3:Y:S02]  /*188d0*/  @!P0 LDG.E.U16 R65, desc[UR60][R18.64] ;  /* 0x0000003c12418981 */ /* 0x0000e4000c1e1500 */
[----:B0-----:R-:W-:-:S02]  /*188e0*/  @!P0 IMAD.MOV.U32 R18, RZ, RZ, R85 ;  /* 0x000000ffff128224 */ /* 0x001fc400078e0055 */
        /* <DEDUP_REMOVED lines=19> */
[----:B------:R-:W3:Y:S01]  /*18a20*/  LDL R2, [R1+0x2f8] ;  /* 0x0002f80001027983 */ /* 0x000ee20000100800 */
[----:B------:R-:W-:-:S03]  /*18a30*/  @!P0 IMAD.MOV.U32 R19, RZ, RZ, R83 ;  /* 0x000000ffff138224 */ /* 0x000fc600078e0053 */
[----:B------:R-:W3:Y:S04]  /*18a40*/  LDL R83, [R1+0x2f4] ;  /* 0x0002f40001537983 */ /* 0x000ee80000100800 */
[----:B------:R0:W3:Y:S04]  /*18a50*/  @!P0 LDG.E.U16 R69, desc[UR60][R18.64] ;  /* 0x0000003c12458981 */ /* 0x0000e8000c1e1500 */
[----:B------:R-:W3:Y:S04]  /*18a60*/  LDL.LU R88, [R1+0x2b4] ;  /* 0x0002b40001587983 */ /* 0x000ee80000300800 */
[----:B------:R-:W3:Y:S01]  /*18a70*/  LDL.LU R95, [R1+0x274] ;  /* 0x00027400015f7983 */ /* 0x000ee20000300800 */
[----:B0-----:R-:W-:-:S02]  /*18a80*/  @!P0 IMAD.MOV.U32 R18, RZ, RZ, R85 ;  /* 0x000000ffff128224 */ /* 0x001fc400078e0055 */
[----:B------:R-:W-:-:S05]  /*18a90*/  @!P0 IMAD.MOV.U32 R19, RZ, RZ, R86 ;  /* 0x000000ffff138224 */ /* 0x000fca00078e0056 */
[----:B------:R0:W3:Y:S02]  /*18aa0*/  @!P0 LDG.E.U16 R70, desc[UR60][R18.64] ;  /* 0x0000003c12468981 */ /* 0x0000e4000c1e1500 */
[----:B0-----:R-:W-:Y:S02]  /*18ab0*/  @!P0 IMAD.MOV.U32 R18, RZ, RZ, R20 ;  /* 0x000000ffff128224 */ /* 0x001fe400078e0014 */
[----:B------:R-:W3:Y:S01]  /*18ac0*/  LDL R20, [R1+0x2b8] ;  /* 0x0002b80001147983 */ /* 0x000ee20000100800 */
[----:B------:R-:W-:Y:S01]  /*18ad0*/  PRMT R71, RZ, 0x7610, R71 ;  /* 0x00007610ff477816 */ /* 0x000fe20000000047 */
[----:B------:R-:W-:Y:S02]  /*18ae0*/  @!P0 IMAD.MOV.U32 R19, RZ, RZ, R81 ;  /* 0x000000ffff138224 */ /* 0x000fe400078e0051 */
[----:B------:R-:W3:Y:S04]  /*18af0*/  LDL R81, [R1+0x278] ;  /* 0x0002780001517983 */ /* 0x000ee80000100800 */
[----:B------:R4:W3:Y:S04]  /*18b00*/  @!P0 LDG.E.U16 R71, desc[UR60][R18.64] ;  /* 0x0000003c12478981 */ /* 0x0008e8000c1e1500 */
[----:B------:R-:W3:Y:S01]  /*18b10*/  LDL.LU R96, [R1+0x234] ;  /* 0x0002340001607983 */ /* 0x000ee20000300800 */
[----:B------:R-:W-:Y:S01]  /*18b20*/  PRMT R72, RZ, 0x7610, R72 ;  /* 0x00007610ff487816 */ /* 0x000fe20000000048 */
[----:B----4-:R-:W-:Y:S01]  /*18b30*/  @!P0 IMAD.MOV.U32 R19, RZ, RZ, R84 ;  /* 0x000000ffff138224 */ /* 0x010fe200078e0054 */
[----:B------:R-:W-:Y:S01]  /*18b40*/  PRMT R73, RZ, 0x7610, R73 ;  /* 0x00007610ff497816 */ /* 0x000fe20000000049 */
[----:B--2---:R-:W-:-:S02]  /*18b50*/  @!P0 IMAD.MOV.U32 R18, RZ, RZ, R82 ;  /* 0x000000ffff128224 */ /* 0x004fc400078e0052 */
[----:B------:R-:W2:Y:S04]  /*18b60*/  LDL R82, [R1+0x238] ;  /* 0x0002380001527983 */ /* 0x000ea80000100800 */
[----:B------:R-:W4:Y:S04]  /*18b70*/  LDL.LU R89, [R1+0x1f8] ;  /* 0x0001f80001597983 */ /* 0x000f280000300800 */
[----:B------:R-:W4:Y:S04]  /*18b80*/  LDL R85, [R1+0x1f4] ;  /* 0x0001f40001557983 */ /* 0x000f280000100800 */
[----:B------:R3:W4:Y:S04]  /*18b90*/  @!P0 LDG.E.U16 R72, desc[UR60][R18.64] ;  /* 0x0000003c12488981 */ /* 0x000728000c1e1500 */
[----:B------:R-:W4:Y:S01]  /*18ba0*/  LDL R84, [R1+0x1b4] ;  /* 0x0001b40001547983 */ /* 0x000f220000100800 */
[----:B---3--:R-:W-:-:S02]  /*18bb0*/  @!P0 IMAD.MOV.U32 R18, RZ, RZ, R2 ;  /* 0x000000ffff128224 */ /* 0x008fc400078e0002 */
[----:B------:R-:W-:Y:S02]  /*18bc0*/  @!P0 IMAD.MOV.U32 R19, RZ, RZ, R83 ;  /* 0x000000ffff138224 */ /* 0x000fe400078e0053 */
[----:B------:R-:W3:Y:S04]  /*18bd0*/  LDL R83, [R1+0x1b8] ;  /* 0x0001b80001537983 */ /* 0x000ee80000100800 */
[----:B------:R0:W3:Y:S04]  /*18be0*/  @!P0 LDG.E.U16 R73, desc[UR60][R18.64] ;  /* 0x0000003c12498981 */ /* 0x0000e8000c1e1500 */
[----:B------:R-:W3:Y:S01]  /*18bf0*/  LDL.LU R2, [R1+0xd68] ;  /* 0x000d680001027983 */ /* 0x000ee20000300800 */
[----:B------:R-:W-:-:S02]  /*18c00*/  PRMT R74, RZ, 0x7610, R74 ;  /* 0x00007610ff4a7816 */ /* 0x000fc4000000004a */
[----:B------:R-:W-:Y:S01]  /*18c10*/  PRMT R75, RZ, 0x7610, R75 ;  /* 0x00007610ff4b7816 */ /* 0x000fe2000000004b */
[----:B------:R-:W3:Y:S01]  /*18c20*/  LDL R87, [R1+0x52c] ;  /* 0x00052c0001577983 */ /* 0x000ee20000100800 */
[----:B0-----:R-:W-:Y:S01]  /*18c30*/  @!P0 IMAD.MOV.U32 R19, RZ, RZ, R88 ;  /* 0x000000ffff138224 */ /* 0x001fe200078e0058 */
[----:B------:R-:W-:Y:S02]  /*18c40*/  PRMT R76, RZ, 0x7610, R76 ;  /* 0x00007610ff4c7816 */ /* 0x000fe4000000004c */
[----:B------:R-:W3:Y:S01]  /*18c50*/  LDL R86, [R1+0x4ac] ;  /* 0x0004ac0001567983 */ /* 0x000ee20000100800 */
[----:B------:R-:W-:-:S03]  /*18c60*/  @!P0 IMAD.MOV.U32 R18, RZ, RZ, R20 ;  /* 0x000000ffff128224 */ /* 0x000fc600078e0014 */
[----:B------:R-:W3:Y:S04]  /*18c70*/  LDL R20, [R1+0xd58] ;  /* 0x000d580001147983 */ /* 0x000ee80000100800 */
[----:B------:R0:W3:Y:S02]  /*18c80*/  @!P0 LDG.E.U16 R74, desc[UR60][R18.64] ;  /* 0x0000003c124a8981 */ /* 0x0000e4000c1e1500 */
[----:B0-----:R-:W-:Y:S02]  /*18c90*/  @!P0 IMAD.MOV.U32 R18, RZ, RZ, R81 ;  /* 0x000000ffff128224 */ /* 0x001fe400078e0051 */
[----:B------:R-:W-:Y:S01]  /*18ca0*/  @!P0 IMAD.MOV.U32 R19, RZ, RZ, R95 ;  /* 0x000000ffff138224 */ /* 0x000fe200078e005f */
[----:B------:R-:W3:Y:S04]  /*18cb0*/  LDL R81, [R1+0x530] ;  /* 0x0005300001517983 */ /* 0x000ee80000100800 */
[----:B------:R0:W3:Y:S01]  /*18cc0*/  @!P0 LDG.E.U16 R75, desc[UR60][R18.64] ;  /* 0x0000003c124b8981 */ /* 0x0000e2000c1e1500 */
[----:B------:R-:W-:Y:S01]  /*18cd0*/  PRMT R77, RZ, 0x7610, R77 ;  /* 0x00007610ff4d7816 */ /* 0x000fe2000000004d */
[----:B0-----:R-:W-:Y:S01]  /*18ce0*/  @!P0 IMAD.MOV.U32 R19, RZ, RZ, R96 ;  /* 0x000000ffff138224 */ /* 0x001fe200078e0060 */
[----:B------:R-:W-:Y:S01]  /*18cf0*/  PRMT R78, RZ, 0x7610, R78 ;  /* 0x00007610ff4e7816 */ /* 0x000fe2000000004e */
[----:B--2---:R-:W-:-:S02]  /*18d00*/  @!P0 IMAD.MOV.U32 R18, RZ, RZ, R82 ;  /* 0x000000ffff128224 */ /* 0x004fc400078e0052 */
[----:B------:R-:W2:Y:S04]  /*18d10*/  LDL R82, [R1+0x4f0] ;  /* 0x0004f00001527983 */ /* 0x000ea80000100800 */
[----:B------:R4:W2:Y:S02]  /*18d20*/  @!P0 LDG.E.U16 R76, desc[UR60][R18.64] ;  /* 0x0000003c124c8981 */ /* 0x0008a4000c1e1500 */
[----:B----4-:R-:W-:Y:S02]  /*18d30*/  @!P0 IMAD.MOV.U32 R18, RZ, RZ, R89 ;  /* 0x000000ffff128224 */ /* 0x010fe400078e0059 */
[----:B------:R-:W-:Y:S02]  /*18d40*/  @!P0 IMAD.MOV.U32 R19, RZ, RZ, R85 ;  /* 0x000000ffff138224 */ /* 0x000fe400078e0055 */
[----:B------:R-:W4:Y:S04]  /*18d50*/  LDL R85, [R1+0x4ec] ;  /* 0x0004ec0001557983 */ /* 0x000f280000100800 */
[----:B------:R3:W4:Y:S02]  /*18d60*/  @!P0 LDG.E.U16 R77, desc[UR60][R18.64] ;  /* 0x0000003c124d8981 */ /* 0x000724000c1e1500 */
[----:B---3--:R-:W-:-:S02]  /*18d70*/  @!P0 IMAD.MOV.U32 R18, RZ, RZ, R83 ;  /* 0x000000ffff128224 */ /* 0x008fc400078e0053 */
[----:B------:R-:W-:Y:S01]  /*18d80*/  @!P0 IMAD.MOV.U32 R19, RZ, RZ, R84 ;  /* 0x000000ffff138224 */ /* 0x000fe200078e0054 */
[----:B------:R-:W3:Y:S04]  /*18d90*/  LDL R83, [R1+0x46c] ;  /* 0x00046c0001537983 */ /* 0x000ee80000100800 */
[----:B------:R-:W3:Y:S04]  /*18da0*/  LDL R84, [R1+0x4b0] ;  /* 0x0004b00001547983 */ /* 0x000ee80000100800 */
[----:B------:R0:W3:Y:S02]  /*18db0*/  @!P0 LDG.E.U16 R78, desc[UR60][R18.64] ;  /* 0x0000003c124e8981 */ /* 0x0000e4000c1e1500 */
[----:B0-----:R-:W-:-:S02]  /*18dc0*/  @!P0 IMAD.MOV.U32 R19, RZ, RZ, R20 ;  /* 0x000000ffff138224 */ /* 0x001fc400078e0014 */
[----:B------:R-:W3:Y:S01]  /*18dd0*/  LDL R20, [R1+0x470] ;  /* 0x0004700001147983 */ /* 0x000ee20000100800 */
[----:B------:R-:W-:Y:S01]  /*18de0*/  PRMT R79, RZ, 0x7610, R79 ;  /* 0x00007610ff4f7816 */ /* 0x000fe2000000004f */
[----:B------:R-:W-:Y:S01]  /*18df0*/  @!P0 IMAD.MOV.U32 R18, RZ, RZ, R2 ;  /* 0x000000ffff128224 */ /* 0x000fe200078e0002 */
[----:B------:R-:W-:Y:S01]  /*18e00*/  PRMT R151, RZ, 0x7610, R151 ;  /* 0x00007610ff977816 */ /* 0x000fe20000000097 */
[----:B------:R0:W-:Y:S04]  /*18e10*/  STL [R1+0xe20], R2 ;  /* 0x000e200201007387 */ /* 0x0001e80000100800 */
[----:B------:R1:W3:Y:S01]  /*18e20*/  @!P0 LDG.E.U16 R79, desc[UR60][R18.64] ;  /* 0x0000003c124f8981 */ /* 0x0002e2000c1e1500 */
[----:B------:R-:W-:-:S03]  /*18e30*/  PRMT R150, RZ, 0x7610, R150 ;  /* 0x00007610ff967816 */ /* 0x000fc60000000096 */
[----:B0-----:R-:W3:Y:S01]  /*18e40*/  LDL R2, [R1+0x430] ;  /* 0x0004300001027983 */ /* 0x001ee20000100800 */
[----:B-1----:R-:W-:Y:S02]  /*18e50*/  @!P0 IMAD.MOV.U32 R18, RZ, RZ, R81 ;  /* 0x000000ffff128224 */ /* 0x002fe400078e0051 */
[----:B------:R-:W-:Y:S01]  /*18e60*/  @!P0 IMAD.MOV.U32 R19, RZ, RZ, R87 ;  /* 0x000000ffff138224 */ /* 0x000fe200078e0057 */
[----:B------:R-:W3:Y:S04]  /*18e70*/  LDL R81, [R1+0x42c] ;  /* 0x00042c0001517983 */ /* 0x000ee80000100800 */
[----:B------:R2:W3:Y:S01]  /*18e80*/  @!P0 LDG.E.U16 R151, desc[UR60][R18.64] ;  /* 0x0000003c12978981 */ /* 0x0004e2000c1e1500 */
[----:B------:R-:W-:-:S03]  /*18e90*/  PRMT R149, RZ, 0x7610, R149 ;  /* 0x00007610ff957816 */ /* 0x000fc60000000095 */
[----:B------:R-:W3:Y:S01]  /*18ea0*/  LDL R87, [R1+0x3ac] ;  /* 0x0003ac0001577983 */ /* 0x000ee20000100800 */
[----:B--2---:R-:W-:-:S03]  /*18eb0*/  @!P0 IMAD.MOV.U32 R18, RZ, RZ, R82 ;  /* 0x000000ffff128224 */ /* 0x004fc600078e0052 */
[----:B------:R-:W2:Y:S01]  /*18ec0*/  LDL R82, [R1+0x3f0] ;  /* 0x0003f00001527983 */ /* 0x000ea20000100800 */
[----:B----4-:R-:W-:-:S03]  /*18ed0*/  @!P0 IMAD.MOV.U32 R19, RZ, RZ, R85 ;  /* 0x000000ffff138224 */ /* 0x010fc600078e0055 */
[----:B------:R-:W4:Y:S04]  /*18ee0*/  LDL R85, [R1+0x3ec] ;  /* 0x0003ec0001557983 */ /* 0x000f280000100800 */
[----:B------:R0:W4:Y:S02]  /*18ef0*/  @!P0 LDG.E.U16 R150, desc[UR60][R18.64] ;  /* 0x0000003c12968981 */ /* 0x000124000c1e1500 */
[----:B0-----:R-:W-:Y:S02]  /*18f00*/  @!P0 IMAD.MOV.U32 R19, RZ, RZ, R86 ;  /* 0x000000ffff138224 */ /* 0x001fe400078e0056 */
[----:B------:R-:W4:Y:S01]  /*18f10*/  LDL R86, [R1+0x3b0] ;  /* 0x0003b00001567983 */ /* 0x000f220000100800 */
[----:B---3--:R-:W-:Y:S01]  /*18f20*/  @!P0 IMAD.MOV.U32 R18, RZ, RZ, R84 ;  /* 0x000000ffff128224 */ /* 0x008fe200078e0054 */
[----:B------:R-:W-:-:S02]  /*18f30*/  PRMT R148, RZ, 0x7610, R148 ;  /* 0x00007610ff947816 */ /* 0x000fc40000000094 */
[----:B------:R-:W3:Y:S04]  /*18f40*/  LDL R84, [R1+0x32c] ;  /* 0x00032c0001547983 */ /* 0x000ee80000100800 */
[----:B------:R0:W3:Y:S02]  /*18f50*/  @!P0 LDG.E.U16 R149, desc[UR60][R18.64] ;  /* 0x0000003c12958981 */ /* 0x0000e4000c1e1500 */
[----:B0-----:R-:W-:Y:S02]  /*18f60*/  @!P0 IMAD.MOV.U32 R18, RZ, RZ, R20 ;  /* 0x000000ffff128224 */ /* 0x001fe400078e0014 */
[----:B------:R-:W3:Y:S01]  /*18f70*/  LDL R20, [R1+0x370] ;  /* 0x0003700001147983 */ /* 0x000ee20000100800 */
[----:B------:R-:W-:-:S03]  /*18f80*/  @!P0 IMAD.MOV.U32 R19, RZ, RZ, R83 ;  /* 0x000000ffff138224 */ /* 0x000fc600078e0053 */
[----:B------:R-:W3:Y:S01]  /*18f90*/  LDL R83, [R1+0x36c] ;  /* 0x00036c0001537983 */ /* 0x000ee20000100800 */
[----:B------:R-:W-:-:S03]  /*18fa0*/  PRMT R147, RZ, 0x7610, R147 ;  /* 0x00007610ff937816 */ /* 0x000fc60000000093 */
[----:B------:R0:W3:Y:S01]  /*18fb0*/  @!P0 LDG.E.U16 R148, desc[UR60][R18.64] ;  /* 0x0000003c12948981 */ /* 0x0000e2000c1e1500 */
[----:B------:R-:W-:Y:S01]  /*18fc0*/  PRMT R146, RZ, 0x7610, R146 ;  /* 0x00007610ff927816 */ /* 0x000fe20000000092 */
[----:B0-----:R-:W-:Y:S02]  /*18fd0*/  @!P0 IMAD.MOV.U32 R18, RZ, RZ, R2 ;  /* 0x000000ffff128224 */ /* 0x001fe400078e0002 */
[----:B------:R-:W-:Y:S02]  /*18fe0*/  @!P0 IMAD.MOV.U32 R19, RZ, RZ, R81 ;  /* 0x000000ffff138224 */ /* 0x000fe400078e0051 */
[----:B------:R-:W3:Y:S04]  /*18ff0*/  LDL R81, [R1+0x330] ;  /* 0x0003300001517983 */ /* 0x000ee80000100800 */
[----:B------:R2:W3:Y:S04]  /*19000*/  @!P0 LDG.E.U16 R147, desc[UR60][R18.64] ;  /* 0x0000003c12938981 */ /* 0x0004e8000c1e1500 */
[----:B------:R-:W3:Y:S01]  /*19010*/  LDL.LU R2, [R1+0x2ac] ;  /* 0x0002ac0001027983 */ /* 0x000ee20000300800 */
[----:B------:R-:W-:Y:S01]  /*19020*/  PRMT R145, RZ, 0x7610, R145 ;  /* 0x00007610ff917816 */ /* 0x000fe20000000091 */
[----:B--2---:R-:W-:-:S02]  /*19030*/  @!P0 IMAD.MOV.U32 R18, RZ, RZ, R82 ;  /* 0x000000ffff128224 */ /* 0x004fc400078e0052 */
[----:B------:R-:W2:Y:S01]  /*19040*/  LDL R82, [R1+0x2f0] ;  /* 0x0002f00001527983 */ /* 0x000ea20000100800 */
[----:B----4-:R-:W-:-:S03]  /*19050*/  @!P0 IMAD.MOV.U32 R19, RZ, RZ, R85 ;  /* 0x000000ffff138224 */ /* 0x010fc600078e0055 */
[----:B------:R-:W4:Y:S04]  /*19060*/  LDL R85, [R1+0x2ec] ;  /* 0x0002ec0001557983 */ /* 0x000f280000100800 */
[----:B------:R0:W4:Y:S02]  /*19070*/  @!P0 LDG.E.U16 R146, desc[UR60][R18.64] ;  /* 0x0000003c12928981 */ /* 0x000124000c1e1500 */
[----:B0-----:R-:W-:Y:S02]  /*19080*/  @!P0 IMAD.MOV.U32 R18, RZ, RZ, R86 ;  /* 0x000000ffff128224 */ /* 0x001fe400078e0056 */
[----:B------:R-:W-:Y:S01]  /*19090*/  @!P0 IMAD.MOV.U32 R19, RZ, RZ, R87 ;  /* 0x000000ffff138224 */ /* 0x000fe200078e0057 */
[----:B------:R-:W4:Y:S04]  /*190a0*/  LDL R86, [R1+0x2b0] ;  /* 0x0002b00001567983 */ /* 0x000f280000100800 */
[----:B------:R3:W4:Y:S02]  /*190b0*/  @!P0 LDG.E.U16 R145, desc[UR60][R18.64] ;  /* 0x0000003c12918981 */ /* 0x000724000c1e1500 */
[----:B---3--:R-:W-:-:S02]  /*190c0*/  @!P0 IMAD.MOV.U32 R18, RZ, RZ, R20 ;  /* 0x000000ffff128224 */ /* 0x008fc400078e0014 */
[----:B------:R-:W3:Y:S01]  /*190d0*/  LDL R20, [R1+0x270] ;  /* 0x0002700001147983 */ /* 0x000ee20000100800 */
[----:B------:R-:W-:-:S03]  /*190e0*/  @!P0 IMAD.MOV.U32 R19, RZ, RZ, R83 ;  /* 0x000000ffff138224 */ /* 0x000fc600078e0053 */
[----:B------:R-:W3:Y:S01]  /*190f0*/  LDL R83, [R1+0x26c] ;  /* 0x00026c0001537983 */ /* 0x000ee20000100800 */
[----:B------:R-:W-:Y:S02]  /*19100*/  PRMT R144, RZ, 0x7610, R144 ;  /* 0x00007610ff907816 */ /* 0x000fe40000000090 */
[----:B------:R-:W-:Y:S01]  /*19110*/  PRMT R143, RZ, 0x7610, R143 ;  /* 0x00007610ff8f7816 */ /* 0x000fe2000000008f */
[----:B------:R-:W3:Y:S04]  /*19120*/  LDL.LU R91, [R1+0x22c] ;  /* 0x00022c00015b7983 */ /* 0x000ee80000300800 */
[----:B------:R0:W3:Y:S01]  /*19130*/  @!P0 LDG.E.U16 R144, desc[UR60][R18.64] ;  /* 0x0000003c12908981 */ /* 0x0000e2000c1e1500 */
[----:B------:R-:W-:Y:S01]  /*19140*/  PRMT R142, RZ, 0x7610, R142 ;  /* 0x00007610ff8e7816 */ /* 0x000fe2000000008e */
[----:B0-----:R-:W-:-:S02]  /*19150*/  @!P0 IMAD.MOV.U32 R18, RZ, RZ, R81 ;  /* 0x000000ffff128224 */ /* 0x001fc400078e0051 */
[----:B------:R-:W-:Y:S01]  /*19160*/  @!P0 IMAD.MOV.U32 R19, RZ, RZ, R84 ;  /* 0x000000ffff138224 */ /* 0x000fe200078e0054 */
        /* <DEDUP_REMOVED lines=8> */
[----:B------:R0:W2:Y:S04]  /*191f0*/  @!P0 LDG.E.U16 R142, desc[UR60][R18.64] ;  /* 0x0000003c128e8981 */ /* 0x0000a8000c1e1500 */
[----:B------:R1:W-:Y:S01]  /*19200*/  STL [R1+0xe24], R2 ;  /* 0x000e240201007387 */ /* 0x0003e20000100800 */
[----:B------:R-:W-:Y:S02]  /*19210*/  PRMT R140, RZ, 0x7610, R140 ;  /* 0x00007610ff8c7816 */ /* 0x000fe4000000008c */
[----:B------:R-:W-:Y:S01]  /*19220*/  PRMT R139, RZ, 0x7610, R139 ;  /* 0x00007610ff8b7816 */ /* 0x000fe2000000008b */
[----:B------:R-:W2:Y:S01]  /*19230*/  LDL R92, [R1+0x4e4] ;  /* 0x0004e400015c7983 */ /* 0x000ea20000100800 */
[----:B0-----:R-:W-:-:S02]  /*19240*/  @!P0 IMAD.MOV.U32 R19, RZ, RZ, R2 ;  /* 0x000000ffff138224 */ /* 0x001fc400078e0002 */
[----:B------:R-:W-:Y:S01]  /*19250*/  @!P0 IMAD.MOV.U32 R18, RZ, RZ, R86 ;  /* 0x000000ffff128224 */ /* 0x000fe200078e0056 */
[----:B------:R-:W-:Y:S01]  /*19260*/  PRMT R138, RZ, 0x7610, R138 ;  /* 0x00007610ff8a7816 */ /* 0x000fe2000000008a */
[----:B-1----:R-:W2:Y:S04]  /*19270*/  LDL R2, [R1+0x528] ;  /* 0x0005280001027983 */ /* 0x002ea80000100800 */
[----:B------:R3:W2:Y:S04]  /*19280*/  @!P0 LDG.E.U16 R141, desc[UR60][R18.64] ;  /* 0x0000003c128d8981 */ /* 0x0006a8000c1e1500 */
[----:B------:R-:W2:Y:S01]  /*19290*/  LDL R87, [R1+0x4e8] ;  /* 0x0004e80001577983 */ /* 0x000ea20000100800 */
[----:B---3--:R-:W-:-:S03]  /*192a0*/  @!P0 IMAD.MOV.U32 R18, RZ, RZ, R20 ;  /* 0x000000ffff128224 */ /* 0x008fc600078e0014 */
[----:B------:R-:W3:Y:S01]  /*192b0*/  LDL R20, [R1+0xd64] ;  /* 0x000d640001147983 */ /* 0x000ee20000100800 */
[----:B------:R-:W-:-:S03]  /*192c0*/  @!P0 IMAD.MOV.U32 R19, RZ, RZ, R83 ;  /* 0x000000ffff138224 */ /* 0x000fc600078e0053 */
[----:B------:R-:W3:Y:S04]  /*192d0*/  LDL R83, [R1+0xd54] ;  /* 0x000d540001537983 */ /* 0x000ee80000100800 */
[----:B------:R0:W3:Y:S02]  /*192e0*/  @!P0 LDG.E.U16 R140, desc[UR60][R18.64] ;  /* 0x0000003c128c8981 */ /* 0x0000e4000c1e1500 */
[----:B0-----:R-:W-:Y:S02]  /*192f0*/  @!P0 IMAD.MOV.U32 R19, RZ, RZ, R91 ;  /* 0x000000ffff138224 */ /* 0x001fe400078e005b */
[----:B------:R-:W-:Y:S02]  /*19300*/  @!P0 IMAD.MOV.U32 R18, RZ, RZ, R81 ;  /* 0x000000ffff128224 */ /* 0x000fe400078e0051 */
[----:B------:R-:W3:Y:S04]  /*19310*/  LDL R81, [R1+0x524] ;  /* 0x0005240001517983 */ /* 0x000ee80000100800 */
[----:B------:R0:W3:Y:S01]  /*19320*/  @!P0 LDG.E.U16 R139, desc[UR60][R18.64] ;  /* 0x0000003c128b8981 */ /* 0x0000e2000c1e1500 */
[----:B------:R-:W-:Y:S01]  /*19330*/  PRMT R137, RZ, 0x7610, R137 ;  /* 0x00007610ff897816 */ /* 0x000fe20000000089 */
[----:B0-----:R-:W-:Y:S01]  /*19340*/  @!P0 IMAD.MOV.U32 R18, RZ, RZ, R84 ;  /* 0x000000ffff128224 */ /* 0x001fe200078e0054 */
[----:B------:R-:W-:Y:S01]  /*19350*/  PRMT R136, RZ, 0x7610, R136 ;  /* 0x00007610ff887816 */ /* 0x000fe20000000088 */
[----:B----4-:R-:W-:-:S02]  /*19360*/  @!P0 IMAD.MOV.U32 R19, RZ, RZ, R85 ;  /* 0x000000ffff138224 */ /* 0x010fc400078e0055 */
[----:B------:R-:W4:Y:S04]  /*19370*/  LDL R85, [R1+0x4a4] ;  /* 0x0004a40001557983 */ /* 0x000f280000100800 */
[----:B------:R2:W4:Y:S02]  /*19380*/  @!P0 LDG.E.U16 R138, desc[UR60][R18.64] ;  /* 0x0000003c128a8981 */ /* 0x000524000c1e1500 */
[----:B--2---:R-:W-:Y:S02]  /*19390*/  @!P0 IMAD.MOV.U32 R18, RZ, RZ, R82 ;  /* 0x000000ffff128224 */ /* 0x004fe400078e0052 */
[----:B------:R-:W-:Y:S01]  /*193a0*/  @!P0 IMAD.MOV.U32 R19, RZ, RZ, R13 ;  /* 0x000000ffff138224 */ /* 0x000fe200078e000d */
[----:B------:R-:W2:Y:S04]  /*193b0*/  LDL R82, [R1+0x4a8] ;  /* 0x0004a80001527983 */ /* 0x000ea80000100800 */
[----:B------:R3:W2:Y:S04]  /*193c0*/  @!P0 LDG.E.U16 R137, desc[UR60][R18.64] ;  /* 0x0000003c12898981 */ /* 0x0006a8000c1e1500 */
[----:B------:R0:W-:Y:S04]  /*193d0*/  STL [R1+0xda8], R13 ;  /* 0x000da80d01007387 */ /* 0x0001e80000100800 */
[----:B------:R-:W2:Y:S04]  /*193e0*/  LDL R86, [R1+0x424] ;  /* 0x0004240001567983 */ /* 0x000ea80000100800 */
[----:B0-----:R-:W2:Y:S01]  /*193f0*/  LDL R13, [R1+0x468] ;  /* 0x00046800010d7983 */ /* 0x001ea20000100800 */
[----:B---3--:R-:W-:-:S03]  /*19400*/  @!P0 IMAD.MOV.U32 R18, RZ, RZ, R20 ;  /* 0x000000ffff128224 */ /* 0x008fc600078e0014 */
[----:B------:R-:W3:Y:S01]  /*19410*/  LDL R20, [R1+0x464] ;  /* 0x0004640001147983 */ /* 0x000ee20000100800 */
[----:B------:R-:W-:-:S03]  /*19420*/  @!P0 IMAD.MOV.U32 R19, RZ, RZ, R83 ;  /* 0x000000ffff138224 */ /* 0x000fc600078e0053 */
[----:B------:R-:W3:Y:S04]  /*19430*/  LDL R83, [R1+0x428] ;  /* 0x0004280001537983 */ /* 0x000ee80000100800 */
[----:B------:R0:W3:Y:S02]  /*19440*/  @!P0 LDG.E.U16 R136, desc[UR60][R18.64] ;  /* 0x0000003c12888981 */ /* 0x0000e4000c1e1500 */
[----:B0-----:R-:W-:Y:S02]  /*19450*/  @!P0 IMAD.MOV.U32 R18, RZ, RZ, R2 ;  /* 0x000000ffff128224 */ /* 0x001fe400078e0002 */
[----:B------:R-:W3:Y:S01]  /*19460*/  LDL R2, [R1+0x3e8] ;  /* 0x0003e80001027983 */ /* 0x000ee20000100800 */
[----:B------:R-:W-:Y:S01]  /*19470*/  PRMT R135, RZ, 0x7610, R135 ;  /* 0x00007610ff877816 */ /* 0x000fe20000000087 */
[----:B------:R-:W-:Y:S01]  /*19480*/  @!P0 IMAD.MOV.U32 R19, RZ, RZ, R81 ;  /* 0x000000ffff138224 */ /* 0x000fe200078e0051 */
[----:B------:R-:W-:Y:S01]  /*19490*/  PRMT R134, RZ, 0x7610, R134 ;  /* 0x00007610ff867816 */ /* 0x000fe20000000086 */
[----:B------:R-:W3:Y:S04]  /*194a0*/  LDL R81, [R1+0x3e4] ;  /* 0x0003e40001517983 */ /* 0x000ee80000100800 */
[----:B------:R0:W3:Y:S01]  /*194b0*/  @!P0 LDG.E.U16 R135, desc[UR60][R18.64] ;  /* 0x0000003c12878981 */ /* 0x0000e2000c1e1500 */
[----:B------:R-:W-:Y:S01]  /*194c0*/  PRMT R133, RZ, 0x7610, R133 ;  /* 0x00007610ff857816 */ /* 0x000fe20000000085 */
[----:B0-----:R-:W-:-:S02]  /*194d0*/  @!P0 IMAD.MOV.U32 R18, RZ, RZ, R87 ;  /* 0x000000ffff128224 */ /* 0x001fc400078e0057 */
[----:B------:R-:W-:Y:S01]  /*194e0*/  @!P0 IMAD.MOV.U32 R19, RZ, RZ, R92 ;  /* 0x000000ffff138224 */ /* 0x000fe200078e005c */
[----:B------:R-:W-:Y:S01]  /*194f0*/  PRMT R132, RZ, 0x7610, R132 ;  /* 0x00007610ff847816 */ /* 0x000fe20000000084 */
[----:B------:R-:W3:Y:S04]  /*19500*/  LDL R92, [R1+0x324] ;  /* 0x00032400015c7983 */ /* 0x000ee80000100800 */
[----:B------:R4:W3:Y:S01]  /*19510*/  @!P0 LDG.E.U16 R134, desc[UR60][R18.64] ;  /* 0x0000003c12868981 */ /* 0x0008e2000c1e1500 */
[----:B------:R-:W-:Y:S01]  /*19520*/  PRMT R131, RZ, 0x7610, R131 ;  /* 0x00007610ff837816 */ /* 0x000fe20000000083 */
[----:B----4-:R-:W-:Y:S02]  /*19530*/  @!P0 IMAD.MOV.U32 R19, RZ, RZ, R85 ;  /* 0x000000ffff138224 */ /* 0x010fe400078e0055 */
[----:B------:R-:W4:Y:S01]  /*19540*/  LDL R85, [R1+0x3a4] ;  /* 0x0003a40001557983 */ /* 0x000f220000100800 */
[----:B--2---:R-:W-:-:S03]  /*19550*/  @!P0 IMAD.MOV.U32 R18, RZ, RZ, R82 ;  /* 0x000000ffff128224 */ /* 0x004fc600078e0052 */
[----:B------:R-:W2:Y:S04]  /*19560*/  LDL R82, [R1+0x3a8] ;  /* 0x0003a80001527983 */ /* 0x000ea80000100800 */
[----:B------:R0:W2:Y:S02]  /*19570*/  @!P0 LDG.E.U16 R133, desc[UR60][R18.64] ;  /* 0x0000003c12858981 */ /* 0x0000a4000c1e1500 */
[----:B0-----:R-:W-:Y:S02]  /*19580*/  @!P0 IMAD.MOV.U32 R18, RZ, RZ, R13 ;  /* 0x000000ffff128224 */ /* 0x001fe400078e000d */
[----:B------:R-:W2:Y:S01]  /*19590*/  LDL R13, [R1+0x368] ;  /* 0x00036800010d7983 */ /* 0x000ea20000100800 */
[----:B---3--:R-:W-:-:S03]  /*195a0*/  @!P0 IMAD.MOV.U32 R19, RZ, RZ, R20 ;  /* 0x000000ffff138224 */ /* 0x008fc600078e0014 */
[----:B------:R-:W3:Y:S04]  /*195b0*/  LDL R20, [R1+0x364] ;  /* 0x0003640001147983 */ /* 0x000ee80000100800 */
[----:B------:R0:W3:Y:S02]  /*195c0*/  @!P0 LDG.E.U16 R132, desc[UR60][R18.64] ;  /* 0x0000003c12848981 */ /* 0x0000e4000c1e1500 */
[----:B0-----:R-:W-:Y:S02]  /*195d0*/  @!P0 IMAD.MOV.U32 R18, RZ, RZ, R83 ;  /* 0x000000ffff128224 */ /* 0x001fe400078e0053 */
[----:B------:R-:W-:Y:S01]  /*195e0*/  @!P0 IMAD.MOV.U32 R19, RZ, RZ, R86 ;  /* 0x000000ffff138224 */ /* 0x000fe200078e0056 */
[----:B------:R-:W-:Y:S01]  /*195f0*/  PRMT R130, RZ, 0x7610, R130 ;  /* 0x00007610ff827816 */ /* 0x000fe20000000082 */
[----:B------:R-:W3:Y:S04]  /*19600*/  LDL R83, [R1+0x2e4] ;  /* 0x0002e40001537983 */ /* 0x000ee80000100800 */
[----:B------:R0:W3:Y:S01]  /*19610*/  @!P0 LDG.E.U16 R131, desc[UR60][R18.64] ;  /* 0x0000003c12838981 */ /* 0x0000e2000c1e1500 */
[----:B------:R-:W-:-:S03]  /*19620*/  PRMT R129, RZ, 0x7610, R129 ;  /* 0x00007610ff817816 */ /* 0x000fc60000000081 */
[----:B------:R-:W3:Y:S01]  /*19630*/  LDL R86, [R1+0x2a4] ;  /* 0x0002a40001567983 */ /* 0x000ee20000100800 */
[----:B0-----:R-:W-:-:S03]  /*19640*/  @!P0 IMAD.MOV.U32 R18, RZ, RZ, R2 ;  /* 0x000000ffff128224 */ /* 0x001fc600078e0002 */
[----:B------:R-:W3:Y:S01]  /*19650*/  LDL R2, [R1+0x328] ;  /* 0x0003280001027983 */ /* 0x000ee20000100800 */
[----:B------:R-:W-:-:S03]  /*19660*/  @!P0 IMAD.MOV.U32 R19, RZ, RZ, R81 ;  /* 0x000000ffff138224 */ /* 0x000fc600078e0051 */
[----:B------:R-:W3:Y:S04]  /*19670*/  LDL R81, [R1+0x2e8] ;  /* 0x0002e80001517983 */ /* 0x000ee80000100800 */
[----:B------:R4:W3:Y:S01]  /*19680*/  @!P0 LDG.E.U16 R130, desc[UR60][R18.64] ;  /* 0x0000003c12828981 */ /* 0x0008e2000c1e1500 */
[----:B------:R-:W-:Y:S01]  /*19690*/  PRMT R128, RZ, 0x7610, R128 ;  /* 0x00007610ff807816 */ /* 0x000fe20000000080 */
[----:B----4-:R-:W-:Y:S02]  /*196a0*/  @!P0 IMAD.MOV.U32 R19, RZ, RZ, R85 ;  /* 0x000000ffff138224 */ /* 0x010fe400078e0055 */
[----:B------:R-:W4:Y:S01]  /*196b0*/  LDL R85, [R1+0x2a8] ;  /* 0x0002a80001557983 */ /* 0x000f220000100800 */
[----:B--2---:R-:W-:-:S03]  /*196c0*/  @!P0 IMAD.MOV.U32 R18, RZ, RZ, R82 ;  /* 0x000000ffff128224 */ /* 0x004fc600078e0052 */
[----:B------:R-:W2:Y:S04]  /*196d0*/  LDL.LU R82, [R1+0x268] ;  /* 0x0002680001527983 */ /* 0x000ea80000300800 */
[----:B------:R0:W2:Y:S02]  /*196e0*/  @!P0 LDG.E.U16 R129, desc[UR60][R18.64] ;  /* 0x0000003c12818981 */ /* 0x0000a4000c1e1500 */
[----:B0-----:R-:W-:Y:S02]  /*196f0*/  @!P0 IMAD.MOV.U32 R18, RZ, RZ, R13 ;  /* 0x000000ffff128224 */ /* 0x001fe400078e000d */
[----:B---3--:R-:W-:Y:S02]  /*19700*/  @!P0 IMAD.MOV.U32 R19, RZ, RZ, R20 ;  /* 0x000000ffff138224 */ /* 0x008fe400078e0014 */
[----:B------:R-:W3:Y:S04]  /*19710*/  LDL R20, [R1+0x264] ;  /* 0x0002640001147983 */ /* 0x000ee80000100800 */
[----:B------:R-:W3:Y:S04]  /*19720*/  LDL.LU R13, [R1+0x224] ;  /* 0x00022400010d7983 */ /* 0x000ee80000300800 */
[----:B------:R0:W3:Y:S04]  /*19730*/  @!P0 LDG.E.U16 R128, desc[UR60][R18.64] ;  /* 0x0000003c12808981 */ /* 0x0000e8000c1e1500 */
[----:B------:R-:W3:Y:S01]  /*19740*/  LDL.LU R87, [R1+0x1e8] ;  /* 0x0001e80001577983 */ /* 0x000ee20000300800 */
[----:B------:R-:W-:-:S02]  /*19750*/  PRMT R127, RZ, 0x7610, R127 ;  /* 0x00007610ff7f7816 */ /* 0x000fc4000000007f */
[----:B------:R-:W-:Y:S01]  /*19760*/  PRMT R126, RZ, 0x7610, R126 ;  /* 0x00007610ff7e7816 */ /* 0x000fe2000000007e */
[----:B------:R-:W3:Y:S01]  /*19770*/  LDL R97, [R1+0x4e0] ;  /* 0x0004e00001617983 */ /* 0x000ee20000100800 */
[----:B0-----:R-:W-:-:S03]  /*19780*/  @!P0 IMAD.MOV.U32 R19, RZ, RZ, R92 ;  /* 0x000000ffff138224 */ /* 0x001fc600078e005c */
[----:B------:R-:W3:Y:S01]  /*19790*/  LDL R92, [R1+0x1e4] ;  /* 0x0001e400015c7983 */ /* 0x000ee20000100800 */
[----:B------:R-:W-:Y:S02]  /*197a0*/  PRMT R125, RZ, 0x7610, R125 ;  /* 0x00007610ff7d7816 */ /* 0x000fe4000000007d */
[----:B------:R-:W-:Y:S01]  /*197b0*/  PRMT R124, RZ, 0x7610, R124 ;  /* 0x00007610ff7c7816 */ /* 0x000fe2000000007c */
[----:B------:R-:W3:Y:S01]  /*197c0*/  LDL R94, [R1+0x45c] ;  /* 0x00045c00015e7983 */ /* 0x000ee20000100800 */
[----:B------:R-:W-:-:S03]  /*197d0*/  @!P0 IMAD.MOV.U32 R18, RZ, RZ, R2 ;  /* 0x000000ffff128224 */ /* 0x000fc600078e0002 */
[----:B------:R-:W3:Y:S04]  /*197e0*/  LDL R2, [R1+0x228] ;  /* 0x0002280001027983 */ /* 0x000ee80000100800 */
[----:B------:R0:W3:Y:S02]  /*197f0*/  @!P0 LDG.E.U16 R127, desc[UR60][R18.64] ;  /* 0x0000003c127f8981 */ /* 0x0000e4000c1e1500 */
[----:B0-----:R-:W-:Y:S02]  /*19800*/  @!P0 IMAD.MOV.U32 R18, RZ, RZ, R81 ;  /* 0x000000ffff128224 */ /* 0x001fe400078e0051 */
[----:B------:R-:W-:Y:S01]  /*19810*/  @!P0 IMAD.MOV.U32 R19, RZ, RZ, R83 ;  /* 0x000000ffff138224 */ /* 0x000fe200078e0053 */
[----:B------:R-:W3:Y:S04]  /*19820*/  LDL R81, [R1+0x1a8] ;  /* 0x0001a80001517983 */ /* 0x000ee80000100800 */
[----:B------:R0:W3:Y:S04]  /*19830*/  @!P0 LDG.E.U16 R126, desc[UR60][R18.64] ;  /* 0x0000003c127e8981 */ /* 0x0000e8000c1e1500 */
[----:B------:R-:W3:Y:S01]  /*19840*/  LDL R83, [R1+0x1a4] ;  /* 0x0001a40001537983 */ /* 0x000ee20000100800 */
[----:B0-----:R-:W-:-:S03]  /*19850*/  @!P0 IMAD.MOV.U32 R19, RZ, RZ, R86 ;  /* 0x000000ffff138224 */ /* 0x001fc600078e0056 */
[----:B------:R-:W3:Y:S01]  /*19860*/  LDL R86, [R1+0xd50] ;  /* 0x000d500001567983 */ /* 0x000ee20000100800 */
[----:B----4-:R-:W-:-:S03]  /*19870*/  @!P0 IMAD.MOV.U32 R18, RZ, RZ, R85 ;  /* 0x000000ffff128224 */ /* 0x010fc600078e0055 */
[----:B------:R-:W4:Y:S04]  /*19880*/  LDL R85, [R1+0x51c] ;  /* 0x00051c0001557983 */ /* 0x000f280000100800 */
[----:B------:R2:W4:Y:S02]  /*19890*/  @!P0 LDG.E.U16 R125, desc[UR60][R18.64] ;  /* 0x0000003c127d8981 */ /* 0x000524000c1e1500 */
[----:B--2---:R-:W-:Y:S02]  /*198a0*/  @!P0 IMAD.MOV.U32 R18, RZ, RZ, R82 ;  /* 0x000000ffff128224 */ /* 0x004fe400078e0052 */
[----:B---3--:R-:W-:Y:S02]  /*198b0*/  @!P0 IMAD.MOV.U32 R19, RZ, RZ, R20 ;  /* 0x000000ffff138224 */ /* 0x008fe400078e0014 */
[----:B------:R-:W2:Y:S04]  /*198c0*/  LDL R20, [R1+0xd60] ;  /* 0x000d600001147983 */ /* 0x000ea80000100800 */
[----:B------:R0:W3:Y:S02]  /*198d0*/  @!P0 LDG.E.U16 R124, desc[UR60][R18.64] ;  /* 0x0000003c127c8981 */ /* 0x0000e4000c1e1500 */
[----:B0-----:R-:W-:-:S02]  /*198e0*/  @!P0 IMAD.MOV.U32 R18, RZ, RZ, R2 ;  /* 0x000000ffff128224 */ /* 0x001fc400078e0002 */
[----:B------:R-:W3:Y:S01]  /*198f0*/  LDL R2, [R1+0x520] ;  /* 0x0005200001027983 */ /* 0x000ee20000100800 */
[----:B------:R-:W-:Y:S01]  /*19900*/  PRMT R123, RZ, 0x7610, R123 ;  /* 0x00007610ff7b7816 */ /* 0x000fe2000000007b */
[----:B------:R-:W-:Y:S01]  /*19910*/  @!P0 IMAD.MOV.U32 R19, RZ, RZ, R13 ;  /* 0x000000ffff138224 */ /* 0x000fe200078e000d */
[----:B------:R-:W-:-:S04]  /*19920*/  PRMT R122, RZ, 0x7610, R122 ;  /* 0x00007610ff7a7816 */ /* 0x000fc8000000007a */
[----:B------:R0:W3:Y:S01]  /*19930*/  @!P0 LDG.E.U16 R123, desc[UR60][R18.64] ;  /* 0x0000003c127b8981 */ /* 0x0000e2000c1e1500 */
[----:B------:R-:W-:Y:S01]  /*19940*/  PRMT R121, RZ, 0x7610, R121 ;  /* 0x00007610ff797816 */ /* 0x000fe20000000079 */
[----:B0-----:R-:W-:Y:S02]  /*19950*/  @!P0 IMAD.MOV.U32 R18, RZ, RZ, R87 ;  /* 0x000000ffff128224 */ /* 0x001fe400078e0057 */
[----:B------:R-:W-:Y:S01]  /*19960*/  @!P0 IMAD.MOV.U32 R19, RZ, RZ, R92 ;  /* 0x000000ffff138224 */ /* 0x000fe200078e005c */
[----:B------:R-:W-:Y:S01]  /*19970*/  PRMT R120, RZ, 0x7610, R120 ;  /* 0x00007610ff787816 */ /* 0x000fe20000000078 */
[----:B------:R-:W3:Y:S04]  /*19980*/  LDL R92, [R1+0x460] ;  /* 0x00046000015c7983 */ /* 0x000ee80000100800 */
[----:B------:R0:W3:Y:S02]  /*19990*/  @!P0 LDG.E.U16 R122, desc[UR60][R18.64] ;  /* 0x0000003c127a8981 */ /* 0x0000e4000c1e1500 */
[----:B0-----:R-:W-:-:S02]  /*199a0*/  @!P0 IMAD.MOV.U32 R18, RZ, RZ, R81 ;  /* 0x000000ffff128224 */ /* 0x001fc400078e0051 */
[----:B------:R-:W-:Y:S01]  /*199b0*/  @!P0 IMAD.MOV.U32 R19, RZ, RZ, R83 ;  /* 0x000000ffff138224 */ /* 0x000fe200078e0053 */
[----:B------:R-:W-:Y:S01]  /*199c0*/  PRMT R119, RZ, 0x7610, R119 ;  /* 0x00007610ff777816 */ /* 0x000fe20000000077 */
[----:B------:R-:W3:Y:S04]  /*199d0*/  LDL R83, [R1+0x49c] ;  /* 0x00049c0001537983 */ /* 0x000ee80000100800 */
[----:B------:R0:W3:Y:S04]  /*199e0*/  @!P0 LDG.E.U16 R121, desc[UR60][R18.64] ;  /* 0x0000003c12798981 */ /* 0x0000e8000c1e1500 */
[----:B------:R-:W3:Y:S01]  /*199f0*/  LDL R81, [R1+0x4a0] ;  /* 0x0004a00001517983 */ /* 0x000ee20000100800 */
[----:B0-----:R-:W-:-:S03]  /*19a00*/  @!P0 IMAD.MOV.U32 R19, RZ, RZ, R86 ;  /* 0x000000ffff138224 */ /* 0x001fc600078e0056 */
[----:B------:R-:W3:Y:S01]  /*19a10*/  LDL R86, [R1+0x41c] ;  /* 0x00041c0001567983 */ /* 0x000ee20000100800 */
[----:B--2---:R-:W-:-:S03]  /*19a20*/  @!P0 IMAD.MOV.U32 R18, RZ, RZ, R20 ;  /* 0x000000ffff128224 */ /* 0x004fc600078e0014 */
[----:B------:R-:W2:Y:S04]  /*19a30*/  LDL R20, [R1+0x420] ;  /* 0x0004200001147983 */ /* 0x000ea80000100800 */
[----:B------:R4:W2:Y:S02]  /*19a40*/  @!P0 LDG.E.U16 R120, desc[UR60][R18.64] ;  /* 0x0000003c12788981 */ /* 0x0008a4000c1e1500 */
[----:B----4-:R-:W-:Y:S01]  /*19a50*/  @!P0 IMAD.MOV.U32 R19, RZ, RZ, R85 ;  /* 0x000000ffff138224 */ /* 0x010fe200078e0055 */
[----:B------:R-:W-:Y:S01]  /*19a60*/  PRMT R118, RZ, 0x7610, R118 ;  /* 0x00007610ff767816 */ /* 0x000fe20000000076 */
[----:B------:R-:W4:Y:S01]  /*19a70*/  LDL R85, [R1+0x3dc] ;  /* 0x0003dc0001557983 */ /* 0x000f220000100800 */
[----:B---3--:R-:W-:-:S03]  /*19a80*/  @!P0 IMAD.MOV.U32 R18, RZ, RZ, R2 ;  /* 0x000000ffff128224 */ /* 0x008fc600078e0002 */
[----:B------:R-:W3:Y:S04]  /*19a90*/  LDL R2, [R1+0x3e0] ;  /* 0x0003e00001027983 */ /* 0x000ee80000100800 */
[----:B------:R0:W4:Y:S04]  /*19aa0*/  @!P0 LDG.E.U16 R119, desc[UR60][R18.64] ;  /* 0x0000003c12778981 */ /* 0x000128000c1e1500 */
[----:B------:R-:W2:Y:S01]  /*19ab0*/  LDL R19, [R1+0x4dc] ;  /* 0x0004dc0001137983 */ /* 0x000ea20000100800 */
[----:B0-----:R-:W-:Y:S01]  /*19ac0*/  @!P0 IMAD.MOV.U32 R18, RZ, RZ, R97 ;  /* 0x000000ffff128224 */ /* 0x001fe200078e0061 */
[----:B------:R-:W-:-:S02]  /*19ad0*/  PRMT R117, RZ, 0x7610, R117 ;  /* 0x00007610ff757816 */ /* 0x000fc40000000075 */
[----:B------:R-:W-:Y:S01]  /*19ae0*/  PRMT R116, RZ, 0x7610, R116 ;  /* 0x00007610ff747816 */ /* 0x000fe20000000074 */
[----:B------:R-:W4:Y:S01]  /*19af0*/  LDL R97, [R1+0x31c] ;  /* 0x00031c0001617983 */ /* 0x000f220000100800 */
[----:B------:R-:W-:-:S03]  /*19b00*/  PRMT R115, RZ, 0x7610, R115 ;  /* 0x00007610ff737816 */ /* 0x000fc60000000073 */
[----:B--2---:R0:W2:Y:S02]  /*19b10*/  @!P0 LDG.E.U16 R118, desc[UR60][R18.64] ;  /* 0x0000003c12768981 */ /* 0x0040a4000c1e1500 */
[----:B0-----:R-:W-:Y:S02]  /*19b20*/  @!P0 IMAD.MOV.U32 R18, RZ, RZ, R81 ;  /* 0x000000ffff128224 */ /* 0x001fe400078e0051 */
[----:B------:R-:W-:Y:S01]  /*19b30*/  @!P0 IMAD.MOV.U32 R19, RZ, RZ, R83 ;  /* 0x000000ffff138224 */ /* 0x000fe200078e0053 */
[----:B------:R-:W2:Y:S04]  /*19b40*/  LDL R81, [R1+0x3a0] ;  /* 0x0003a00001517983 */ /* 0x000ea80000100800 */
[----:B------:R-:W2:Y:S04]  /*19b50*/  LDL R83, [R1+0x39c] ;  /* 0x00039c0001537983 */ /* 0x000ea80000100800 */
[----:B------:R0:W2:Y:S02]  /*19b60*/  @!P0 LDG.E.U16 R117, desc[UR60][R18.64] ;  /* 0x0000003c12758981 */ /* 0x0000a4000c1e1500 */
[----:B0-----:R-:W-:-:S02]  /*19b70*/  @!P0 IMAD.MOV.U32 R18, RZ, RZ, R92 ;  /* 0x000000ffff128224 */ /* 0x001fc400078e005c */
[----:B------:R-:W-:Y:S01]  /*19b80*/  @!P0 IMAD.MOV.U32 R19, RZ, RZ, R94 ;  /* 0x000000ffff138224 */ /* 0x000fe200078e005e */
[----:B------:R-:W-:Y:S01]  /*19b90*/  PRMT R114, RZ, 0x7610, R114 ;  /* 0x00007610ff727816 */ /* 0x000fe20000000072 */
[----:B------:R-:W2:Y:S04]  /*19ba0*/  LDL R94, [R1+0x2dc] ;  /* 0x0002dc00015e7983 */ /* 0x000ea80000100800 */
[----:B------:R0:W2:Y:S01]  /*19bb0*/  @!P0 LDG.E.U16 R116, desc[UR60][R18.64] ;  /* 0x0000003c12748981 */ /* 0x0000a2000c1e1500 */
[----:B------:R-:W-:-:S03]  /*19bc0*/  PRMT R113, RZ, 0x7610, R113 ;  /* 0x00007610ff717816 */ /* 0x000fc60000000071 */
[----:B------:R-:W2:Y:S01]  /*19bd0*/  LDL R92, [R1+0x2e0] ;  /* 0x0002e000015c7983 */ /* 0x000ea20000100800 */
[----:B0-----:R-:W-:Y:S02]  /*19be0*/  @!P0 IMAD.MOV.U32 R18, RZ, RZ, R20 ;  /* 0x000000ffff128224 */ /* 0x001fe400078e0014 */
[----:B------:R-:W-:Y:S01]  /*19bf0*/  @!P0 IMAD.MOV.U32 R19, RZ, RZ, R86 ;  /* 0x000000ffff138224 */ /* 0x000fe200078e0056 */
[----:B------:R-:W2:Y:S04]  /*19c00*/  LDL R20, [R1+0x320] ;  /* 0x0003200001147983 */ /* 0x000ea80000100800 */
[----:B------:R3:W2:Y:S04]  /*19c10*/  @!P0 LDG.E.U16 R115, desc[UR60][R18.64] ;  /* 0x0000003c12738981 */ /* 0x0006a8000c1e1500 */
[----:B------:R-:W2:Y:S01]  /*19c20*/  LDL R86, [R1+0x29c] ;  /* 0x00029c0001567983 */ /* 0x000ea20000100800 */
[----:B---3--:R-:W-:-:S02]  /*19c30*/  @!P0 IMAD.MOV.U32 R18, RZ, RZ, R2 ;  /* 0x000000ffff128224 */ /* 0x008fc400078e0002 */
[----:B----4-:R-:W-:Y:S01]  /*19c40*/  @!P0 IMAD.MOV.U32 R19, RZ, RZ, R85 ;  /* 0x000000ffff138224 */ /* 0x010fe200078e0055 */
[----:B------:R-:W3:Y:S04]  /*19c50*/  LDL R2, [R1+0x2a0] ;  /* 0x0002a00001027983 */ /* 0x000ee80000100800 */
[----:B------:R2:W4:Y:S04]  /*19c60*/  @!P0 LDG.E.U16 R114, desc[UR60][R18.64] ;  /* 0x0000003c12728981 */ /* 0x000528000c1e1500 */
[----:B------:R-:W4:Y:S01]  /*19c70*/  LDL R85, [R1+0x25c] ;  /* 0x00025c0001557983 */ /* 0x000f220000100800 */
[----:B--2---:R-:W-:-:S03]  /*19c80*/  @!P0 IMAD.MOV.U32 R18, RZ, RZ, R81 ;  /* 0x000000ffff128224 */ /* 0x004fc600078e0051 */
[----:B------:R-:W2:Y:S01]  /*19c90*/  LDL R81, [R1+0x260] ;  /* 0x0002600001517983 */ /* 0x000ea20000100800 */
[----:B------:R-:W-:-:S03]  /*19ca0*/  @!P0 IMAD.MOV.U32 R19, RZ, RZ, R83 ;  /* 0x000000ffff138224 */ /* 0x000fc600078e0053 */
[----:B------:R-:W4:Y:S04]  /*19cb0*/  LDL.LU R83, [R1+0x21c] ;  /* 0x00021c0001537983 */ /* 0x000f280000300800 */
[----:B------:R0:W4:Y:S04]  /*19cc0*/  @!P0 LDG.E.U16 R113, desc[UR60][R18.64] ;  /* 0x0000003c12718981 */ /* 0x000128000c1e1500 */
[----:B------:R-:W0:Y:S04]  /*19cd0*/  LDL R18, [R1+0x35c] ;  /* 0x00035c0001127983 */ /* 0x000e280000100800 */
[----:B------:R-:W0:Y:S01]  /*19ce0*/  LDL R19, [R1+0x360] ;  /* 0x0003600001137983 */ /* 0x000e220000100800 */
[----:B------:R-:W-:-:S02]  /*19cf0*/  PRMT R112, RZ, 0x7610, R112 ;  /* 0x00007610ff707816 */ /* 0x000fc40000000070 */
[----:B------:R-:W-:Y:S02]  /*19d00*/  PRMT R111, RZ, 0x7610, R111 ;  /* 0x00007610ff6f7816 */ /* 0x000fe4000000006f */
[----:B0-----:R-:W-:-:S04]  /*19d10*/  @!P0 LOP3.LUT R19, R19, R18, RZ, 0x3c, !PT ;  /* 0x0000001213138212 */ /* 0x001fc800078e3cff */
[----:B------:R-:W-:-:S04]  /*19d20*/  @!P0 LOP3.LUT R18, R19, R18, RZ, 0x3c, !PT ;  /* 0x0000001213128212 */ /* 0x000fc800078e3cff */
[----:B------:R-:W-:-:S05]  /*19d30*/  @!P0 LOP3.LUT R19, R19, R18, RZ, 0x3c, !PT ;  /* 0x0000001213138212 */ /* 0x000fca00078e3cff */
[----:B------:R0:W4:Y:S02]  /*19d40*/  @!P0 LDG.E.U16 R112, desc[UR60][R18.64] ;  /* 0x0000003c12708981 */ /* 0x000124000c1e1500 */
[----:B0-----:R-:W-:Y:S02]  /*19d50*/  @!P0 IMAD.MOV.U32 R18, RZ, RZ, R20 ;  /* 0x000000ffff128224 */ /* 0x001fe400078e0014 */
[----:B------:R-:W4:Y:S01]  /*19d60*/  LDL R20, [R1+0x220] ;  /* 0x0002200001147983 */ /* 0x000f220000100800 */
[----:B------:R-:W-:Y:S01]  /*19d70*/  @!P0 IMAD.MOV.U32 R19, RZ, RZ, R97 ;  /* 0x000000ffff138224 */ /* 0x000fe200078e0061 */
[----:B------:R-:W-:Y:S02]  /*19d80*/  PRMT R110, RZ, 0x7610, R110 ;  /* 0x00007610ff6e7816 */ /* 0x000fe4000000006e */
[----:B------:R-:W-:Y:S01]  /*19d90*/  PRMT R109, RZ, 0x7610, R109 ;  /* 0x00007610ff6d7816 */ /* 0x000fe2000000006d */
[----:B------:R-:W4:Y:S04]  /*19da0*/  LDL R97, [R1+0x19c] ;  /* 0x00019c0001617983 */ /* 0x000f280000100800 */
[----:B------:R0:W4:Y:S02]  /*19db0*/  @!P0 LDG.E.U16 R111, desc[UR60][R18.64] ;  /* 0x0000003c126f8981 */ /* 0x000124000c1e1500 */
[----:B0-----:R-:W-:-:S02]  /*19dc0*/  @!P0 IMAD.MOV.U32 R18, RZ, RZ, R92 ;  /* 0x000000ffff128224 */ /* 0x001fc400078e005c */
[----:B------:R-:W-:Y:S01]  /*19dd0*/  @!P0 IMAD.MOV.U32 R19, RZ, RZ, R94 ;  /* 0x000000ffff138224 */ /* 0x000fe200078e005e */
[----:B------:R-:W-:Y:S01]  /*19de0*/  PRMT R108, RZ, 0x7610, R108 ;  /* 0x00007610ff6c7816 */ /* 0x000fe2000000006c */
[----:B------:R-:W4:Y:S04]  /*19df0*/  LDL R94, [R1+0xd48] ;  /* 0x000d4800015e7983 */ /* 0x000f280000100800 */
[----:B------:R3:W4:Y:S01]  /*19e00*/  @!P0 LDG.E.U16 R110, desc[UR60][R18.64] ;  /* 0x0000003c126e8981 */ /* 0x000722000c1e1500 */
[----:B------:R-:W-:-:S03]  /*19e10*/  PRMT R107, RZ, 0x7610, R107 ;  /* 0x00007610ff6b7816 */ /* 0x000fc6000000006b */
[----:B------:R-:W4:Y:S01]  /*19e20*/  LDL R92, [R1+0xd4c] ;  /* 0x000d4c00015c7983 */ /* 0x000f220000100800 */
[----:B---3--:R-:W-:Y:S02]  /*19e30*/  @!P0 IMAD.MOV.U32 R18, RZ, RZ, R2 ;  /* 0x000000ffff128224 */ /* 0x008fe400078e0002 */
[----:B------:R-:W-:Y:S01]  /*19e40*/  @!P0 IMAD.MOV.U32 R19, RZ, RZ, R86 ;  /* 0x000000ffff138224 */ /* 0x000fe200078e0056 */
[----:B------:R-:W3:Y:S04]  /*19e50*/  LDL R2, [R1+0x1a0] ;  /* 0x0001a00001027983 */ /* 0x000ee80000100800 */
[----:B------:R2:W3:Y:S04]  /*19e60*/  @!P0 LDG.E.U16 R109, desc[UR60][R18.64] ;  /* 0x0000003c126d8981 */ /* 0x0004e8000c1e1500 */
[----:B------:R-:W3:Y:S01]  /*19e70*/  LDL R86, [R1+0x514] ;  /* 0x0005140001567983 */ /* 0x000ee20000100800 */
[----:B--2---:R-:W-:-:S02]  /*19e80*/  @!P0 IMAD.MOV.U32 R18, RZ, RZ, R81 ;  /* 0x000000ffff128224 */ /* 0x004fc400078e0051 */
[----:B----4-:R-:W-:Y:S01]  /*19e90*/  @!P0 IMAD.MOV.U32 R19, RZ, RZ, R85 ;  /* 0x000000ffff138224 */ /* 0x010fe200078e0055 */
[----:B------:R-:W2:Y:S04]  /*19ea0*/  LDL R81, [R1+0x518] ;  /* 0x0005180001517983 */ /* 0x000ea80000100800 */
[----:B------:R0:W4:Y:S04]  /*19eb0*/  @!P0 LDG.E.U16 R108, desc[UR60][R18.64] ;  /* 0x0000003c126c8981 */ /* 0x000128000c1e1500 */
[----:B------:R-:W4:Y:S01]  /*19ec0*/  LDL R85, [R1+0x4d4] ;  /* 0x0004d40001557983 */ /* 0x000f220000100800 */
[----:B0-----:R-:W-:-:S02]  /*19ed0*/  @!P0 IMAD.MOV.U32 R19, RZ, RZ, R83 ;  /* 0x000000ffff138224 */ /* 0x001fc400078e0053 */
[----:B------:R-:W-:Y:S02]  /*19ee0*/  @!P0 IMAD.MOV.U32 R18, RZ, RZ, R20 ;  /* 0x000000ffff128224 */ /* 0x000fe400078e0014 */
[----:B------:R-:W4:Y:S04]  /*19ef0*/  LDL R20, [R1+0x4d8] ;  /* 0x0004d80001147983 */ /* 0x000f280000100800 */
[----:B------:R0:W4:Y:S04]  /*19f00*/  @!P0 LDG.E.U16 R107, desc[UR60][R18.64] ;  /* 0x0000003c126b8981 */ /* 0x000128000c1e1500 */
[----:B------:R-:W0:Y:S04]  /*19f10*/  LDL R18, [R1+0x1dc] ;  /* 0x0001dc0001127983 */ /* 0x000e280000100800 */
[----:B------:R-:W0:Y:S01]  /*19f20*/  LDL R19, [R1+0x1e0] ;  /* 0x0001e00001137983 */ /* 0x000e220000100800 */
[----:B------:R-:W-:-:S02]  /*19f30*/  PRMT R106, RZ, 0x7610, R106 ;  /* 0x00007610ff6a7816 */ /* 0x000fc4000000006a */
[----:B------:R-:W-:Y:S02]  /*19f40*/  PRMT R105, RZ, 0x7610, R105 ;  /* 0x00007610ff697816 */ /* 0x000fe40000000069 */
[----:B------:R-:W-:Y:S02]  /*19f50*/  PRMT R104, RZ, 0x7610, R104 ;  /* 0x00007610ff687816 */ /* 0x000fe40000000068 */
[----:B------:R-:W-:Y:S02]  /*19f60*/  PRMT R103, RZ, 0x7610, R103 ;  /* 0x00007610ff677816 */ /* 0x000fe40000000067 */
[----:B------:R-:W-:Y:S02]  /*19f70*/  PRMT R102, RZ, 0x7610, R102 ;  /* 0x00007610ff667816 */ /* 0x000fe40000000066 */
[----:B0-----:R-:W-:-:S04]  /*19f80*/  @!P0 LOP3.LUT R19, R19, R18, RZ, 0x3c, !PT ;  /* 0x0000001213138212 */ /* 0x001fc800078e3cff */
[----:B------:R-:W-:-:S04]  /*19f90*/  @!P0 LOP3.LUT R18, R19, R18, RZ, 0x3c, !PT ;  /* 0x0000001213128212 */ /* 0x000fc800078e3cff */
[----:B------:R-:W-:-:S05]  /*19fa0*/  @!P0 LOP3.LUT R19, R19, R18, RZ, 0x3c, !PT ;  /* 0x0000001213138212 */ /* 0x000fca00078e3cff */
[----:B------:R3:W4:Y:S02]  /*19fb0*/  @!P0 LDG.E.U16 R106, desc[UR60][R18.64] ;  /* 0x0000003c126a8981 */ /* 0x000724000c1e1500 */
[----:B---3--:R-:W-:Y:S02]  /*19fc0*/  @!P0 IMAD.MOV.U32 R18, RZ, RZ, R2 ;  /* 0x000000ffff128224 */ /* 0x008fe400078e0002 */
[----:B------:R-:W-:Y:S01]  /*19fd0*/  @!P0 IMAD.MOV.U32 R19, RZ, RZ, R97 ;  /* 0x000000ffff138224 */ /* 0x000fe200078e0061 */
[----:B------:R-:W3:Y:S04]  /*19fe0*/  LDL R2, [R1+0x498] ;  /* 0x0004980001027983 */ /* 0x000ee80000100800 */
[----:B------:R0:W3:Y:S04]  /*19ff0*/  @!P0 LDG.E.U16 R105, desc[UR60][R18.64] ;  /* 0x0000003c12698981 */ /* 0x0000e8000c1e1500 */
[----:B------:R-:W3:Y:S01]  /*1a000*/  LDL R97, [R1+0x414] ;  /* 0x0004140001617983 */ /* 0x000ee20000100800 */
[----:B0-----:R-:W-:-:S02]  /*1a010*/  @!P0 IMAD.MOV.U32 R18, RZ, RZ, R92 ;  /* 0x000000ffff128224 */ /* 0x001fc400078e005c */
[----:B------:R-:W-:Y:S01]  /*1a020*/  @!P0 IMAD.MOV.U32 R19, RZ, RZ, R94 ;  /* 0x000000ffff138224 */ /* 0x000fe200078e005e */
[----:B------:R-:W3:Y:S04]  /*1a030*/  LDL R92, [R1+0x3d8] ;  /* 0x0003d800015c7983 */ /* 0x000ee80000100800 */
[----:B------:R2:W3:Y:S04]  /*1a040*/  @!P0 LDG.E.U16 R104, desc[UR60][R18.64] ;  /* 0x0000003c12688981 */ /* 0x0004e8000c1e1500 */
[----:B------:R-:W3:Y:S01]  /*1a050*/  LDL R94, [R1+0x3d4] ;  /* 0x0003d400015e7983 */ /* 0x000ee20000100800 */
[----:B--2---:R-:W-:-:S02]  /*1a060*/  @!P0 IMAD.MOV.U32 R18, RZ, RZ, R81 ;  /* 0x000000ffff128224 */ /* 0x004fc400078e0051 */
[----:B------:R-:W-:Y:S01]  /*1a070*/  @!P0 IMAD.MOV.U32 R19, RZ, RZ, R86 ;  /* 0x000000ffff138224 */ /* 0x000fe200078e0056 */
[----:B------:R-:W2:Y:S04]  /*1a080*/  LDL R81, [R1+0x418] ;  /* 0x0004180001517983 */ /* 0x000ea80000100800 */
[----:B------:R4:W2:Y:S04]  /*1a090*/  @!P0 LDG.E.U16 R103, desc[UR60][R18.64] ;  /* 0x0000003c12678981 */ /* 0x0008a8000c1e1500 */
[----:B------:R-:W2:Y:S01]  /*1a0a0*/  LDL R86, [R1+0x394] ;  /* 0x0003940001567983 */ /* 0x000ea20000100800 */
[----:B----4-:R-:W-:-:S02]  /*1a0b0*/  @!P0 IMAD.MOV.U32 R18, RZ, RZ, R20 ;  /* 0x000000ffff128224 */ /* 0x010fc400078e0014 */
[----:B------:R-:W-:Y:S02]  /*1a0c0*/  @!P0 IMAD.MOV.U32 R19, RZ, RZ, R85 ;  /* 0x000000ffff138224 */ /* 0x000fe400078e0055 */
[----:B------:R-:W4:Y:S04]  /*1a0d0*/  LDL R85, [R1+0x398] ;  /* 0x0003980001557983 */ /* 0x000f280000100800 */
[----:B------:R-:W4:Y:S04]  /*1a0e0*/  LDL.LU R20, [R1+0x358] ;  /* 0x0003580001147983 */ /* 0x000f280000300800 */
[----:B------:R3:W4:Y:S04]  /*1a0f0*/  @!P0 LDG.E.U16 R102, desc[UR60][R18.64] ;  /* 0x0000003c12668981 */ /* 0x000728000c1e1500 */
[----:B------:R-:W2:Y:S01]  /*1a100*/  LDL R19, [R1+0x494] ;  /* 0x0004940001137983 */ /* 0x000ea20000100800 */
[----:B------:R-:W-:Y:S01]  /*1a110*/  PRMT R101, RZ, 0x7610, R101 ;  /* 0x00007610ff657816 */ /* 0x000fe20000000065 */
[----:B---3--:R-:W-:-:S02]  /*1a120*/  @!P0 IMAD.MOV.U32 R18, RZ, RZ, R2 ;  /* 0x000000ffff128224 */ /* 0x008fc400078e0002 */
[----:B------:R-:W3:Y:S04]  /*1a130*/  LDL R2, [R1+0x354] ;  /* 0x0003540001027983 */ /* 0x000ee80000100800 */
[----:B--2---:R0:W2:Y:S04]  /*1a140*/  @!P0 LDG.E.U16 R101, desc[UR60][R18.64] ;  /* 0x0000003c12658981 */ /* 0x0040a8000c1e1500 */
        /* <DEDUP_REMOVED lines=10> */
[----:B------:R0:W2:Y:S02]  /*1a1f0*/  @!P0 LDG.E.U16 R100, desc[UR60][R18.64] ;  /* 0x0000003c12648981 */ /* 0x0000a4000c1e1500 */
[----:B0-----:R-:W-:Y:S02]  /*1a200*/  @!P0 IMAD.MOV.U32 R18, RZ, RZ, R81 ;  /* 0x000000ffff128224 */ /* 0x001fe400078e0051 */
[----:B------:R-:W-:Y:S02]  /*1a210*/  @!P0 IMAD.MOV.U32 R19, RZ, RZ, R97 ;  /* 0x000000ffff138224 */ /* 0x000fe400078e0061 */
[----:B------:R-:W2:Y:S04]  /*1a220*/  LDL R97, [R1+0x318] ;  /* 0x0003180001617983 */ /* 0x000ea80000100800 */
[----:B------:R0:W2:Y:S04]  /*1a230*/  @!P0 LDG.E.U16 R99, desc[UR60][R18.64] ;  /* 0x0000003c12638981 */ /* 0x0000a8000c1e1500 */
[----:B------:R-:W2:Y:S01]  /*1a240*/  LDL.LU R81, [R1+0x2d4] ;  /* 0x0002d40001517983 */ /* 0x000ea20000300800 */
[----:B0-----:R-:W-:-:S02]  /*1a250*/  @!P0 IMAD.MOV.U32 R18, RZ, RZ, R92 ;  /* 0x000000ffff128224 */ /* 0x001fc400078e005c */
[----:B------:R-:W-:Y:S02]  /*1a260*/  @!P0 IMAD.MOV.U32 R19, RZ, RZ, R94 ;  /* 0x000000ffff138224 */ /* 0x000fe400078e005e */
[----:B------:R-:W2:Y:S04]  /*1a270*/  LDL R94, [R1+0x298] ;  /* 0x00029800015e7983 */ /* 0x000ea80000100800 */
[----:B------:R4:W2:Y:S04]  /*1a280*/  @!P0 LDG.E.U16 R252, desc[UR60][R18.64] ;  /* 0x0000003c12fc8981 */ /* 0x0008a8000c1e1500 */
[----:B------:R-:W2:Y:S01]  /*1a290*/  LDL.LU R92, [R1+0x258] ;  /* 0x00025800015c7983 */ /* 0x000ea20000300800 */
[----:B----4-:R-:W-:-:S02]  /*1a2a0*/  @!P0 IMAD.MOV.U32 R18, RZ, RZ, R85 ;  /* 0x000000ffff128224 */ /* 0x010fc400078e0055 */
[----:B------:R-:W-:Y:S02]  /*1a2b0*/  @!P0 IMAD.MOV.U32 R19, RZ, RZ, R86 ;  /* 0x000000ffff138224 */ /* 0x000fe400078e0056 */
[----:B------:R-:W4:Y:S04]  /*1a2c0*/  LDL R86, [R1+0x254] ;  /* 0x0002540001567983 */ /* 0x000f280000100800 */
[----:B------:R0:W4:Y:S02]  /*1a2d0*/  @!P0 LDG.E.U16 R251, desc[UR60][R18.64] ;  /* 0x0000003c12fb8981 */ /* 0x000124000c1e1500 */
[----:B0-----:R-:W-:Y:S02]  /*1a2e0*/  @!P0 IMAD.MOV.U32 R18, RZ, RZ, R20 ;  /* 0x000000ffff128224 */ /* 0x001fe400078e0014 */
[----:B---3--:R-:W-:-:S02]  /*1a2f0*/  @!P0 IMAD.MOV.U32 R19, RZ, RZ, R2 ;  /* 0x000000ffff138224 */ /* 0x008fc400078e0002 */
[----:B------:R-:W3:Y:S04]  /*1a300*/  LDL R2, [R1+0x218] ;  /* 0x0002180001027983 */ /* 0x000ee80000100800 */
[----:B------:R-:W3:Y:S04]  /*1a310*/  LDL.LU R85, [R1+0x214] ;  /* 0x0002140001557983 */ /* 0x000ee80000300800 */
[----:B------:R0:W-:Y:S04]  /*1a320*/  STL [R1+0xe28], R20 ;  /* 0x000e281401007387 */ /* 0x0001e80000100800 */
[----:B------:R2:W3:Y:S01]  /*1a330*/  @!P0 LDG.E.U16 R250, desc[UR60][R18.64] ;  /* 0x0000003c12fa8981 */ /* 0x0004e2000c1e1500 */
[----:B------:R-:W-:-:S03]  /*1a340*/  PRMT R249, RZ, 0x7610, R249 ;  /* 0x00007610fff97816 */ /* 0x000fc600000000f9 */
[----:B0-----:R-:W4:Y:S04]  /*1a350*/  LDL R20, [R1+0x294] ;  /* 0x0002940001147983 */ /* 0x001f280000100800 */
[----:B------:R-:W3:Y:S01]  /*1a360*/  LDL R19, [R1+0x314] ;  /* 0x0003140001137983 */ /* 0x000ee20000100800 */
[----:B--2---:R-:W-:Y:S01]  /*1a370*/  @!P0 IMAD.MOV.U32 R18, RZ, RZ, R97 ;  /* 0x000000ffff128224 */ /* 0x004fe200078e0061 */
[----:B------:R-:W-:Y:S02]  /*1a380*/  PRMT R248, RZ, 0x7610, R248 ;  /* 0x00007610fff87816 */ /* 0x000fe400000000f8 */
[----:B------:R-:W2:Y:S04]  /*1a390*/  LDL R97, [R1+0x1d8] ;  /* 0x0001d80001617983 */ /* 0x000ea80000100800 */
[----:B---3--:R0:W3:Y:S04]  /*1a3a0*/  @!P0 LDG.E.U16 R249, desc[UR60][R18.64] ;  /* 0x0000003c12f98981 */ /* 0x0080e8000c1e1500 */
[----:B------:R-:W0:Y:S01]  /*1a3b0*/  LDL R19, [R1+0x2d8] ;  /* 0x0002d80001137983 */ /* 0x000e220000100800 */
[----:B------:R-:W-:-:S02]  /*1a3c0*/  PRMT R247, RZ, 0x7610, R247 ;  /* 0x00007610fff77816 */ /* 0x000fc400000000f7 */
[----:B------:R-:W-:Y:S02]  /*1a3d0*/  PRMT R246, RZ, 0x7610, R246 ;  /* 0x00007610fff67816 */ /* 0x000fe400000000f6 */
[----:B------:R-:W-:Y:S01]  /*1a3e0*/  PRMT R245, RZ, 0x7610, R245 ;  /* 0x00007610fff57816 */ /* 0x000fe200000000f5 */
[----:B0-----:R-:W-:Y:S02]  /*1a3f0*/  @!P0 IMAD.MOV.U32 R18, RZ, RZ, R19 ;  /* 0x000000ffff128224 */ /* 0x001fe400078e0013 */
[----:B------:R-:W-:-:S05]  /*1a400*/  @!P0 IMAD.MOV.U32 R19, RZ, RZ, R81 ;  /* 0x000000ffff138224 */ /* 0x000fca00078e0051 */
[----:B------:R0:W3:Y:S02]  /*1a410*/  @!P0 LDG.E.U16 R248, desc[UR60][R18.64] ;  /* 0x0000003c12f88981 */ /* 0x0000e4000c1e1500 */
[----:B0-----:R-:W-:Y:S02]  /*1a420*/  @!P0 IMAD.MOV.U32 R18, RZ, RZ, R94 ;  /* 0x000000ffff128224 */ /* 0x001fe400078e005e */
[----:B----4-:R-:W-:Y:S01]  /*1a430*/  @!P0 IMAD.MOV.U32 R19, RZ, RZ, R20 ;  /* 0x000000ffff138224 */ /* 0x010fe200078e0014 */
[----:B------:R-:W-:Y:S01]  /*1a440*/  PRMT R244, RZ, 0x7610, R244 ;  /* 0x00007610fff47816 */ /* 0x000fe200000000f4 */
[----:B------:R-:W4:Y:S04]  /*1a450*/  LDL R94, [R1+0x550] ;  /* 0x00055000015e7983 */ /* 0x000f280000100800 */
[----:B------:R0:W3:Y:S01]  /*1a460*/  @!P0 LDG.E.U16 R247, desc[UR60][R18.64] ;  /* 0x0000003c12f78981 */ /* 0x0000e2000c1e1500 */
[----:B------:R-:W-:-:S03]  /*1a470*/  PRMT R243, RZ, 0x7610, R243 ;  /* 0x00007610fff37816 */ /* 0x000fc600000000f3 */
[----:B------:R-:W3:Y:S01]  /*1a480*/  LDL R20, [R1+0x510] ;  /* 0x0005100001147983 */ /* 0x000ee20000100800 */
[----:B0-----:R-:W-:Y:S02]  /*1a490*/  @!P0 IMAD.MOV.U32 R18, RZ, RZ, R92 ;  /* 0x000000ffff128224 */ /* 0x001fe400078e005c */
[----:B------:R-:W-:Y:S02]  /*1a4a0*/  @!P0 IMAD.MOV.U32 R19, RZ, RZ, R86 ;  /* 0x000000ffff138224 */ /* 0x000fe400078e0056 */
[----:B------:R-:W3:Y:S04]  /*1a4b0*/  LDL R86, [R1+0x50c] ;  /* 0x00050c0001567983 */ /* 0x000ee80000100800 */
[----:B------:R0:W3:Y:S02]  /*1a4c0*/  @!P0 LDG.E.U16 R246, desc[UR60][R18.64] ;  /* 0x0000003c12f68981 */ /* 0x0000e4000c1e1500 */
[----:B0-----:R-:W-:-:S02]  /*1a4d0*/  @!P0 IMAD.MOV.U32 R18, RZ, RZ, R2 ;  /* 0x000000ffff128224 */ /* 0x001fc400078e0002 */
[----:B------:R-:W-:Y:S01]  /*1a4e0*/  @!P0 IMAD.MOV.U32 R19, RZ, RZ, R85 ;  /* 0x000000ffff138224 */ /* 0x000fe200078e0055 */
[----:B------:R-:W-:Y:S01]  /*1a4f0*/  PRMT R242, RZ, 0x7610, R242 ;  /* 0x00007610fff27816 */ /* 0x000fe200000000f2 */
[----:B------:R-:W3:Y:S04]  /*1a500*/  LDL R2, [R1+0x4d0] ;  /* 0x0004d00001027983 */ /* 0x000ee80000100800 */
[----:B------:R2:W3:Y:S04]  /*1a510*/  @!P0 LDG.E.U16 R245, desc[UR60][R18.64] ;  /* 0x0000003c12f58981 */ /* 0x0004e8000c1e1500 */
[----:B------:R-:W4:Y:S01]  /*1a520*/  LDL R19, [R1+0x1d4] ;  /* 0x0001d40001137983 */ /* 0x000f220000100800 */
[----:B--2---:R-:W-:Y:S01]  /*1a530*/  @!P0 IMAD.MOV.U32 R18, RZ, RZ, R97 ;  /* 0x000000ffff128224 */ /* 0x004fe200078e0061 */
[----:B------:R-:W-:-:S02]  /*1a540*/  PRMT R241, RZ, 0x7610, R241 ;  /* 0x00007610fff17816 */ /* 0x000fc400000000f1 */
[----:B------:R-:W2:Y:S04]  /*1a550*/  LDL R97, [R1+0x490] ;  /* 0x0004900001617983 */ /* 0x000ea80000100800 */
[----:B----4-:R0:W4:Y:S04]  /*1a560*/  @!P0 LDG.E.U16 R244, desc[UR60][R18.64] ;  /* 0x0000003c12f48981 */ /* 0x010128000c1e1500 */
[----:B------:R-:W0:Y:S04]  /*1a570*/  LDL R18, [R1+0x194] ;  /* 0x0001940001127983 */ /* 0x000e280000100800 */
[----:B------:R-:W0:Y:S02]  /*1a580*/  LDL R19, [R1+0x198] ;  /* 0x0001980001137983 */ /* 0x000e240000100800 */
[----:B0-----:R-:W-:-:S04]  /*1a590*/  @!P0 LOP3.LUT R19, R19, R18, RZ, 0x3c, !PT ;  /* 0x0000001213138212 */ /* 0x001fc800078e3cff */
[----:B------:R-:W-:-:S04]  /*1a5a0*/  @!P0 LOP3.LUT R18, R19, R18, RZ, 0x3c, !PT ;  /* 0x0000001213128212 */ /* 0x000fc800078e3cff */
[----:B------:R-:W-:-:S05]  /*1a5b0*/  @!P0 LOP3.LUT R19, R19, R18, RZ, 0x3c, !PT ;  /* 0x0000001213138212 */ /* 0x000fca00078e3cff */
[----:B------:R0:W4:Y:S04]  /*1a5c0*/  @!P0 LDG.E.U16 R243, desc[UR60][R18.64] ;  /* 0x0000003c12f38981 */ /* 0x000128000c1e1500 */
[----:B------:R-:W3:Y:S01]  /*1a5d0*/  LDL R19, [R1+0x54c] ;  /* 0x00054c0001137983 */ /* 0x000ee20000100800 */
[----:B0-----:R-:W-:-:S03]  /*1a5e0*/  @!P0 IMAD.MOV.U32 R18, RZ, RZ, R94 ;  /* 0x000000ffff128224 */ /* 0x001fc600078e005e */
[----:B------:R-:W4:Y:S04]  /*1a5f0*/  LDL R94, [R1+0x3cc] ;  /* 0x0003cc00015e7983 */ /* 0x000f280000100800 */
[----:B---3--:R0:W3:Y:S02]  /*1a600*/  @!P0 LDG.E.U16 R242, desc[UR60][R18.64] ;  /* 0x0000003c12f28981 */ /* 0x0080e4000c1e1500 */
[----:B0-----:R-:W-:Y:S02]  /*1a610*/  @!P0 IMAD.MOV.U32 R18, RZ, RZ, R20 ;  /* 0x000000ffff128224 */ /* 0x001fe400078e0014 */
[----:B------:R-:W-:Y:S01]  /*1a620*/  @!P0 IMAD.MOV.U32 R19, RZ, RZ, R86 ;  /* 0x000000ffff138224 */ /* 0x000fe200078e0056 */
[----:B------:R-:W4:Y:S04]  /*1a630*/  LDL R20, [R1+0x3d0] ;  /* 0x0003d00001147983 */ /* 0x000f280000100800 */
[----:B------:R-:W3:Y:S04]  /*1a640*/  LDL.LU R86, [R1+0x390] ;  /* 0x0003900001567983 */ /* 0x000ee80000300800 */
[----:B------:R0:W3:Y:S04]  /*1a650*/  @!P0 LDG.E.U16 R241, desc[UR60][R18.64] ;  /* 0x0000003c12f18981 */ /* 0x0000e8000c1e1500 */
[----:B------:R-:W2:Y:S01]  /*1a660*/  LDL R19, [R1+0x4cc] ;  /* 0x0004cc0001137983 */ /* 0x000ea20000100800 */
[----:B------:R-:W-:Y:S01]  /*1a670*/  PRMT R240, RZ, 0x7610, R240 ;  /* 0x00007610fff07816 */ /* 0x000fe200000000f0 */
[----:B0-----:R-:W-:Y:S01]  /*1a680*/  @!P0 IMAD.MOV.U32 R18, RZ, RZ, R2 ;  /* 0x000000ffff128224 */ /* 0x001fe200078e0002 */
[----:B------:R-:W-:Y:S01]  /*1a690*/  PRMT R239, RZ, 0x7610, R239 ;  /* 0x00007610ffef7816 */ /* 0x000fe200000000ef */
[----:B------:R-:W3:Y:S04]  /*1a6a0*/  LDL R2, [R1+0x38c] ;  /* 0x00038c0001027983 */ /* 0x000ee80000100800 */
[----:B--2---:R0:W2:Y:S04]  /*1a6b0*/  @!P0 LDG.E.U16 R240, desc[UR60][R18.64] ;  /* 0x0000003c12f08981 */ /* 0x0040a8000c1e1500 */
[----:B------:R-:W4:Y:S01]  /*1a6c0*/  LDL R19, [R1+0x48c] ;  /* 0x00048c0001137983 */ /* 0x000f220000100800 */
[----:B0-----:R-:W-:Y:S01]  /*1a6d0*/  @!P0 IMAD.MOV.U32 R18, RZ, RZ, R97 ;  /* 0x000000ffff128224 */ /* 0x001fe200078e0061 */
[----:B------:R-:W-:-:S02]  /*1a6e0*/  PRMT R238, RZ, 0x7610, R238 ;  /* 0x00007610ffee7816 */ /* 0x000fc400000000ee */
[----:B------:R-:W-:Y:S01]  /*1a6f0*/  PRMT R237, RZ, 0x7610, R237 ;  /* 0x00007610ffed7816 */ /* 0x000fe200000000ed */
        /* <DEDUP_REMOVED lines=8> */
[----:B------:R-:W0:Y:S04]  /*1a780*/  LDL R18, [R1+0x40c] ;  /* 0x00040c0001127983 */ /* 0x000e280000100800 */
[----:B------:R-:W0:Y:S01]  /*1a790*/  LDL R19, [R1+0x410] ;  /* 0x0004100001137983 */ /* 0x000e220000100800 */
[----:B------:R-:W-:Y:S02]  /*1a7a0*/  PRMT R236, RZ, 0x7610, R236 ;  /* 0x00007610ffec7816 */ /* 0x000fe400000000ec */
[----:B------:R-:W-:-:S02]  /*1a7b0*/  PRMT R235, RZ, 0x7610, R235 ;  /* 0x00007610ffeb7816 */ /* 0x000fc400000000eb */
[----:B0-----:R-:W-:-:S04]  /*1a7c0*/  @!P0 LOP3.LUT R19, R19, R18, RZ, 0x3c, !PT ;  /* 0x0000001213138212 */ /* 0x001fc800078e3cff */
[----:B------:R-:W-:-:S04]  /*1a7d0*/  @!P0 LOP3.LUT R18, R19, R18, RZ, 0x3c, !PT ;  /* 0x0000001213128212 */ /* 0x000fc800078e3cff */
[----:B------:R-:W-:-:S05]  /*1a7e0*/  @!P0 LOP3.LUT R19, R19, R18, RZ, 0x3c, !PT ;  /* 0x0000001213138212 */ /* 0x000fca00078e3cff */
[----:B------:R0:W4:Y:S02]  /*1a7f0*/  @!P0 LDG.E.U16 R237, desc[UR60][R18.64] ;  /* 0x0000003c12ed8981 */ /* 0x000124000c1e1500 */
[----:B0-----:R-:W-:Y:S02]  /*1a800*/  @!P0 IMAD.MOV.U32 R18, RZ, RZ, R20 ;  /* 0x000000ffff128224 */ /* 0x001fe400078e0014 */
[----:B------:R-:W-:Y:S01]  /*1a810*/  @!P0 IMAD.MOV.U32 R19, RZ, RZ, R94 ;  /* 0x000000ffff138224 */ /* 0x000fe200078e005e */
[----:B------:R-:W4:Y:S04]  /*1a820*/  LDL R20, [R1+0x290] ;  /* 0x0002900001147983 */ /* 0x000f280000100800 */
[----:B------:R3:W4:Y:S04]  /*1a830*/  @!P0 LDG.E.U16 R236, desc[UR60][R18.64] ;  /* 0x0000003c12ec8981 */ /* 0x000728000c1e1500 */
[----:B------:R-:W4:Y:S01]  /*1a840*/  LDL.LU R94, [R1+0x250] ;  /* 0x00025000015e7983 */ /* 0x000f220000300800 */
[----:B---3--:R-:W-:-:S02]  /*1a850*/  @!P0 IMAD.MOV.U32 R18, RZ, RZ, R86 ;  /* 0x000000ffff128224 */ /* 0x008fc400078e0056 */
[----:B------:R-:W-:Y:S01]  /*1a860*/  @!P0 IMAD.MOV.U32 R19, RZ, RZ, R2 ;  /* 0x000000ffff138224 */ /* 0x000fe200078e0002 */
[----:B------:R-:W-:Y:S01]  /*1a870*/  PRMT R234, RZ, 0x7610, R234 ;  /* 0x00007610ffea7816 */ /* 0x000fe200000000ea */
[----:B------:R-:W3:Y:S04]  /*1a880*/  LDL R2, [R1+0x24c] ;  /* 0x00024c0001027983 */ /* 0x000ee80000100800 */
[----:B------:R2:W3:Y:S04]  /*1a890*/  @!P0 LDG.E.U16 R235, desc[UR60][R18.64] ;  /* 0x0000003c12eb8981 */ /* 0x0004e8000c1e1500 */
[----:B------:R-:W4:Y:S01]  /*1a8a0*/  LDL R19, [R1+0x34c] ;  /* 0x00034c0001137983 */ /* 0x000f220000100800 */
[----:B--2---:R-:W-:Y:S01]  /*1a8b0*/  @!P0 IMAD.MOV.U32 R18, RZ, RZ, R97 ;  /* 0x000000ffff128224 */ /* 0x004fe200078e0061 */
        /* <DEDUP_REMOVED lines=11> */
[----:B------:R-:W0:Y:S02]  /*1a970*/  LDL R19, [R1+0x2d0] ;  /* 0x0002d00001137983 */ /* 0x000e240000100800 */
[----:B0-----:R-:W-:-:S04]  /*1a980*/  @!P0 LOP3.LUT R19, R19, R18, RZ, 0x3c, !PT ;  /* 0x0000001213138212 */ /* 0x001fc800078e3cff */
[----:B------:R-:W-:-:S04]  /*1a990*/  @!P0 LOP3.LUT R18, R19, R18, RZ, 0x3c, !PT ;  /* 0x0000001213128212 */ /* 0x000fc800078e3cff */
[----:B------:R-:W-:-:S05]  /*1a9a0*/  @!P0 LOP3.LUT R19, R19, R18, RZ, 0x3c, !PT ;  /* 0x0000001213138212 */ /* 0x000fca00078e3cff */
[----:B------:R0:W4:Y:S04]  /*1a9b0*/  @!P0 LDG.E.U16 R232, desc[UR60][R18.64] ;  /* 0x0000003c12e88981 */ /* 0x000128000c1e1500 */
[----:B------:R-:W3:Y:S01]  /*1a9c0*/  LDL R19, [R1+0x28c] ;  /* 0x00028c0001137983 */ /* 0x000ee20000100800 */
[----:B------:R-:W-:Y:S01]  /*1a9d0*/  PRMT R231, RZ, 0x7610, R231 ;  /* 0x00007610ffe77816 */ /* 0x000fe200000000e7 */
[----:B0-----:R-:W-:Y:S01]  /*1a9e0*/  @!P0 IMAD.MOV.U32 R18, RZ, RZ, R20 ;  /* 0x000000ffff128224 */ /* 0x001fe200078e0014 */
[----:B------:R-:W-:Y:S01]  /*1a9f0*/  PRMT R230, RZ, 0x7610, R230 ;  /* 0x00007610ffe67816 */ /* 0x000fe200000000e6 */
[----:B------:R-:W4:Y:S04]  /*1aa00*/  LDL R20, [R1+0x548] ;  /* 0x0005480001147983 */ /* 0x000f280000100800 */
[----:B---3--:R0:W3:Y:S02]  /*1aa10*/  @!P0 LDG.E.U16 R231, desc[UR60][R18.64] ;  /* 0x0000003c12e78981 */ /* 0x0080e4000c1e1500 */
        /* <DEDUP_REMOVED lines=28> */
[----:B---3--:R0:W3:Y:S04]  /*1abe0*/  @!P0 LDG.E.U16 R226, desc[UR60][R18.64] ;  /* 0x0000003c12e28981 */ /* 0x0080e8000c1e1500 */
[----:B------:R-:W2:Y:S01]  /*1abf0*/  LDL R19, [R1+0x504] ;  /* 0x0005040001137983 */ /* 0x000ea20000100800 */
[----:B0-----:R-:W-:Y:S01]  /*1ac00*/  @!P0 IMAD.MOV.U32 R18, RZ, RZ, R2 ;  /* 0x000000ffff128224 */ /* 0x001fe200078e0002 */
[----:B------:R-:W-:-:S02]  /*1ac10*/  PRMT R224, RZ, 0x7610, R224 ;  /* 0x00007610ffe07816 */ /* 0x000fc400000000e0 */
        /* <DEDUP_REMOVED lines=23> */
[----:B------:R-:W4:Y:S01]  /*1ad90*/  LDL.LU R20, [R1+0x2c8] ;  /* 0x0002c80001147983 */ /* 0x000f220000300800 */
[----:B------:R-:W-:-:S03]  /*1ada0*/  PRMT R220, RZ, 0x7610, R220 ;  /* 0x00007610ffdc7816 */ /* 0x000fc600000000dc */
[----:B---3--:R0:W3:Y:S04]  /*1adb0*/  @!P0 LDG.E.U16 R221, desc[UR60][R18.64] ;  /* 0x0000003c12dd8981 */ /* 0x0080e8000c1e1500 */
[----:B------:R-:W2:Y:S01]  /*1adc0*/  LDL R19, [R1+0x3c4] ;  /* 0x0003c40001137983 */ /* 0x000ea20000100800 */
[----:B0-----:R-:W-:-:S03]  /*1add0*/  @!P0 IMAD.MOV.U32 R18, RZ, RZ, R2 ;  /* 0x000000ffff128224 */ /* 0x001fc600078e0002 */
[----:B------:R-:W3:Y:S01]  /*1ade0*/  LDL.LU R2, [R1+0x248] ;  /* 0x0002480001027983 */ /* 0x000ee20000300800 */
[----:B------:R-:W-:-:S03]  /*1adf0*/  PRMT R219, RZ, 0x7610, R219 ;  /* 0x00007610ffdb7816 */ /* 0x000fc600000000db */
[----:B--2---:R0:W2:Y:S04]  /*1ae00*/  @!P0 LDG.E.U16 R220, desc[UR60][R18.64] ;  /* 0x0000003c12dc8981 */ /* 0x0040a8000c1e1500 */
[----:B------:R-:W4:Y:S01]  /*1ae10*/  LDL R19, [R1+0x384] ;  /* 0x0003840001137983 */ /* 0x000f220000100800 */
[----:B0-----:R-:W-:-:S03]  /*1ae20*/  @!P0 IMAD.MOV.U32 R18, RZ, RZ, R97 ;  /* 0x000000ffff128224 */ /* 0x001fc600078e0061 */
[----:B------:R-:W2:Y:S04]  /*1ae30*/  LDL.LU R97, [R1+0x208] ;  /* 0x0002080001617983 */ /* 0x000ea80000300800 */
[----:B----4-:R0:W4:Y:S04]  /*1ae40*/  @!P0 LDG.E.U16 R219, desc[UR60][R18.64] ;  /* 0x0000003c12db8981 */ /* 0x010128000c1e1500 */
[----:B------:R-:W0:Y:S04]  /*1ae50*/  LDL R18, [R1+0x344] ;  /* 0x0003440001127983 */ /* 0x000e280000100800 */
[----:B------:R-:W0:Y:S01]  /*1ae60*/  LDL R19, [R1+0x348] ;  /* 0x0003480001137983 */ /* 0x000e220000100800 */
[----:B------:R-:W-:-:S02]  /*1ae70*/  PRMT R218, RZ, 0x7610, R218 ;  /* 0x00007610ffda7816 */ /* 0x000fc400000000da */
[----:B0-----:R-:W-:-:S04]  /*1ae80*/  @!P0 LOP3.LUT R19, R19, R18, RZ, 0x3c, !PT ;  /* 0x0000001213138212 */ /* 0x001fc800078e3cff */
[----:B------:R-:W-:-:S04]  /*1ae90*/  @!P0 LOP3.LUT R18, R19, R18, RZ, 0x3c, !PT ;  /* 0x0000001213128212 */ /* 0x000fc800078e3cff */
[----:B------:R-:W-:-:S05]  /*1aea0*/  @!P0 LOP3.LUT R19, R19, R18, RZ, 0x3c, !PT ;  /* 0x0000001213138212 */ /* 0x000fca00078e3cff */
[----:B------:R0:W4:Y:S04]  /*1aeb0*/  @!P0 LDG.E.U16 R218, desc[UR60][R18.64] ;  /* 0x0000003c12da8981 */ /* 0x000128000c1e1500 */
[----:B------:R-:W0:Y:S04]  /*1aec0*/  LDL R18, [R1+0x304] ;  /* 0x0003040001127983 */ /* 0x000e280000100800 */
[----:B------:R-:W0:Y:S01]  /*1aed0*/  LDL R19, [R1+0x308] ;  /* 0x0003080001137983 */ /* 0x000e220000100800 */
[----:B------:R-:W-:Y:S02]  /*1aee0*/  PRMT R217, RZ, 0x7610, R217 ;  /* 0x00007610ffd97816 */ /* 0x000fe400000000d9 */
[----:B0-----:R-:W-:-:S04]  /*1aef0*/  @!P0 LOP3.LUT R19, R19, R18, RZ, 0x3c, !PT ;  /* 0x0000001213138212 */ /* 0x001fc800078e3cff */
[----:B------:R-:W-:-:S04]  /*1af00*/  @!P0 LOP3.LUT R18, R19, R18, RZ, 0x3c, !PT ;  /* 0x0000001213128212 */ /* 0x000fc800078e3cff */
[----:B------:R-:W-:-:S05]  /*1af10*/  @!P0 LOP3.LUT R19, R19, R18, RZ, 0x3c, !PT ;  /* 0x0000001213138212 */ /* 0x000fca00078e3cff */
[----:B------:R0:W4:Y:S04]  /*1af20*/  @!P0 LDG.E.U16 R217, desc[UR60][R18.64] ;  /* 0x0000003c12d98981 */ /* 0x000128000c1e1500 */
[----:B------:R-:W3:Y:S01]  /*1af30*/  LDL R19, [R1+0x2c4] ;  /* 0x0002c40001137983 */ /* 0x000ee20000100800 */
[----:B------:R-:W-:Y:S01]  /*1af40*/  PRMT R216, RZ, 0x7610, R216 ;  /* 0x00007610ffd87816 */ /* 0x000fe200000000d8 */
[----:B0-----:R-:W-:-:S05]  /*1af50*/  @!P0 IMAD.MOV.U32 R18, RZ, RZ, R20 ;  /* 0x000000ffff128224 */ /* 0x001fca00078e0014 */
[----:B---3--:R0:W3:Y:S04]  /*1af60*/  @!P0 LDG.E.U16 R216, desc[UR60][R18.64] ;  /* 0x0000003c12d88981 */ /* 0x0080e8000c1e1500 */
[----:B------:R-:W0:Y:S04]  /*1af70*/  LDL R18, [R1+0x284] ;  /* 0x0002840001127983 */ /* 0x000e280000100800 */
[----:B------:R-:W0:Y:S01]  /*1af80*/  LDL R19, [R1+0x288] ;  /* 0x0002880001137983 */ /* 0x000e220000100800 */
[----:B------:R-:W-:Y:S02]  /*1af90*/  PRMT R23, RZ, 0x7610, R23 ;  /* 0x00007610ff177816 */ /* 0x000fe40000000017 */
[----:B0-----:R-:W-:-:S04]  /*1afa0*/  @!P0 LOP3.LUT R19, R19, R18, RZ, 0x3c, !PT ;  /* 0x0000001213138212 */ /* 0x001fc800078e3cff */
[----:B------:R-:W-:-:S04]  /*1afb0*/  @!P0 LOP3.LUT R18, R19, R18, RZ, 0x3c, !PT ;  /* 0x0000001213128212 */ /* 0x000fc800078e3cff */
[----:B------:R-:W-:-:S05]  /*1afc0*/  @!P0 LOP3.LUT R19, R19, R18, RZ, 0x3c, !PT ;  /* 0x0000001213138212 */ /* 0x000fca00078e3cff */
[----:B------:R0:W3:Y:S04]  /*1afd0*/  @!P0 LDG.E.U16 R23, desc[UR60][R18.64] ;  /* 0x0000003c12178981 */ /* 0x0000e8000c1e1500 */
[----:B------:R-:W2:Y:S01]  /*1afe0*/  LDL R19, [R1+0x244] ;  /* 0x0002440001137983 */ /* 0x000ea20000100800 */
[----:B------:R-:W-:Y:S01]  /*1aff0*/  PRMT R22, RZ, 0x7610, R22 ;  /* 0x00007610ff167816 */ /* 0x000fe20000000016 */
[----:B0-----:R-:W-:Y:S01]  /*1b000*/  @!P0 IMAD.MOV.U32 R18, RZ, RZ, R2 ;  /* 0x000000ffff128224 */ /* 0x001fe200078e0002 */
[----:B------:R-:W-:-:S04]  /*1b010*/  PRMT R21, RZ, 0x7610, R21 ;  /* 0x00007610ff157816 */ /* 0x000fc80000000015 */
[----:B--2---:R0:W2:Y:S04]  /*1b020*/  @!P0 LDG.E.U16 R22, desc[UR60][R18.64] ;  /* 0x0000003c12168981 */ /* 0x0040a8000c1e1500 */
[----:B------:R-:W4:Y:S01]  /*1b030*/  LDL R19, [R1+0x204] ;  /* 0x0002040001137983 */ /* 0x000f220000100800 */
[----:B0-----:R-:W-:-:S03]  /*1b040*/  @!P0 IMAD.MOV.U32 R18, RZ, RZ, R97 ;  /* 0x000000ffff128224 */ /* 0x001fc600078e0061 */
[----:B------:R0:W-:Y:S04]  /*1b050*/  STS.U16 [R4+0x1300], R183 ;  /* 0x001300b704007388 */ /* 0x0001e80000000400 */
        /* <DEDUP_REMOVED lines=31> */
[----:B----4-:R4:W2:Y:S04]  /*1b250*/  @!P0 LDG.E.U16 R21, desc[UR60][R18.64] ;  /* 0x0000003c12158981 */ /* 0x0108a8000c1e1500 */
[----:B------:R-:W4:Y:S04]  /*1b260*/  LDL R18, [R1+0x1c4] ;  /* 0x0001c40001127983 */ /* 0x000f280000100800 */
[----:B------:R-:W4:Y:S04]  /*1b270*/  LDL R19, [R1+0x1c8] ;  /* 0x0001c80001137983 */ /* 0x000f280000100800 */
[----:B0-----:R-:W2:Y:S04]  /*1b280*/  LDL.LU R183, [R1+0x10b0] ;  /* 0x0010b00001b77983 */ /* 0x001ea80000300800 */
[----:B-1----:R-:W2:Y:S04]  /*1b290*/  LDL.LU R184, [R1+0x10ac] ;  /* 0x0010ac0001b87983 */ /* 0x002ea80000300800 */
[----:B---3--:R-:W3:Y:S04]  /*1b2a0*/  LDL.LU R185, [R1+0x10a8] ;  /* 0x0010a80001b97983 */ /* 0x008ee80000300800 */
[----:B------:R-:W3:Y:S04]  /*1b2b0*/  LDL.LU R186, [R1+0x10a4] ;  /* 0x0010a40001ba7983 */ /* 0x000ee80000300800 */
        /* <DEDUP_REMOVED lines=28> */
[----:B------:R0:W-:Y:S04]  /*1b480*/  STS.U16 [R3+0x1380], R215 ;  /* 0x001380d703007388 */ /* 0x0001e80000000400 */
[----:B------:R1:W-:Y:S04]  /*1b490*/  STS.U16 [R3+0x9380], R24 ;  /* 0x0093801803007388 */ /* 0x0003e80000000400 */
[----:B------:R1:W-:Y:S04]  /*1b4a0*/  STS.U16 [R3+0x1780], R25 ;  /* 0x0017801903007388 */ /* 0x0003e80000000400 */
[----:B------:R1:W-:Y:S04]  /*1b4b0*/  STS.U16 [R3+0x9780], R26 ;  /* 0x0097801a03007388 */ /* 0x0003e80000000400 */
[----:B------:R1:W-:Y:S04]  /*1b4c0*/  STS.U16 [R3+0x1b80], R27 ;  /* 0x001b801b03007388 */ /* 0x0003e80000000400 */
[----:B------:R1:W-:Y:S04]  /*1b4d0*/  STS.U16 [R3+0x9b80], R28 ;  /* 0x009b801c03007388 */ /* 0x0003e80000000400 */
[----:B0-----:R-:W3:Y:S04]  /*1b4e0*/  LDL.LU R215, [R1+0x1030] ;  /* 0x0010300001d77983 */ /* 0x001ee80000300800 */
[----:B-1----:R-:W3:Y:S04]  /*1b4f0*/  LDL.LU R24, [R1+0x102c] ;  /* 0x00102c0001187983 */ /* 0x002ee80000300800 */
        /* <DEDUP_REMOVED lines=37> */
[----:B----4-:R-:W4:Y:S04]  /*1b750*/  LDL.LU R44, [R1+0xfdc] ;  /* 0x000fdc00012c7983 */ /* 0x010f280000300800 */
[----:B------:R-:W4:Y:S04]  /*1b760*/  LDL.LU R45, [R1+0xfd8] ;  /* 0x000fd800012d7983 */ /* 0x000f280000300800 */
[----:B--2---:R-:W4:Y:S04]  /*1b770*/  LDL.LU R46, [R1+0xfd4] ;  /* 0x000fd400012e7983 */ /* 0x004f280000300800 */
[----:B------:R0:W-:Y:S04]  /*1b780*/  STS.U16 [R10+0x10000], R47 ;  /* 0x0100002f0a007388 */ /* 0x0001e80000000400 */
[----:B------:R1:W-:Y:S04]  /*1b790*/  STS.U16 [R10+0x10400], R48 ;  /* 0x010400300a007388 */ /* 0x0003e80000000400 */
[----:B------:R2:W-:Y:S04]  /*1b7a0*/  STS.U16 [R10+0x10800], R49 ;  /* 0x010800310a007388 */ /* 0x0005e80000000400 */
[----:B------:R2:W-:Y:S04]  /*1b7b0*/  STS.U16 [R10+0x10c00], R50 ;  /* 0x010c00320a007388 */ /* 0x0005e80000000400 */
[----:B------:R2:W-:Y:S04]  /*1b7c0*/  STS.U16 [R10+0x11000], R51 ;  /* 0x011000330a007388 */ /* 0x0005e80000000400 */
[----:B------:R2:W-:Y:S04]  /*1b7d0*/  STS.U16 [R10+0x11400], R52 ;  /* 0x011400340a007388 */ /* 0x0005e80000000400 */
[----:B0-----:R-:W4:Y:S04]  /*1b7e0*/  LDL.LU R47, [R1+0xfd0] ;  /* 0x000fd000012f7983 */ /* 0x001f280000300800 */
[----:B-1----:R-:W4:Y:S04]  /*1b7f0*/  LDL.LU R48, [R1+0xfcc] ;  /* 0x000fcc0001307983 */ /* 0x002f280000300800 */
[----:B--2---:R-:W4:Y:S04]  /*1b800*/  LDL.LU R49, [R1+0xfc8] ;  /* 0x000fc80001317983 */ /* 0x004f280000300800 */
[----:B------:R-:W4:Y:S04]  /*1b810*/  LDL.LU R50, [R1+0xfc4] ;  /* 0x000fc40001327983 */ /* 0x000f280000300800 */
[----:B------:R-:W4:Y:S04]  /*1b820*/  LDL.LU R51, [R1+0xfc0] ;  /* 0x000fc00001337983 */ /* 0x000f280000300800 */
[----:B------:R-:W4:Y:S04]  /*1b830*/  LDL.LU R52, [R1+0xfbc] ;  /* 0x000fbc0001347983 */ /* 0x000f280000300800 */
        /* <DEDUP_REMOVED lines=15> */
[----:B------:R2:W-:Y:S01]  /*1b930*/  STS.U16 [R10+0x13c00], R62 ;  /* 0x013c003e0a007388 */ /* 0x0005e20000000400 */
[----:B------:R-:W-:-:S03]  /*1b940*/  PRMT R11, RZ, 0x7610, R11 ;  /* 0x00007610ff0b7816 */ /* 0x000fc6000000000b */
[----:B------:R2:W-:Y:S04]  /*1b950*/  STS.U16 [R9+0x10080], R63 ;  /* 0x0100803f09007388 */ /* 0x0005e80000000400 */
[----:B0-----:R-:W4:Y:S04]  /*1b960*/  LDL.LU R59, [R1+0xfa0] ;  /* 0x000fa000013b7983 */ /* 0x001f280000300800 */
[----:B-1----:R-:W4:Y:S04]  /*1b970*/  LDL.LU R60, [R1+0xf9c] ;  /* 0x000f9c00013c7983 */ /* 0x002f280000300800 */
[----:B--2---:R-:W4:Y:S04]  /*1b980*/  LDL.LU R61, [R1+0xf98] ;  /* 0x000f9800013d7983 */ /* 0x004f280000300800 */
[----:B------:R-:W4:Y:S04]  /*1b990*/  LDL.LU R62, [R1+0xf94] ;  /* 0x000f9400013e7983 */ /* 0x000f280000300800 */
[----:B------:R-:W-:Y:S04]  /*1b9a0*/  STL [R1+0xdac], R10 ;  /* 0x000dac0a01007387 */ /* 0x000fe80000100800 */
        /* <DEDUP_REMOVED lines=29> */
[----:B------:R-:W-:Y:S04]  /*1bb80*/  STS.U16 [R8+0x10500], R151 ;  /* 0x0105009708007388 */ /* 0x000fe80000000400 */
[----:B------:R-:W-:Y:S04]  /*1bb90*/  STS.U16 [R8+0x10900], R150 ;  /* 0x0109009608007388 */ /* 0x000fe80000000400 */
[----:B------:R-:W-:Y:S04]  /*1bba0*/  STS.U16 [R8+0x10d00], R149 ;  /* 0x010d009508007388 */ /* 0x000fe80000000400 */
[----:B0-----:R-:W4:Y:S04]  /*1bbb0*/  LDL.LU R76, [R1+0xf5c] ;  /* 0x000f5c00014c7983 */ /* 0x001f280000300800 */
[----:B-1----:R-:W4:Y:S04]  /*1bbc0*/  LDL.LU R77, [R1+0xf58] ;  /* 0x000f5800014d7983 */ /* 0x002f280000300800 */
[----:B--2---:R-:W4:Y:S04]  /*1bbd0*/  LDL.LU R78, [R1+0xf54] ;  /* 0x000f5400014e7983 */ /* 0x004f280000300800 */
[----:B------:R-:W-:Y:S04]  /*1bbe0*/  STL [R1+0xdb0], R9 ;  /* 0x000db00901007387 */ /* 0x000fe80000100800 */
[----:B------:R-:W4:Y:S04]  /*1bbf0*/  LDL.LU R79, [R1+0xf50] ;  /* 0x000f5000014f7983 */ /* 0x000f280000300800 */
[----:B------:R-:W-:Y:S04]  /*1bc00*/  STS.U16 [R8+0x11100], R148 ;  /* 0x0111009408007388 */ /* 0x000fe80000000400 */
        /* <DEDUP_REMOVED lines=11> */
[----:B------:R0:W-:Y:S04]  /*1bcc0*/  STL [R1+0xdb4], R8 ;  /* 0x000db40801007387 */ /* 0x0001e80000100800 */
        /* <DEDUP_REMOVED lines=16> */
[----:B------:R-:W-:Y:S04]  /*1bdd0*/  STL [R1+0xdb8], R7 ;  /* 0x000db80701007387 */ /* 0x000fe80000100800 */
        /* <DEDUP_REMOVED lines=17> */
[----:B------:R1:W-:Y:S04]  /*1bef0*/  STS.U16 [R5+0x12280], R250 ;  /* 0x012280fa05007388 */ /* 0x0003e80000000400 */
[----:B------:R-:W-:Y:S01]  /*1bf00*/  STL [R1+0xdc0], R5 ;  /* 0x000dc00501007387 */ /* 0x000fe20000100800 */
[----:B------:R-:W-:-:S03]  /*1bf10*/  IMAD.MOV.U32 R10, RZ, RZ, R13 ;  /* 0x000000ffff0a7224 */ /* 0x000fc600078e000d */
[----:B------:R-:W-:Y:S01]  /*1bf20*/  STL [R1+0xdc4], R4 ;  /* 0x000dc40401007387 */ /* 0x000fe20000100800 */
[----:B------:R-:W-:-:S03]  /*1bf30*/  IMAD.MOV.U32 R13, RZ, RZ, R89 ;  /* 0x000000ffff0d7224 */ /* 0x000fc600078e0059 */
[----:B------:R2:W-:Y:S04]  /*1bf40*/  STS.U16 [R5+0x11a80], R252 ;  /* 0x011a80fc05007388 */ /* 0x0005e80000000400 */
[----:B------:R3:W-:Y:S01]  /*1bf50*/  STS.U16 [R5+0x11e80], R251 ;  /* 0x011e80fb05007388 */ /* 0x0007e20000000400 */
[----:B0-----:R-:W-:Y:S02]  /*1bf60*/  IMAD.MOV.U32 R8, RZ, RZ, R91 ;  /* 0x000000ffff087224 */ /* 0x001fe400078e005b */
[----:B------:R-:W-:Y:S02]  /*1bf70*/  IMAD.MOV.U32 R9, RZ, RZ, R90 ;  /* 0x000000ffff097224 */ /* 0x000fe400078e005a */
[----:B-1----:R-:W-:Y:S02]  /*1bf80*/  IMAD.MOV.U32 R250, RZ, RZ, R20 ;  /* 0x000000fffffa7224 */ /* 0x002fe400078e0014 */
[----:B------:R-:W-:-:S02]  /*1bf90*/  IMAD.MOV.U32 R20, RZ, RZ, R88 ;  /* 0x000000ffff147224 */ /* 0x000fc400078e0058 */
[----:B------:R-:W4:Y:S04]  /*1bfa0*/  LDL.LU.64 R88, [R1] ;  /* 0x0000000001587983 */ /* 0x000f280000300a00 */
[----:B------:R-:W4:Y:S01]  /*1bfb0*/  LDL.LU.64 R90, [R1+0x8] ;  /* 0x00000800015a7983 */ /* 0x000f220000300a00 */
[----:B--2---:R-:W-:Y:S02]  /*1bfc0*/  IMAD.MOV.U32 R252, RZ, RZ, R93 ;  /* 0x000000fffffc7224 */ /* 0x004fe400078e005d */
[----:B---3--:R-:W-:Y:S01]  /*1bfd0*/  IMAD.MOV.U32 R251, RZ, RZ, R92 ;  /* 0x000000fffffb7224 */ /* 0x008fe200078e005c */
        /* <DEDUP_REMOVED lines=11> */
[----:B------:R-:W-:Y:S01]  /*1c090*/  STS.U16 [R5+0x13a80], R244 ;  /* 0x013a80f405007388 */ /* 0x000fe20000000400 */
[----:B------:R-:W-:-:S03]  /*1c0a0*/  @!P0 LOP3.LUT R19, R19, R18, RZ, 0x3c, !PT ;  /* 0x0000001213138212 */ /* 0x000fc600078e3cff */
[----:B------:R-:W-:Y:S01]  /*1c0b0*/  STS.U16 [R5+0x13e80], R243 ;  /* 0x013e80f305007388 */ /* 0x000fe20000000400 */
[----:B------:R-:W-:Y:S02]  /*1c0c0*/  IMAD.MOV.U32 R7, RZ, RZ, R95 ;  /* 0x000000ffff077224 */ /* 0x000fe400078e005f */
[----:B------:R-:W-:Y:S01]  /*1c0d0*/  IMAD.MOV.U32 R6, RZ, RZ, R94 ;  /* 0x000000ffff067224 */ /* 0x000fe200078e005e */
[C---:B------:R-:W-:Y:S01]  /*1c0e0*/  @!P0 LOP3.LUT R18, R19.reuse, R18, RZ, 0x3c, !PT ;  /* 0x0000001213128212 */ /* 0x040fe200078e3cff */
[----:B------:R-:W4:Y:S04]  /*1c0f0*/  LDL.LU.64 R92, [R1+0x10] ;  /* 0x00001000015c7983 */ /* 0x000f280000300a00 */
[----:B------:R-:W-:Y:S04]  /*1c100*/  STS.U16 [R4+0x10300], R242 ;  /* 0x010300f204007388 */ /* 0x000fe80000000400 */
[----:B------:R-:W-:Y:S01]  /*1c110*/  STS.U16 [R4+0x10700], R241 ;  /* 0x010700f104007388 */ /* 0x000fe20000000400 */
[----:B------:R-:W-:-:S03]  /*1c120*/  @!P0 LOP3.LUT R19, R19, R18, RZ, 0x3c, !PT ;  /* 0x0000001213138212 */ /* 0x000fc600078e3cff */
[----:B------:R-:W-:Y:S04]  /*1c130*/  STS.U16 [R4+0x10b00], R240 ;  /* 0x010b00f004007388 */ /* 0x000fe80000000400 */
[----:B------:R-:W-:Y:S04]  /*1c140*/  STS.U16 [R4+0x10f00], R239 ;  /* 0x010f00ef04007388 */ /* 0x000fe80000000400 */
[----:B------:R0:W2:Y:S04]  /*1c150*/  @!P0 LDG.E.U16 R11, desc[UR60][R18.64] ;  /* 0x0000003c120b8981 */ /* 0x0000a8000c1e1500 */
        /* <DEDUP_REMOVED lines=12> */
[----:B0-----:R-:W-:-:S02]  /*1c220*/  IMAD.MOV.U32 R19, RZ, RZ, R97 ;  /* 0x000000ffff137224 */ /* 0x001fc400078e0061 */
[----:B------:R-:W-:Y:S01]  /*1c230*/  IMAD.MOV.U32 R18, RZ, RZ, R96 ;  /* 0x000000ffff127224 */ /* 0x000fe200078e0060 */
[----:B------:R-:W4:Y:S04]  /*1c240*/  LDL.LU.64 R94, [R1+0x18] ;  /* 0x00001800015e7983 */ /* 0x000f280000300a00 */
[----:B------:R0:W-:Y:S04]  /*1c250*/  STS.U16 [R3+0x13f80], R98 ;  /* 0x013f806203007388 */ /* 0x0001e80000000400 */
[----:B------:R-:W4:Y:S04]  /*1c260*/  LDL.LU.64 R96, [R1+0x20] ;  /* 0x0000200001607983 */ /* 0x000f280000300a00 */
[----:B0-----:R-:W4:Y:S04]  /*1c270*/  LDL.LU.64 R98, [R1+0x28] ;  /* 0x0000280001627983 */ /* 0x001f280000300a00 */
[----:B------:R-:W4:Y:S04]  /*1c280*/  LDL.LU.64 R100, [R1+0x30] ;  /* 0x0000300001647983 */ /* 0x000f280000300a00 */
        /* <DEDUP_REMOVED lines=24> */
[----:B------:R-:W4:Y:S01]  /*1c410*/  LDL.LU.64 R150, [R1+0xf8] ;  /* 0x0000f80001967983 */ /* 0x000f220000300a00 */
[----:B------:R-:W0:Y:S03]  /*1c420*/  S2R R5, SR_CgaCtaId ;  /* 0x0000000000057919 */ /* 0x000e260000008800 */
        /* <DEDUP_REMOVED lines=11> */
[----:B------:R3:W-:Y:S04]  /*1c4e0*/  STS.U16 [R3+0x12f80], R23 ;  /* 0x012f801703007388 */ /* 0x0007e80000000400 */
[----:B------:R3:W-:Y:S04]  /*1c4f0*/  STS.U16 [R3+0x13380], R22 ;  /* 0x0133801603007388 */ /* 0x0007e80000000400 */
[----:B------:R3:W-:Y:S01]  /*1c500*/  STS.U16 [R3+0x13780], R21 ;  /* 0x0137801503007388 */ /* 0x0007e20000000400 */
[----:B------:R-:W-:-:S04]  /*1c510*/  MOV R4, 0x400 ;  /* 0x0000040000047802 */ /* 0x000fc80000000f00 */
[----:B0-----:R-:W-:-:S04]  /*1c520*/  LEA R4, R5, R4, 0x18 ;  /* 0x0000000405047211 */ /* 0x001fc800078ec0ff */
[----:B------:R-:W-:-:S04]  /*1c530*/  SHF.R.U32.HI R4, RZ, 0x4, R4 ;  /* 0x00000004ff047819 */ /* 0x000fc80000011604 */
[----:B------:R-:W-:-:S04]  /*1c540*/  SGXT.U32 R4, R4, 0xe ;  /* 0x0000000e0404781a */ /* 0x000fc80000000000 */
[----:B------:R-:W-:Y:S01]  /*1c550*/  R2UR UR32, R4 ;  /* 0x00000000042072ca */ /* 0x000fe200000e0000 */
[----:B------:R-:W-:Y:S01]  /*1c560*/  UMOV UR33, 0x40000040 ;  /* 0x4000004000217882 */ /* 0x000fe20000000000 */
[----:B--2---:R-:W-:Y:S01]  /*1c570*/  STS.U16 [R3+0x13b80], R11 ;  /* 0x013b800b03007388 */ /* 0x004fe20000000400 */
[----:B------:R0:W-:Y:S06]  /*1c580*/  MEMBAR.ALL.CTA ;  /* 0x0000000000007992 */ /* 0x0001ec0000008000 */
[----:B0-----:R-:W0:Y:S02]  /*1c590*/  FENCE.VIEW.ASYNC.S ;  /* 0x00000000000073c6 */ /* 0x001e240000000000 */
[----:B0-----:R-:W-:Y:S06]  /*1c5a0*/  BAR.SYNC.DEFER_BLOCKING 0x0 ;  /* 0x0000000000007b1d */ /* 0x001fec0000010000 */
[----:B----4-:R-:W-:-:S06]  /*1c5b0*/  WARPGROUP.ARRIVE ;  /* 0x00000000000079c5 */ /* 0x010fcc0000000000 */
[----:B------:R-:W-:Y:S03]  /*1c5c0*/  HGMMA.64x128x16.F32 R88, gdesc[UR32].tnspA, R88, gsb0 ;  /* 0x21e00000205879f0 */ /* 0x000fe60008000858 */
[----:B------:R-:W-:Y:S02]  /*1c5d0*/  WARPGROUP.DEPBAR.LE gsb0, 0x0 ;  /* 0x00008000000079c5 */ /* 0x000fe40000010000 */
[----:B------:R-:W-:-:S07]  /*1c5e0*/  WARPGROUP.ARRIVE ;  /* 0x00000000000079c5 */ /* 0x000fce0000000000 */
        /* <DEDUP_REMOVED lines=15> */
[----:B------:R-:W-:Y:S01]  /*1c6e0*/  HGMMA.64x128x16.F32 R88, gdesc[UR24].tnspA, R88, gsb0 ;  /* 0x21e00000185879f0 */ /* 0x000fe20008000858 */
[----:B------:R-:W-:Y:S01]  /*1c6f0*/  UIADD3.64 UR52, UR4, 0x380, URZ ;  /* 0x0000038004347897 */ /* 0x000fe2000fffe03f */
[----:B------:R-:W-:Y:S01]  /*1c700*/  UMOV UR54, UR34 ;  /* 0x0000002200367c82 */ /* 0x000fe20008000000 */
[----:B------:R-:W-:Y:S01]  /*1c710*/  UMOV UR55, UR35 ;  /* 0x0000002300377c82 */ /* 0x000fe20008000000 */
[----:B------:R-:W-:Y:S02]  /*1c720*/  WARPGROUP.DEPBAR.LE gsb0, 0x0 ;  /* 0x00008000000079c5 */ /* 0x000fe40000010000 */
[----:B------:R-:W-:-:S06]  /*1c730*/  WARPGROUP.ARRIVE ;  /* 0x00000000000079c5 */ /* 0x000fcc0000000000 */
        /* <DEDUP_REMOVED lines=25> */
[----:B------:R-:W-:Y:S04]  /*1c8d0*/  STL [R1+0xdc8], R3 ;  /* 0x000dc80301007387 */ /* 0x000fe80000100800 */
[----:B------:R-:W-:Y:S04]  /*1c8e0*/  STL.64 [R1], R88 ;  /* 0x0000005801007387 */ /* 0x000fe80000100a00 */
[----:B------:R-:W-:Y:S04]  /*1c8f0*/  STL.64 [R1+0x8], R90 ;  /* 0x0000085a01007387 */ /* 0x000fe80000100a00 */
        /* <DEDUP_REMOVED lines=13> */
[----:B------:R-:W-:Y:S01]  /*1c9d0*/  STL.64 [R1+0x78], R118 ;  /* 0x0000787601007387 */ /* 0x000fe20000100a00 */
[----:B------:R-:W-:-:S03]  /*1c9e0*/  UIADD3.64 UR48, UR4, 0x600, URZ ;  /* 0x0000060004307897 */ /* 0x000fc6000fffe03f */
[----:B------:R-:W-:Y:S01]  /*1c9f0*/  STL.64 [R1+0x80], R120 ;  /* 0x0000807801007387 */ /* 0x000fe20000100a00 */
[----:B------:R-:W-:Y:S02]  /*1ca00*/  WARPGROUP.DEPBAR.LE gsb0, 0x0 ;  /* 0x00008000000079c5 */ /* 0x000fe40000010000 */
[----:B------:R-:W-:-:S06]  /*1ca10*/  WARPGROUP.ARRIVE ;  /* 0x00000000000079c5 */ /* 0x000fcc0000000000 */
[----:B------:R-:W-:Y:S01]  /*1ca20*/  HGMMA.64x128x16.F32 R152, gdesc[UR52].tnspA, R152, gsb0 ;  /* 0x21e00000349879f0 */ /* 0x000fe20008000898 */
[----:B------:R-:W-:Y:S04]  /*1ca30*/  STL.64 [R1+0x88], R122 ;  /* 0x0000887a01007387 */ /* 0x000fe80000100a00 */
[----:B------:R-:W-:Y:S04]  /*1ca40*/  STL.64 [R1+0x90], R124 ;  /* 0x0000907c01007387 */ /* 0x000fe80000100a00 */
[----:B------:R-:W-:Y:S04]  /*1ca50*/  STL.64 [R1+0x98], R126 ;  /* 0x0000987e01007387 */ /* 0x000fe80000100a00 */
[----:B------:R-:W-:Y:S04]  /*1ca60*/  STL.64 [R1+0xa0], R128 ;  /* 0x0000a08001007387 */ /* 0x000fe80000100a00 */
[----:B------:R-:W-:Y:S04]  /*1ca70*/  STL.64 [R1+0xa8], R130 ;  /* 0x0000a88201007387 */ /* 0x000fe80000100a00 */
[----:B------:R-:W-:Y:S01]  /*1ca80*/  STL.64 [R1+0xb0], R132 ;  /* 0x0000b08401007387 */ /* 0x000fe20000100a00 */
[----:B------:R-:W-:Y:S01]  /*1ca90*/  UMOV UR50, UR22 ;  /* 0x0000001600327c82 */ /* 0x000fe20008000000 */
[----:B------:R-:W-:-:S02]  /*1caa0*/  UMOV UR51, UR23 ;  /* 0x0000001700337c82 */ /* 0x000fc40008000000 */
[----:B------:R-:W-:Y:S04]  /*1cab0*/  STL.64 [R1+0xb8], R134 ;  /* 0x0000b88601007387 */ /* 0x000fe80000100a00 */
[----:B------:R-:W-:Y:S04]  /*1cac0*/  STL.64 [R1+0xc0], R136 ;  /* 0x0000c08801007387 */ /* 0x000fe80000100a00 */
[----:B------:R-:W-:Y:S04]  /*1cad0*/  STL.64 [R1+0xc8], R138 ;  /* 0x0000c88a01007387 */ /* 0x000fe80000100a00 */
[----:B------:R-:W-:Y:S04]  /*1cae0*/  STL.64 [R1+0xd0], R140 ;  /* 0x0000d08c01007387 */ /* 0x000fe80000100a00 */
[----:B------:R-:W-:Y:S04]  /*1caf0*/  STL.64 [R1+0xd8], R142 ;  /* 0x0000d88e01007387 */ /* 0x000fe80000100a00 */
[----:B------:R-:W-:Y:S04]  /*1cb00*/  STL.64 [R1+0xe0], R144 ;  /* 0x0000e09001007387 */ /* 0x000fe80000100a00 */
[----:B------:R-:W-:Y:S01]  /*1cb10*/  STL.64 [R1+0xe8], R146 ;  /* 0x0000e89201007387 */ /* 0x000fe20000100a00 */
[----:B------:R-:W-:-:S03]  /*1cb20*/  IMAD.MOV.U32 R5, RZ, RZ, R6 ;  /* 0x000000ffff057224 */ /* 0x000fc600078e0006 */
[----:B------:R-:W-:Y:S01]  /*1cb30*/  STL.64 [R1+0xf0], R148 ;  /* 0x0000f09401007387 */ /* 0x000fe20000100a00 */
[----:B------:R-:W-:Y:S02]  /*1cb40*/  IMAD.MOV.U32 R6, RZ, RZ, R7 ;  /* 0x000000ffff067224 */ /* 0x000fe400078e0007 */
[----:B-1----:R-:W-:Y:S01]  /*1cb50*/  IMAD.MOV.U32 R217, RZ, RZ, R151 ;  /* 0x000000ffffd97224 */ /* 0x002fe200078e0097 */
[----:B------:R0:W-:Y:S01]  /*1cb60*/  STL.64 [R1+0xf8], R150 ;  /* 0x0000f89601007387 */ /* 0x0001e20000100a00 */
[----:B------:R-:W-:Y:S02]  /*1cb70*/  IMAD.MOV.U32 R7, RZ, RZ, R18 ;  /* 0x000000ffff077224 */ /* 0x000fe400078e0012 */
[----:B---3--:R-:W-:Y:S02]  /*1cb80*/  IMAD.MOV.U32 R216, RZ, RZ, R149 ;  /* 0x000000ffffd87224 */ /* 0x008fe400078e0095 */
[----:B------:R-:W-:Y:S02]  /*1cb90*/  IMAD.MOV.U32 R18, RZ, RZ, R19 ;  /* 0x000000ffff127224 */ /* 0x000fe400078e0013 */
[----:B------:R-:W-:-:S02]  /*1cba0*/  IMAD.MOV.U32 R219, RZ, RZ, R147 ;  /* 0x000000ffffdb7224 */ /* 0x000fc400078e0093 */
[----:B------:R-:W-:Y:S02]  /*1cbb0*/  IMAD.MOV.U32 R23, RZ, RZ, R146 ;  /* 0x000000ffff177224 */ /* 0x000fe400078e0092 */
[----:B------:R-:W-:Y:S02]  /*1cbc0*/  IMAD.MOV.U32 R19, RZ, RZ, R145 ;  /* 0x000000ffff137224 */ /* 0x000fe400078e0091 */
[----:B------:R-:W-:Y:S02]  /*1cbd0*/  IMAD.MOV.U32 R22, RZ, RZ, R144 ;  /* 0x000000ffff167224 */ /* 0x000fe400078e0090 */
[----:B------:R-:W-:Y:S01]  /*1cbe0*/  IMAD.MOV.U32 R21, RZ, RZ, R143 ;  /* 0x000000ffff157224 */ /* 0x000fe200078e008f */
[----:B0-----:R-:W2:Y:S04]  /*1cbf0*/  LDL.LU.64 R150, [R1+0xf48] ;  /* 0x000f480001967983 */ /* 0x001ea80000300a00 */
[----:B------:R-:W2:Y:S04]  /*1cc00*/  LDL.LU.64 R148, [R1+0xf40] ;  /* 0x000f400001947983 */ /* 0x000ea80000300a00 */
[----:B------:R-:W2:Y:S04]  /*1cc10*/  LDL.LU.64 R146, [R1+0xf38] ;  /* 0x000f380001927983 */ /* 0x000ea80000300a00 */
[----:B------:R-:W2:Y:S01]  /*1cc20*/  LDL.LU.64 R144, [R1+0xf30] ;  /* 0x000f300001907983 */ /* 0x000ea20000300a00 */
[----:B------:R-:W-:-:S03]  /*1cc30*/  IMAD.MOV.U32 R218, RZ, RZ, R141 ;  /* 0x000000ffffda7224 */ /* 0x000fc600078e008d */
[----:B------:R-:W2:Y:S04]  /*1cc40*/  LDL.LU.64 R142, [R1+0xf28] ;  /* 0x000f2800018e7983 */ /* 0x000ea80000300a00 */
[----:B------:R-:W2:Y:S04]  /*1cc50*/  LDL.LU.64 R140, [R1+0xf20] ;  /* 0x000f2000018c7983 */ /* 0x000ea80000300a00 */
[----:B------:R-:W2:Y:S04]  /*1cc60*/  LDL.LU.64 R138, [R1+0xf18] ;  /* 0x000f1800018a7983 */ /* 0x000ea80000300a00 */
[----:B------:R-:W2:Y:S04]  /*1cc70*/  LDL.LU.64 R136, [R1+0xf10] ;  /* 0x000f100001887983 */ /* 0x000ea80000300a00 */
[----:B------:R-:W2:Y:S04]  /*1cc80*/  LDL.LU.64 R134, [R1+0xf08] ;  /* 0x000f080001867983 */ /* 0x000ea80000300a00 */
[----:B------:R-:W2:Y:S04]  /*1cc90*/  LDL.LU.64 R132, [R1+0xf00] ;  /* 0x000f000001847983 */ /* 0x000ea80000300a00 */
[----:B------:R-:W2:Y:S04]  /*1cca0*/  LDL.LU.64 R130, [R1+0xef8] ;  /* 0x000ef80001827983 */ /* 0x000ea80000300a00 */
[----:B------:R-:W2:Y:S04]  /*1ccb0*/  LDL.LU.64 R128, [R1+0xef0] ;  /* 0x000ef00001807983 */ /* 0x000ea80000300a00 */
[----:B------:R-:W2:Y:S01]  /*1ccc0*/  LDL.LU.64 R126, [R1+0xee8] ;  /* 0x000ee800017e7983 */ /* 0x000ea20000300a00 */
[----:B------:R-:W-:-:S03]  /*1ccd0*/  IMAD.MOV.U32 R4, RZ, RZ, R252 ;  /* 0x000000ffff047224 */ /* 0x000fc600078e00fc */
[----:B------:R-:W2:Y:S01]  /*1cce0*/  LDL.LU.64 R124, [R1+0xee0] ;  /* 0x000ee000017c7983 */ /* 0x000ea20000300a00 */
[----:B------:R-:W-:Y:S02]  /*1ccf0*/  IMAD.MOV.U32 R11, RZ, RZ, R251 ;  /* 0x000000ffff0b7224 */ /* 0x000fe400078e00fb */
[----:B------:R-:W-:Y:S01]  /*1cd00*/  IMAD.MOV.U32 R252, RZ, RZ, R120 ;  /* 0x000000fffffc7224 */ /* 0x000fe200078e0078 */
[----:B------:R-:W2:Y:S01]  /*1cd10*/  LDL.LU.64 R122, [R1+0xed8] ;  /* 0x000ed800017a7983 */ /* 0x000ea20000300a00 */
[----:B------:R-:W-:Y:S02]  /*1cd20*/  IMAD.MOV.U32 R3, RZ, RZ, R250 ;  /* 0x000000ffff037224 */ /* 0x000fe400078e00fa */
[----:B------:R-:W-:Y:S02]  /*1cd30*/  IMAD.MOV.U32 R251, RZ, RZ, R119 ;  /* 0x000000fffffb7224 */ /* 0x000fe400078e0077 */
[----:B------:R-:W-:Y:S01]  /*1cd40*/  IMAD.MOV.U32 R249, RZ, RZ, R118 ;  /* 0x000000fffff97224 */ /* 0x000fe200078e0076 */
[----:B------:R-:W2:Y:S01]  /*1cd50*/  LDL.LU.64 R120, [R1+0xed0] ;  /* 0x000ed00001787983 */ /* 0x000ea20000300a00 */
[----:B------:R-:W-:-:S02]  /*1cd60*/  IMAD.MOV.U32 R250, RZ, RZ, R117 ;  /* 0x000000fffffa7224 */ /* 0x000fc400078e0075 */
[----:B------:R-:W-:Y:S01]  /*1cd70*/  IMAD.MOV.U32 R248, RZ, RZ, R116 ;  /* 0x000000fffff87224 */ /* 0x000fe200078e0074 */
[----:B------:R-:W2:Y:S01]  /*1cd80*/  LDL.LU.64 R118, [R1+0xec8] ;  /* 0x000ec80001767983 */ /* 0x000ea20000300a00 */
[----:B------:R-:W-:Y:S02]  /*1cd90*/  IMAD.MOV.U32 R247, RZ, RZ, R115 ;  /* 0x000000fffff77224 */ /* 0x000fe400078e0073 */
[----:B------:R-:W-:Y:S01]  /*1cda0*/  IMAD.MOV.U32 R245, RZ, RZ, R114 ;  /* 0x000000fffff57224 */ /* 0x000fe200078e0072 */
[----:B------:R-:W2:Y:S01]  /*1cdb0*/  LDL.LU.64 R116, [R1+0xec0] ;  /* 0x000ec00001747983 */ /* 0x000ea20000300a00 */
        /* <DEDUP_REMOVED lines=38> */
[----:B------:R-:W2:Y:S04]  /*1d020*/  LDL.LU.64 R90, [R1+0xe58] ;  /* 0x000e5800015a7983 */ /* 0x000ea80000300a00 */
[----:B------:R-:W2:Y:S01]  /*1d030*/  LDL.LU.64 R88, [R1+0xe50] ;  /* 0x000e500001587983 */ /* 0x000ea20000300a00 */
[----:B------:R-:W-:-:S02]  /*1d040*/  WARPGROUP.DEPBAR.LE gsb0, 0x0 ;  /* 0x00008000000079c5 */ /* 0x000fc40000010000 */
[----:B------:R-:W-:-:S06]  /*1d050*/  WARPGROUP.ARRIVE ;  /* 0x00000000000079c5 */ /* 0x000fcc0000000000 */
[----:B------:R-:W-:Y:S01]  /*1d060*/  HGMMA.64x128x16.F32 R152, gdesc[UR48].tnspA, R152, gsb0 ;  /* 0x21e00000309879f0 */ /* 0x000fe20008000898 */
[----:B------:R-:W-:Y:S01]  /*1d070*/  UIADD3.64 UR52, UR4, 0x680, URZ ;  /* 0x0000068004347897 */ /* 0x000fe2000fffe03f */
[----:B------:R-:W-:Y:S01]  /*1d080*/  UMOV UR54, UR26 ;  /* 0x0000001a00367c82 */ /* 0x000fe20008000000 */
[----:B------:R-:W-:Y:S01]  /*1d090*/  UMOV UR55, UR27 ;  /* 0x0000001b00377c82 */ /* 0x000fe20008000000 */
        /* <DEDUP_REMOVED lines=16> */
[----:B--2---:R-:W-:-:S06]  /*1d1a0*/  WARPGROUP.ARRIVE ;  /* 0x00000000000079c5 */ /* 0x004fcc0000000000 */
        /* <DEDUP_REMOVED lines=26> */
[----:B------:R-:W-:Y:S04]  /*1d350*/  STL [R1+0xe08], R245 ;  /* 0x000e08f501007387 */ /* 0x000fe80000100800 */
[----:B------:R-:W-:Y:S04]  /*1d360*/  STL [R1+0xe04], R246 ;  /* 0x000e04f601007387 */ /* 0x000fe80000100800 */
[----:B------:R0:W-:Y:S02]  /*1d370*/  STL [R1+0xe00], R247 ;  /* 0x000e00f701007387 */ /* 0x0001e40000100800 */
[----:B0-----:R-:W-:-:S02]  /*1d380*/  IMAD.MOV.U32 R247, RZ, RZ, R80 ;  /* 0x000000fffff77224 */ /* 0x001fc400078e0050 */
[----:B------:R-:W2:Y:S04]  /*1d390*/  LDL.LU R80, [R1+0xe4c] ;  /* 0x000e4c0001507983 */ /* 0x000ea80000300800 */
[----:B------:R0:W-:Y:S04]  /*1d3a0*/  STL [R1+0xdfc], R248 ;  /* 0x000dfcf801007387 */ /* 0x0001e80000100800 */
[----:B------:R1:W-:Y:S04]  /*1d3b0*/  STL [R1+0xdf8], R249 ;  /* 0x000df8f901007387 */ /* 0x0003e80000100800 */
[----:B------:R3:W-:Y:S04]  /*1d3c0*/  STL [R1+0xdf4], R250 ;  /* 0x000df4fa01007387 */ /* 0x0007e80000100800 */
[----:B------:R4:W-:Y:S01]  /*1d3d0*/  STL [R1+0xdf0], R251 ;  /* 0x000df0fb01007387 */ /* 0x0009e20000100800 */
[----:B------:R-:W-:-:S02]  /*1d3e0*/  IMAD.MOV.U32 R246, RZ, RZ, R85 ;  /* 0x000000fffff67224 */ /* 0x000fc400078e0055 */
[----:B------:R-:W-:Y:S02]  /*1d3f0*/  IMAD.MOV.U32 R245, RZ, RZ, R86 ;  /* 0x000000fffff57224 */ /* 0x000fe400078e0056 */
[----:B------:R-:W-:Y:S02]  /*1d400*/  IMAD.MOV.U32 R244, RZ, RZ, R87 ;  /* 0x000000fffff47224 */ /* 0x000fe400078e0057 */
[----:B0-----:R-:W-:Y:S02]  /*1d410*/  IMAD.MOV.U32 R248, RZ, RZ, R84 ;  /* 0x000000fffff87224 */ /* 0x001fe400078e0054 */
[----:B-1----:R-:W-:Y:S02]  /*1d420*/  IMAD.MOV.U32 R249, RZ, RZ, R83 ;  /* 0x000000fffff97224 */ /* 0x002fe400078e0053 */
[----:B---3--:R-:W-:Y:S02]  /*1d430*/  IMAD.MOV.U32 R250, RZ, RZ, R82 ;  /* 0x000000fffffa7224 */ /* 0x008fe400078e0052 */
[----:B----4-:R-:W-:-:S02]  /*1d440*/  IMAD.MOV.U32 R251, RZ, RZ, R81 ;  /* 0x000000fffffb7224 */ /* 0x010fc400078e0051 */
[----:B------:R-:W2:Y:S04]  /*1d450*/  LDL.LU R81, [R1+0xe48] ;  /* 0x000e480001517983 */ /* 0x000ea80000300800 */
[----:B------:R-:W2:Y:S04]  /*1d460*/  LDL.LU R82, [R1+0xe44] ;  /* 0x000e440001527983 */ /* 0x000ea80000300800 */
[----:B------:R-:W2:Y:S04]  /*1d470*/  LDL.LU R83, [R1+0xe40] ;  /* 0x000e400001537983 */ /* 0x000ea80000300800 */
[----:B------:R-:W2:Y:S04]  /*1d480*/  LDL.LU R84, [R1+0xe3c] ;  /* 0x000e3c0001547983 */ /* 0x000ea80000300800 */
[----:B------:R-:W2:Y:S04]  /*1d490*/  LDL.LU R85, [R1+0xe38] ;  /* 0x000e380001557983 */ /* 0x000ea80000300800 */
[----:B------:R-:W2:Y:S04]  /*1d4a0*/  LDL.LU R86, [R1+0xe34] ;  /* 0x000e340001567983 */ /* 0x000ea80000300800 */
[----:B------:R-:W2:Y:S01]  /*1d4b0*/  LDL.LU R87, [R1+0xe30] ;  /* 0x000e300001577983 */ /* 0x000ea20000300800 */
        /* <DEDUP_REMOVED lines=18> */
[----:B------:R0:W-:Y:S01]  /*1d5e0*/  STL [R1+0xdec], R252 ;  /* 0x000decfc01007387 */ /* 0x0001e20000100800 */
[----:B------:R-:W-:Y:S01]  /*1d5f0*/  UIADD3.64 UR56, UR4, 0xc00, URZ ;  /* 0x00000c0004387897 */ /* 0x000fe2000fffe03f */
[----:B------:R-:W-:Y:S02]  /*1d600*/  UMOV UR58, UR6 ;  /* 0x00000006003a7c82 */ /* 0x000fe40008000000 */
[----:B0-----:R-:W3:Y:S04]  /*1d610*/  LDL.LU R252, [R1+0xd84] ;  /* 0x000d840001fc7983 */ /* 0x001ee80000300800 */
[----:B------:R0:W-:Y:S01]  /*1d620*/  STL [R1+0xde8], R21 ;  /* 0x000de81501007387 */ /* 0x0001e20000100800 */
[----:B------:R-:W-:-:S03]  /*1d630*/  UMOV UR59, UR7 ;  /* 0x00000007003b7c82 */ /* 0x000fc60008000000 */
[----:B0-----:R-:W4:Y:S01]  /*1d640*/  LDL.LU R21, [R1+0xd88] ;  /* 0x000d880001157983 */ /* 0x001f220000300800 */
[----:B------:R-:W-:Y:S02]  /*1d650*/  WARPGROUP.DEPBAR.LE gsb0, 0x0 ;  /* 0x00008000000079c5 */ /* 0x000fe40000010000 */
[----:B--2---:R-:W-:-:S06]  /*1d660*/  WARPGROUP.ARRIVE ;  /* 0x00000000000079c5 */ /* 0x004fcc0000000000 */
[----:B------:R-:W-:Y:S01]  /*1d670*/  HGMMA.64x128x16.F32 R24, gdesc[UR52].tnspA, R24, gsb0 ;  /* 0x21e00000341879f0 */ /* 0x000fe20008000818 */
[----:B------:R0:W-:Y:S04]  /*1d680*/  STL [R1+0xde4], R22 ;  /* 0x000de41601007387 */ /* 0x0001e80000100800 */
[----:B0-----:R-:W2:Y:S04]  /*1d690*/  LDL.LU R22, [R1+0xd8c] ;  /* 0x000d8c0001167983 */ /* 0x001ea80000300800 */
[----:B------:R0:W-:Y:S04]  /*1d6a0*/  STL [R1+0xde0], R23 ;  /* 0x000de01701007387 */ /* 0x0001e80000100800 */
[----:B0-----:R-:W2:Y:S04]  /*1d6b0*/  LDL.LU R23, [R1+0xd90] ;  /* 0x000d900001177983 */ /* 0x001ea80000300800 */
[----:B------:R-:W-:Y:S04]  /*1d6c0*/  STL [R1+0xddc], R19 ;  /* 0x000ddc1301007387 */ /* 0x000fe80000100800 */
[----:B------:R-:W-:Y:S04]  /*1d6d0*/  STL [R1+0xdd8], R216 ;  /* 0x000dd8d801007387 */ /* 0x000fe80000100800 */
[----:B------:R0:W-:Y:S04]  /*1d6e0*/  STL [R1+0xdd4], R217 ;  /* 0x000dd4d901007387 */ /* 0x0001e80000100800 */
[----:B------:R-:W-:Y:S04]  /*1d6f0*/  STL [R1+0xdd0], R218 ;  /* 0x000dd0da01007387 */ /* 0x000fe80000100800 */
[----:B------:R1:W-:Y:S01]  /*1d700*/  STL [R1+0xdcc], R219 ;  /* 0x000dccdb01007387 */ /* 0x0003e20000100800 */
[----:B0-----:R-:W0:Y:S01]  /*1d710*/  LDC R217, c[0x0][0x230] ;  /* 0x00008c00ffd97b82 */ /* 0x001e220000000800 */
[----:B------:R-:W-:-:S02]  /*1d720*/  WARPGROUP.DEPBAR.LE gsb0, 0x0 ;  /* 0x00008000000079c5 */ /* 0x000fc40000010000 */
[----:B------:R-:W-:-:S06]  /*1d730*/  WARPGROUP.ARRIVE ;  /* 0x00000000000079c5 */ /* 0x000fcc0000000000 */
[----:B------:R-:W-:Y:S01]  /*1d740*/  HGMMA.64x128x16.F32 R24, gdesc[UR56].tnspA, R24, gsb0 ;  /* 0x21e00000381879f0 */ /* 0x000fe20008000818 */
[----:B------:R-:W-:Y:S02]  /*1d750*/  R2UR UR57, R0 ;  /* 0x00000000003972ca */ /* 0x000fe400000e0000 */
[----:B------:R-:W2:Y:S04]  /*1d760*/  LDL.LU R0, [R1+0xe2c] ;  /* 0x000e2c0001007983 */ /* 0x000ea80000300800 */
[----:B------:R-:W2:Y:S01]  /*1d770*/  LDL.LU R19, [R1+0x110] ;  /* 0x0001100001137983 */ /* 0x000ea20000300800 */
[----:B------:R-:W-:Y:S02]  /*1d780*/  R2UR UR56, R12 ;  /* 0x000000000c3872ca */ /* 0x000fe400000e0000 */
[----:B------:R-:W3:Y:S01]  /*1d790*/  LDC R12, c[0x0][0x238] ;  /* 0x00008e00ff0c7b82 */ /* 0x000ee20000000800 */
[----:B0-----:R-:W-:-:S02]  /*1d7a0*/  VIADD R217, R217, 0x7f ;  /* 0x0000007fd9d97836 */ /* 0x001fc40000000000 */
[----:B---3--:R-:W-:Y:S01]  /*1d7b0*/  IMAD.SHL.U32 R12, R12, 0x80, RZ ;  /* 0x000000800c0c7824 */ /* 0x008fe200078e00ff */
[----:B------:R-:W-:Y:S01]  /*1d7c0*/  R2UR UR52, R252 ;  /* 0x00000000fc3472ca */ /* 0x000fe200000e0000 */
[----:B------:R-:W-:Y:S02]  /*1d7d0*/  IMAD.MOV.U32 R252, RZ, RZ, R247 ;  /* 0x000000fffffc7224 */ /* 0x000fe400078e00f7 */
[----:B------:R-:W-:Y:S02]  /*1d7e0*/  IMAD.SHL.U32 R12, R12, 0x2, RZ ;  /* 0x000000020c0c7824 */ /* 0x000fe400078e00ff */
[----:B------:R-:W-:Y:S01]  /*1d7f0*/  IMAD.MOV.U32 R247, RZ, RZ, R5 ;  /* 0x000000fffff77224 */ /* 0x000fe200078e0005 */
[----:B----4-:R-:W-:Y:S01]  /*1d800*/  R2UR UR53, R21 ;  /* 0x00000000153572ca */ /* 0x010fe200000e0000 */
[----:B------:R-:W-:Y:S02]  /*1d810*/  IMAD.MOV.U32 R21, RZ, RZ, R3 ;  /* 0x000000ffff157224 */ /* 0x000fe400078e0003 */
[----:B------:R-:W-:-:S02]  /*1d820*/  IMAD.MOV.U32 R3, RZ, RZ, R11 ;  /* 0x000000ffff037224 */ /* 0x000fc400078e000b */
[----:B------:R-:W-:Y:S02]  /*1d830*/  IMAD.MOV.U32 R5, RZ, RZ, R6 ;  /* 0x000000ffff057224 */ /* 0x000fe400078e0006 */
[----:B------:R-:W-:Y:S01]  /*1d840*/  IMAD.MOV.U32 R6, RZ, RZ, R7 ;  /* 0x000000ffff067224 */ /* 0x000fe200078e0007 */
[-C--:B------:R-:W-:Y:S01]  /*1d850*/  IADD3 R11, P0, R16, R12.reuse, RZ ;  /* 0x0000000c100b7210 */ /* 0x080fe20007f1e0ff */
[----:B------:R-:W-:Y:S01]  /*1d860*/  IMAD.MOV.U32 R7, RZ, RZ, R18 ;  /* 0x000000ffff077224 */ /* 0x000fe200078e0012 */
[----:B------:R-:W-:Y:S02]  /*1d870*/  IADD3 R18, P1, R14, R12, RZ ;  /* 0x0000000c0e127210 */ /* 0x000fe40007f3e0ff */
[----:B------:R-:W-:-:S04]  /*1d880*/  SHF.R.S32.HI R216, RZ, 0x1f, R217 ;  /* 0x0000001fffd87819 */ /* 0x000fc800000114d9 */
[----:B------:R-:W-:-:S04]  /*1d890*/  LEA.HI R216, R216, R217, RZ, 0x7 ;  /* 0x000000d9d8d87211 */ /* 0x000fc800078f38ff */
[----:B------:R-:W-:Y:S02]  /*1d8a0*/  SHF.R.S32.HI R216, RZ, 0x7, R216 ;  /* 0x00000007ffd87819 */ /* 0x000fe400000114d8 */
[----:B--2---:R-:W-:Y:S02]  /*1d8b0*/  R2UR UR48, R22 ;  /* 0x00000000163072ca */ /* 0x004fe400000e0000 */
[----:B------:R-:W-:Y:S02]  /*1d8c0*/  R2UR UR49, R23 ;  /* 0x00000000173172ca */ /* 0x000fe400000e0000 */
[----:B------:R-:W2:Y:S04]  /*1d8d0*/  LDL.LU R23, [R1+0xd3c] ;  /* 0x000d3c0001177983 */ /* 0x000ea80000300800 */
[----:B-1----:R-:W3:Y:S04]  /*1d8e0*/  LDL.LU R219, [R1+0xd2c] ;  /* 0x000d2c0001db7983 */ /* 0x002ee80000300800 */
[----:B------:R-:W4:Y:S04]  /*1d8f0*/  LDL.LU R218, [R1+0xd24] ;  /* 0x000d240001da7983 */ /* 0x000f280000300800 */
[----:B------:R-:W4:Y:S01]  /*1d900*/  LDL.LU R22, [R1+0xd1c] ;  /* 0x000d1c0001167983 */ /* 0x000f220000300800 */
[----:B------:R-:W-:-:S02]  /*1d910*/  VIADD R19, R19, 0x1 ;  /* 0x0000000113137836 */ /* 0x000fc40000000000 */
[--C-:B------:R-:W-:Y:S02]  /*1d920*/  IMAD.X R16, R17, 0x1, R0.reuse, P0 ;  /* 0x0000000111107824 */ /* 0x100fe400000e0600 */
[----:B------:R-:W-:Y:S01]  /*1d930*/  IMAD.X R14, R15, 0x1, R0, P1 ;  /* 0x000000010f0e7824 */ /* 0x000fe200008e0600 */
[----:B------:R-:W4:Y:S04]  /*1d940*/  LDL.LU R17, [R1+0xd34] ;  /* 0x000d340001117983 */ /* 0x000f280000300800 */
[----:B------:R0:W-:Y:S04]  /*1d950*/  STL [R1+0x110], R19 ;  /* 0x0001101301007387 */ /* 0x0001e80000100800 */
[----:B------:R-:W4:Y:S01]  /*1d960*/  LDL.LU R15, [R1+0xd44] ;  /* 0x000d4400010f7983 */ /* 0x000f220000300800 */
[----:B------:R-:W-:-:S03]  /*1d970*/  ISETP.NE.U32.AND P0, PT, R19, R216, PT ;  /* 0x000000d81300720c */ /* 0x000fc60003f05070 */
[----:B------:R-:W4:Y:S04]  /*1d980*/  LDL.LU R217, [R1+0xd40] ;  /* 0x000d400001d97983 */ /* 0x000f280000300800 */
[----:B------:R-:W4:Y:S04]  /*1d990*/  LDL.LU R216, [R1+0xd14] ;  /* 0x000d140001d87983 */ /* 0x000f280000300800 */
[----:B0-----:R-:W4:Y:S01]  /*1d9a0*/  LDL.LU R19, [R1+0xd38] ;  /* 0x000d380001137983 */ /* 0x001f220000300800 */
[-C--:B--2---:R-:W-:Y:S02]  /*1d9b0*/  IADD3 R23, P6, R23, R12.reuse, RZ ;  /* 0x0000000c17177210 */ /* 0x084fe40007fde0ff */
[----:B---3--:R-:W-:-:S02]  /*1d9c0*/  IADD3 R219, P2, R219, R12, RZ ;  /* 0x0000000cdbdb7210 */ /* 0x008fc40007f5e0ff */
[-C--:B----4-:R-:W-:Y:S01]  /*1d9d0*/  IADD3 R22, P4, R22, R12.reuse, RZ ;  /* 0x0000000c16167210 */ /* 0x090fe20007f9e0ff */
[----:B------:R0:W-:Y:S01]  /*1d9e0*/  STL [R1+0xd3c], R23 ;  /* 0x000d3c1701007387 */ /* 0x0001e20000100800 */
[-C--:B------:R-:W-:Y:S02]  /*1d9f0*/  IADD3 R218, P3, R218, R12.reuse, RZ ;  /* 0x0000000cdada7210 */ /* 0x080fe40007f7e0ff */
[-C--:B------:R-:W-:Y:S02]  /*1da00*/  IADD3 R15, P5, R15, R12.reuse, RZ ;  /* 0x0000000c0f0f7210 */ /* 0x080fe40007fbe0ff */
[----:B------:R-:W-:-:S03]  /*1da10*/  IADD3 R17, P1, R17, R12, RZ ;  /* 0x0000000c11117210 */ /* 0x000fc60007f3e0ff */
[----:B------:R-:W-:Y:S04]  /*1da20*/  STL [R1+0xd44], R15 ;  /* 0x000d440f01007387 */ /* 0x000fe80000100800 */
[----:B0-----:R-:W2:Y:S04]  /*1da30*/  LDL.LU R23, [R1+0xd0c] ;  /* 0x000d0c0001177983 */ /* 0x001ea80000300800 */
[----:B------:R-:W-:Y:S04]  /*1da40*/  STL [R1+0xd34], R17 ;  /* 0x000d341101007387 */ /* 0x000fe80000100800 */
[----:B------:R0:W-:Y:S04]  /*1da50*/  STL [R1+0xd1c], R22 ;  /* 0x000d1c1601007387 */ /* 0x0001e80000100800 */
[----:B------:R-:W-:Y:S01]  /*1da60*/  STL [R1+0xd2c], R219 ;  /* 0x000d2cdb01007387 */ /* 0x000fe20000100800 */
[----:B------:R-:W-:Y:S01]  /*1da70*/  IMAD.X R217, R217, 0x1, R0, P5 ;  /* 0x00000001d9d97824 */ /* 0x000fe200028e0600 */
[----:B------:R-:W-:-:S02]  /*1da80*/  IADD3 R216, P5, R216, R12, RZ ;  /* 0x0000000cd8d87210 */ /* 0x000fc40007fbe0ff */
[----:B0-----:R-:W3:Y:S01]  /*1da90*/  LDL.LU R22, [R1+0xd30] ;  /* 0x000d300001167983 */ /* 0x001ee20000300800 */
[----:B------:R-:W-:-:S03]  /*1daa0*/  IMAD.X R19, R19, 0x1, R0, P6 ;  /* 0x0000000113137824 */ /* 0x000fc600030e0600 */
[----:B------:R-:W-:Y:S04]  /*1dab0*/  STL [R1+0xd24], R218 ;  /* 0x000d24da01007387 */ /* 0x000fe80000100800 */
[----:B------:R-:W-:Y:S04]  /*1dac0*/  STL [R1+0xd40], R217 ;  /* 0x000d40d901007387 */ /* 0x000fe80000100800 */
[----:B------:R-:W-:Y:S04]  /*1dad0*/  STL [R1+0xd14], R216 ;  /* 0x000d14d801007387 */ /* 0x000fe80000100800 */
[----:B------:R0:W-:Y:S04]  /*1dae0*/  STL [R1+0xd38], R19 ;  /* 0x000d381301007387 */ /* 0x0001e80000100800 */
[----:B------:R-:W4:Y:S04]  /*1daf0*/  LDL.LU R15, [R1+0xd04] ;  /* 0x000d0400010f7983 */ /* 0x000f280000300800 */
[----:B0-----:R-:W4:Y:S04]  /*1db00*/  LDL.LU R19, [R1+0xd28] ;  /* 0x000d280001137983 */ /* 0x001f280000300800 */
[----:B------:R-:W4:Y:S04]  /*1db10*/  LDL.LU R17, [R1+0xcfc] ;  /* 0x000cfc0001117983 */ /* 0x000f280000300800 */
[----:B------:R-:W4:Y:S04]  /*1db20*/  LDL.LU R219, [R1+0xd20] ;  /* 0x000d200001db7983 */ /* 0x000f280000300800 */
[----:B------:R-:W4:Y:S01]  /*1db30*/  LDL.LU R218, [R1+0xcf4] ;  /* 0x000cf40001da7983 */ /* 0x000f220000300800 */
[----:B--2---:R-:W-:-:S05]  /*1db40*/  IADD3 R23, P6, R23, R12, RZ ;  /* 0x0000000c17177210 */ /* 0x004fca0007fde0ff */
[----:B------:R0:W-:Y:S01]  /*1db50*/  STL [R1+0xd0c], R23 ;  /* 0x000d0c1701007387 */ /* 0x0001e20000100800 */
[----:B---3--:R-:W-:-:S03]  /*1db60*/  IMAD.X R22, R22, 0x1, R0, P1 ;  /* 0x0000000116167824 */ /* 0x008fc600008e0600 */
[----:B0-----:R-:W2:Y:S04]  /*1db70*/  LDL.LU R23, [R1+0xd18] ;  /* 0x000d180001177983 */ /* 0x001ea80000300800 */
[----:B------:R-:W3:Y:S04]  /*1db80*/  LDL.LU R217, [R1+0xcec] ;  /* 0x000cec0001d97983 */ /* 0x000ee80000300800 */
[----:B------:R0:W-:Y:S04]  /*1db90*/  STL [R1+0xd30], R22 ;  /* 0x000d301601007387 */ /* 0x0001e80000100800 */
[----:B------:R-:W3:Y:S01]  /*1dba0*/  LDL.LU R216, [R1+0xd10] ;  /* 0x000d100001d87983 */ /* 0x000ee20000300800 */
[----:B----4-:R-:W-:-:S03]  /*1dbb0*/  IADD3 R15, P1, R15, R12, RZ ;  /* 0x0000000c0f0f7210 */ /* 0x010fc60007f3e0ff */
[----:B0-----:R-:W4:Y:S01]  /*1dbc0*/  LDL.LU R22, [R1+0xce4] ;  /* 0x000ce40001167983 */ /* 0x001f220000300800 */
[----:B------:R-:W-:-:S05]  /*1dbd0*/  IMAD.X R19, R19, 0x1, R0, P2 ;  /* 0x0000000113137824 */ /* 0x000fca00010e0600 */
[----:B------:R0:W-:Y:S04]  /*1dbe0*/  STL [R1+0xd28], R19 ;  /* 0x000d281301007387 */ /* 0x0001e80000100800 */
[----:B------:R-:W-:Y:S04]  /*1dbf0*/  STL [R1+0xd04], R15 ;  /* 0x000d040f01007387 */ /* 0x000fe80000100800 */
[----:B0-----:R-:W4:Y:S01]  /*1dc00*/  LDL.LU R19, [R1+0xd08] ;  /* 0x000d080001137983 */ /* 0x001f220000300800 */
[-C--:B------:R-:W-:Y:S01]  /*1dc10*/  IADD3 R17, P2, R17, R12.reuse, RZ ;  /* 0x0000000c11117210 */ /* 0x080fe20007f5e0ff */
[----:B------:R-:W-:Y:S01]  /*1dc20*/  IMAD.X R219, R219, 0x1, R0, P3 ;  /* 0x00000001dbdb7824 */ /* 0x000fe200018e0600 */
[----:B------:R-:W-:-:S03]  /*1dc30*/  IADD3 R218, P3, R218, R12, RZ ;  /* 0x0000000cdada7210 */ /* 0x000fc60007f7e0ff */
[----:B------:R-:W-:Y:S01]  /*1dc40*/  STL [R1+0xcfc], R17 ;  /* 0x000cfc1101007387 */ /* 0x000fe20000100800 */
[--C-:B--2---:R-:W-:Y:S01]  /*1dc50*/  IMAD.X R23, R23, 0x1, R0.reuse, P4 ;  /* 0x0000000117177824 */ /* 0x104fe200020e0600 */
[----:B---3--:R-:W-:Y:S01]  /*1dc60*/  IADD3 R217, P4, R217, R12, RZ ;  /* 0x0000000cd9d97210 */ /* 0x008fe20007f9e0ff */
[----:B------:R-:W-:-:S03]  /*1dc70*/  IMAD.X R216, R216, 0x1, R0, P5 ;  /* 0x00000001d8d87824 */ /* 0x000fc600028e0600 */
[----:B------:R0:W-:Y:S04]  /*1dc80*/  STL [R1+0xd18], R23 ;  /* 0x000d181701007387 */ /* 0x0001e80000100800 */
[----:B------:R-:W-:Y:S01]  /*1dc90*/  STL [R1+0xd20], R219 ;  /* 0x000d20db01007387 */ /* 0x000fe20000100800 */
[----:B----4-:R-:W-:-:S03]  /*1dca0*/  IADD3 R22, P5, R22, R12, RZ ;  /* 0x0000000c16167210 */ /* 0x010fc60007fbe0ff */
[----:B0-----:R-:W2:Y:S04]  /*1dcb0*/  LDL.LU R23, [R1+0xcdc] ;  /* 0x000cdc0001177983 */ /* 0x001ea80000300800 */
[----:B------:R-:W-:Y:S04]  /*1dcc0*/  STL [R1+0xcf4], R218 ;  /* 0x000cf4da01007387 */ /* 0x000fe80000100800 */
[----:B------:R-:W-:Y:S04]  /*1dcd0*/  STL [R1+0xcec], R217 ;  /* 0x000cecd901007387 */ /* 0x000fe80000100800 */
[----:B------:R-:W-:Y:S04]  /*1dce0*/  STL [R1+0xd10], R216 ;  /* 0x000d10d801007387 */ /* 0x000fe80000100800 */
[----:B------:R0:W-:Y:S04]  /*1dcf0*/  STL [R1+0xce4], R22 ;  /* 0x000ce41601007387 */ /* 0x0001e80000100800 */
[----:B------:R-:W3:Y:S04]  /*1dd00*/  LDL.LU R15, [R1+0xd00] ;  /* 0x000d0000010f7983 */ /* 0x000ee80000300800 */
[----:B0-----:R-:W4:Y:S01]  /*1dd10*/  LDL.LU R22, [R1+0xcd4] ;  /* 0x000cd40001167983 */ /* 0x001f220000300800 */
[----:B------:R-:W-:-:S03]  /*1dd20*/  IMAD.X R19, R19, 0x1, R0, P6 ;  /* 0x0000000113137824 */ /* 0x000fc600030e0600 */
[----:B------:R-:W4:Y:S04]  /*1dd30*/  LDL.LU R17, [R1+0xcf8] ;  /* 0x000cf80001117983 */ /* 0x000f280000300800 */
[----:B------:R-:W4:Y:S04]  /*1dd40*/  LDL.LU R219, [R1+0xccc] ;  /* 0x000ccc0001db7983 */ /* 0x000f280000300800 */
[----:B------:R-:W4:Y:S04]  /*1dd50*/  LDL.LU R218, [R1+0xcf0] ;  /* 0x000cf00001da7983 */ /* 0x000f280000300800 */
[----:B------:R0:W-:Y:S04]  /*1dd60*/  STL [R1+0xd08], R19 ;  /* 0x000d081301007387 */ /* 0x0001e80000100800 */
[----:B0-----:R-:W4:Y:S04]  /*1dd70*/  LDL.LU R19, [R1+0xcc4] ;  /* 0x000cc40001137983 */ /* 0x001f280000300800 */
[----:B------:R-:W4:Y:S01]  /*1dd80*/  LDL.LU R217, [R1+0xce8] ;  /* 0x000ce80001d97983 */ /* 0x000f220000300800 */
[----:B--2---:R-:W-:-:S05]  /*1dd90*/  IADD3 R23, P6, R23, R12, RZ ;  /* 0x0000000c17177210 */ /* 0x004fca0007fde0ff */
[----:B------:R0:W-:Y:S01]  /*1dda0*/  STL [R1+0xcdc], R23 ;  /* 0x000cdc1701007387 */ /* 0x0001e20000100800 */
[----:B---3--:R-:W-:-:S03]  /*1ddb0*/  IMAD.X R15, R15, 0x1, R0, P1 ;  /* 0x000000010f0f7824 */ /* 0x008fc600008e0600 */
[----:B------:R-:W2:Y:S01]  /*1ddc0*/  LDL.LU R216, [R1+0xcbc] ;  /* 0x000cbc0001d87983 */ /* 0x000ea20000300800 */
[----:B----4-:R-:W-:-:S03]  /*1ddd0*/  IADD3 R22, P1, R22, R12, RZ ;  /* 0x0000000c16167210 */ /* 0x010fc60007f3e0ff */
[----:B0-----:R-:W3:Y:S04]  /*1dde0*/  LDL.LU R23, [R1+0xce0] ;  /* 0x000ce00001177983 */ /* 0x001ee80000300800 */
[----:B------:R0:W-:Y:S04]  /*1ddf0*/  STL [R1+0xcd4], R22 ;  /* 0x000cd41601007387 */ /* 0x0001e80000100800 */
[----:B------:R-:W-:Y:S01]  /*1de00*/  STL [R1+0xd00], R15 ;  /* 0x000d000f01007387 */ /* 0x000fe20000100800 */
[--C-:B------:R-:W-:Y:S02]  /*1de10*/  IMAD.X R17, R17, 0x1, R0.reuse, P2 ;  /* 0x0000000111117824 */ /* 0x100fe400010e0600 */
[----:B------:R-:W-:Y:S01]  /*1de20*/  IMAD.X R218, R218, 0x1, R0, P3 ;  /* 0x00000001dada7824 */ /* 0x000fe200018e0600 */
[----:B0-----:R-:W4:Y:S01]  /*1de30*/  LDL.LU R22, [R1+0xcb4] ;  /* 0x000cb40001167983 */ /* 0x001f220000300800 */
[----:B------:R-:W-:-:S02]  /*1de40*/  IADD3 R19, P3, R19, R12, RZ ;  /* 0x0000000c13137210 */ /* 0x000fc40007f7e0ff */
[----:B------:R-:W-:Y:S01]  /*1de50*/  IADD3 R219, P2, R219, R12, RZ ;  /* 0x0000000cdbdb7210 */ /* 0x000fe20007f5e0ff */
[----:B------:R-:W-:Y:S04]  /*1de60*/  STL [R1+0xcf8], R17 ;  /* 0x000cf81101007387 */ /* 0x000fe80000100800 */
[----:B------:R0:W-:Y:S04]  /*1de70*/  STL [R1+0xcc4], R19 ;  /* 0x000cc41301007387 */ /* 0x0001e80000100800 */
[----:B------:R-:W-:Y:S04]  /*1de80*/  STL [R1+0xccc], R219 ;  /* 0x000cccdb01007387 */ /* 0x000fe80000100800 */
[----:B0-----:R-:W4:Y:S01]  /*1de90*/  LDL.LU R19, [R1+0xcd8] ;  /* 0x000cd80001137983 */ /* 0x001f220000300800 */
[----:B------:R-:W-:-:S03]  /*1dea0*/  IMAD.X R217, R217, 0x1, R0, P4 ;  /* 0x00000001d9d97824 */ /* 0x000fc600020e0600 */
[----:B------:R-:W-:Y:S04]  /*1deb0*/  STL [R1+0xcf0], R218 ;  /* 0x000cf0da01007387 */ /* 0x000fe80000100800 */
[----:B------:R-:W-:Y:S01]  /*1dec0*/  STL [R1+0xce8], R217 ;  /* 0x000ce8d901007387 */ /* 0x000fe20000100800 */
[----:B--2---:R-:W-:Y:S01]  /*1ded0*/  IADD3 R216, P4, R216, R12, RZ ;  /* 0x0000000cd8d87210 */ /* 0x004fe20007f9e0ff */
[----:B---3--:R-:W-:-:S04]  /*1dee0*/  IMAD.X R23, R23, 0x1, R0, P5 ;  /* 0x0000000117177824 */ /* 0x008fc800028e0600 */
[----:B------:R-:W-:Y:S04]  /*1def0*/  STL [R1+0xcbc], R216 ;  /* 0x000cbcd801007387 */ /* 0x000fe80000100800 */
[----:B------:R0:W-:Y:S04]  /*1df00*/  STL [R1+0xce0], R23 ;  /* 0x000ce01701007387 */ /* 0x0001e80000100800 */
[----:B------:R-:W2:Y:S01]  /*1df10*/  LDL.LU R15, [R1+0xcac] ;  /* 0x000cac00010f7983 */ /* 0x000ea20000300800 */
[----:B----4-:R-:W-:-:S03]  /*1df20*/  IADD3 R22, P5, R22, R12, RZ ;  /* 0x0000000c16167210 */ /* 0x010fc60007fbe0ff */
[----:B0-----:R-:W3:Y:S04]  /*1df30*/  LDL.LU R23, [R1+0xcd0] ;  /* 0x000cd00001177983 */ /* 0x001ee80000300800 */
[----:B------:R-:W4:Y:S04]  /*1df40*/  LDL.LU R17, [R1+0xca4] ;  /* 0x000ca40001117983 */ /* 0x000f280000300800 */
[----:B------:R-:W4:Y:S04]  /*1df50*/  LDL.LU R219, [R1+0xcc8] ;  /* 0x000cc80001db7983 */ /* 0x000f280000300800 */
[----:B------:R-:W4:Y:S04]  /*1df60*/  LDL.LU R218, [R1+0xc9c] ;  /* 0x000c9c0001da7983 */ /* 0x000f280000300800 */
[----:B------:R0:W-:Y:S04]  /*1df70*/  STL [R1+0xcb4], R22 ;  /* 0x000cb41601007387 */ /* 0x0001e80000100800 */
[----:B0-----:R-:W4:Y:S01]  /*1df80*/  LDL.LU R22, [R1+0xcc0] ;  /* 0x000cc00001167983 */ /* 0x001f220000300800 */
[----:B------:R-:W-:-:S03]  /*1df90*/  IMAD.X R19, R19, 0x1, R0, P6 ;  /* 0x0000000113137824 */ /* 0x000fc600030e0600 */
[----:B------:R-:W4:Y:S04]  /*1dfa0*/  LDL.LU R217, [R1+0xc94] ;  /* 0x000c940001d97983 */ /* 0x000f280000300800 */
[----:B------:R0:W-:Y:S04]  /*1dfb0*/  STL [R1+0xcd8], R19 ;  /* 0x000cd81301007387 */ /* 0x0001e80000100800 */
[----:B------:R-:W4:Y:S04]  /*1dfc0*/  LDL.LU R216, [R1+0xcb8] ;  /* 0x000cb80001d87983 */ /* 0x000f280000300800 */
[----:B0-----:R-:W4:Y:S01]  /*1dfd0*/  LDL.LU R19, [R1+0xc8c] ;  /* 0x000c8c0001137983 */ /* 0x001f220000300800 */
[-C--:B--2---:R-:W-:Y:S01]  /*1dfe0*/  IADD3 R15, P6, R15, R12.reuse, RZ ;  /* 0x0000000c0f0f7210 */ /* 0x084fe20007fde0ff */
[--C-:B---3--:R-:W-:Y:S01]  /*1dff0*/  IMAD.X R23, R23, 0x1, R0.reuse, P1 ;  /* 0x0000000117177824 */ /* 0x108fe200008e0600 */
[----:B----4-:R-:W-:Y:S01]  /*1e000*/  IADD3 R17, P1, R17, R12, RZ ;  /* 0x0000000c11117210 */ /* 0x010fe20007f3e0ff */
[----:B------:R-:W-:-:S03]  /*1e010*/  IMAD.X R219, R219, 0x1, R0, P2 ;  /* 0x00000001dbdb7824 */ /* 0x000fc600010e0600 */
[----:B------:R0:W-:Y:S04]  /*1e020*/  STL [R1+0xcd0], R23 ;  /* 0x000cd01701007387 */ /* 0x0001e80000100800 */
[----:B------:R-:W-:Y:S01]  /*1e030*/  STL [R1+0xcac], R15 ;  /* 0x000cac0f01007387 */ /* 0x000fe20000100800 */
[----:B------:R-:W-:-:S03]  /*1e040*/  IMAD.X R22, R22, 0x1, R0, P3 ;  /* 0x0000000116167824 */ /* 0x000fc600018e0600 */
[----:B0-----:R-:W2:Y:S04]  /*1e050*/  LDL.LU R23, [R1+0xcb0] ;  /* 0x000cb00001177983 */ /* 0x001ea80000300800 */
[----:B------:R-:W-:Y:S04]  /*1e060*/  STL [R1+0xca4], R17 ;  /* 0x000ca41101007387 */ /* 0x000fe80000100800 */
[----:B------:R0:W-:Y:S04]  /*1e070*/  STL [R1+0xcc0], R22 ;  /* 0x000cc01601007387 */ /* 0x0001e80000100800 */
[----:B------:R-:W-:Y:S01]  /*1e080*/  STL [R1+0xcc8], R219 ;  /* 0x000cc8db01007387 */ /* 0x000fe20000100800 */
[----:B------:R-:W-:-:S02]  /*1e090*/  IADD3 R218, P2, R218, R12, RZ ;  /* 0x0000000cdada7210 */ /* 0x000fc40007f5e0ff */
[-C--:B------:R-:W-:Y:S01]  /*1e0a0*/  IADD3 R217, P3, R217, R12.reuse, RZ ;  /* 0x0000000cd9d97210 */ /* 0x080fe20007f7e0ff */
[----:B------:R-:W-:Y:S01]  /*1e0b0*/  IMAD.X R216, R216, 0x1, R0, P4 ;  /* 0x00000001d8d87824 */ /* 0x000fe200020e0600 */
[----:B0-----:R-:W3:Y:S01]  /*1e0c0*/  LDL.LU R22, [R1+0xc84] ;  /* 0x000c840001167983 */ /* 0x001ee20000300800 */
[----:B------:R-:W-:-:S03]  /*1e0d0*/  IADD3 R19, P4, R19, R12, RZ ;  /* 0x0000000c13137210 */ /* 0x000fc60007f9e0ff */
        /* <DEDUP_REMOVED lines=9> */
[----:B--2---:R-:W-:-:S05]  /*1e170*/  IMAD.X R23, R23, 0x1, R0, P5 ;  /* 0x0000000117177824 */ /* 0x004fca00028e0600 */
[----:B------:R0:W-:Y:S01]  /*1e180*/  STL [R1+0xcb0], R23 ;  /* 0x000cb01701007387 */ /* 0x0001e20000100800 */
[----:B---3--:R-:W-:-:S03]  /*1e190*/  IADD3 R22, P5, R22, R12, RZ ;  /* 0x0000000c16167210 */ /* 0x008fc60007fbe0ff */
[----:B0-----:R-:W2:Y:S04]  /*1e1a0*/  LDL.LU R23, [R1+0xc6c] ;  /* 0x000c6c0001177983 */ /* 0x001ea80000300800 */
[----:B------:R-:W3:Y:S04]  /*1e1b0*/  LDL.LU R217, [R1+0xc90] ;  /* 0x000c900001d97983 */ /* 0x000ee80000300800 */
[----:B------:R0:W-:Y:S04]  /*1e1c0*/  STL [R1+0xc84], R22 ;  /* 0x000c841601007387 */ /* 0x0001e80000100800 */
[----:B------:R-:W3:Y:S01]  /*1e1d0*/  LDL.LU R216, [R1+0xc64] ;  /* 0x000c640001d87983 */ /* 0x000ee20000300800 */
[----:B----4-:R-:W-:-:S03]  /*1e1e0*/  IMAD.X R15, R15, 0x1, R0, P6 ;  /* 0x000000010f0f7824 */ /* 0x010fc600030e0600 */
[----:B0-----:R-:W4:Y:S01]  /*1e1f0*/  LDL.LU R22, [R1+0xc88] ;  /* 0x000c880001167983 */ /* 0x001f220000300800 */
[----:B------:R-:W-:-:S05]  /*1e200*/  IADD3 R19, P6, R19, R12, RZ ;  /* 0x0000000c13137210 */ /* 0x000fca0007fde0ff */
[----:B------:R0:W-:Y:S04]  /*1e210*/  STL [R1+0xc7c], R19 ;  /* 0x000c7c1301007387 */ /* 0x0001e80000100800 */
[----:B------:R-:W-:Y:S04]  /*1e220*/  STL [R1+0xca8], R15 ;  /* 0x000ca80f01007387 */ /* 0x000fe80000100800 */
[----:B0-----:R-:W4:Y:S01]  /*1e230*/  LDL.LU R19, [R1+0xc5c] ;  /* 0x000c5c0001137983 */ /* 0x001f220000300800 */
[--C-:B------:R-:W-:Y:S02]  /*1e240*/  IMAD.X R17, R17, 0x1, R0.reuse, P1 ;  /* 0x0000000111117824 */ /* 0x100fe400008e0600 */
[----:B------:R-:W-:Y:S01]  /*1e250*/  IMAD.X R218, R218, 0x1, R0, P2 ;  /* 0x00000001dada7824 */ /* 0x000fe200010e0600 */
[----:B------:R-:W-:-:S02]  /*1e260*/  IADD3 R219, P1, R219, R12, RZ ;  /* 0x0000000cdbdb7210 */ /* 0x000fc40007f3e0ff */
[----:B------:R-:W-:Y:S01]  /*1e270*/  STL [R1+0xca0], R17 ;  /* 0x000ca01101007387 */ /* 0x000fe20000100800 */
[----:B--2---:R-:W-:Y:S01]  /*1e280*/  IADD3 R23, P2, R23, R12, RZ ;  /* 0x0000000c17177210 */ /* 0x004fe20007f5e0ff */
[----:B---3--:R-:W-:-:S04]  /*1e290*/  IMAD.X R217, R217, 0x1, R0, P3 ;  /* 0x00000001d9d97824 */ /* 0x008fc800018e0600 */
[----:B------:R0:W-:Y:S01]  /*1e2a0*/  STL [R1+0xc6c], R23 ;  /* 0x000c6c1701007387 */ /* 0x0001e20000100800 */
[----:B------:R-:W-:-:S03]  /*1e2b0*/  IADD3 R216, P3, R216, R12, RZ ;  /* 0x0000000cd8d87210 */ /* 0x000fc60007f7e0ff */
[----:B------:R-:W-:Y:S01]  /*1e2c0*/  STL [R1+0xc74], R219 ;  /* 0x000c74db01007387 */ /* 0x000fe20000100800 */
[----:B----4-:R-:W-:-:S03]  /*1e2d0*/  IMAD.X R22, R22, 0x1, R0, P4 ;  /* 0x0000000116167824 */ /* 0x010fc600020e0600 */
[----:B0-----:R-:W2:Y:S04]  /*1e2e0*/  LDL.LU R23, [R1+0xc80] ;  /* 0x000c800001177983 */ /* 0x001ea80000300800 */
[----:B------:R-:W-:Y:S04]  /*1e2f0*/  STL [R1+0xc98], R218 ;  /* 0x000c98da01007387 */ /* 0x000fe80000100800 */
[----:B------:R-:W-:Y:S04]  /*1e300*/  STL [R1+0xc90], R217 ;  /* 0x000c90d901007387 */ /* 0x000fe80000100800 */
[----:B------:R-:W-:Y:S04]  /*1e310*/  STL [R1+0xc64], R216 ;  /* 0x000c64d801007387 */ /* 0x000fe80000100800 */
[----:B------:R0:W-:Y:S04]  /*1e320*/  STL [R1+0xc88], R22 ;  /* 0x000c881601007387 */ /* 0x0001e80000100800 */
[----:B------:R-:W3:Y:S04]  /*1e330*/  LDL.LU R15, [R1+0xc54] ;  /* 0x000c5400010f7983 */ /* 0x000ee80000300800 */
[----:B0-----:R-:W4:Y:S01]  /*1e340*/  LDL.LU R22, [R1+0xc78] ;  /* 0x000c780001167983 */ /* 0x001f220000300800 */
[----:B------:R-:W-:-:S03]  /*1e350*/  IADD3 R19, P4, R19, R12, RZ ;  /* 0x0000000c13137210 */ /* 0x000fc60007f9e0ff */
[----:B------:R-:W4:Y:S04]  /*1e360*/  LDL.LU R17, [R1+0xc4c] ;  /* 0x000c4c0001117983 */ /* 0x000f280000300800 */
[----:B------:R-:W4:Y:S04]  /*1e370*/  LDL.LU R219, [R1+0xc70] ;  /* 0x000c700001db7983 */ /* 0x000f280000300800 */
[----:B------:R-:W4:Y:S04]  /*1e380*/  LDL.LU R218, [R1+0xc44] ;  /* 0x000c440001da7983 */ /* 0x000f280000300800 */
[----:B------:R0:W-:Y:S04]  /*1e390*/  STL [R1+0xc5c], R19 ;  /* 0x000c5c1301007387 */ /* 0x0001e80000100800 */
[----:B0-----:R-:W4:Y:S04]  /*1e3a0*/  LDL.LU R19, [R1+0xc68] ;  /* 0x000c680001137983 */ /* 0x001f280000300800 */
[----:B------:R-:W4:Y:S01]  /*1e3b0*/  LDL.LU R217, [R1+0xc3c] ;  /* 0x000c3c0001d97983 */ /* 0x000f220000300800 */
[----:B--2---:R-:W-:-:S05]  /*1e3c0*/  IMAD.X R23, R23, 0x1, R0, P5 ;  /* 0x0000000117177824 */ /* 0x004fca00028e0600 */
[----:B------:R0:W-:Y:S04]  /*1e3d0*/  STL [R1+0xc80], R23 ;  /* 0x000c801701007387 */ /* 0x0001e80000100800 */
[----:B------:R-:W2:Y:S01]  /*1e3e0*/  LDL.LU R216, [R1+0xc60] ;  /* 0x000c600001d87983 */ /* 0x000ea20000300800 */
[-C--:B---3--:R-:W-:Y:S01]  /*1e3f0*/  IADD3 R15, P5, R15, R12.reuse, RZ ;  /* 0x0000000c0f0f7210 */ /* 0x088fe20007fbe0ff */
[--C-:B----4-:R-:W-:Y:S02]  /*1e400*/  IMAD.X R22, R22, 0x1, R0.reuse, P6 ;  /* 0x0000000116167824 */ /* 0x110fe400030e0600 */
[----:B0-----:R-:W3:Y:S04]  /*1e410*/  LDL.LU R23, [R1+0xc34] ;  /* 0x000c340001177983 */ /* 0x001ee80000300800 */
[----:B------:R0:W-:Y:S04]  /*1e420*/  STL [R1+0xc78], R22 ;  /* 0x000c781601007387 */ /* 0x0001e80000100800 */
[----:B------:R-:W-:Y:S01]  /*1e430*/  STL [R1+0xc54], R15 ;  /* 0x000c540f01007387 */ /* 0x000fe20000100800 */
[----:B------:R-:W-:Y:S01]  /*1e440*/  IADD3 R17, P6, R17, R12, RZ ;  /* 0x0000000c11117210 */ /* 0x000fe20007fde0ff */
[----:B------:R-:W-:-:S02]  /*1e450*/  IMAD.X R219, R219, 0x1, R0, P1 ;  /* 0x00000001dbdb7824 */ /* 0x000fc400008e0600 */
[----:B0-----:R-:W4:Y:S01]  /*1e460*/  LDL.LU R22, [R1+0xc58] ;  /* 0x000c580001167983 */ /* 0x001f220000300800 */
[----:B------:R-:W-:-:S03]  /*1e470*/  IMAD.X R19, R19, 0x1, R0, P2 ;  /* 0x0000000113137824 */ /* 0x000fc600010e0600 */
[----:B------:R-:W-:Y:S04]  /*1e480*/  STL [R1+0xc4c], R17 ;  /* 0x000c4c1101007387 */ /* 0x000fe80000100800 */
[----:B------:R0:W-:Y:S04]  /*1e490*/  STL [R1+0xc68], R19 ;  /* 0x000c681301007387 */ /* 0x0001e80000100800 */
[----:B------:R-:W-:Y:S04]  /*1e4a0*/  STL [R1+0xc70], R219 ;  /* 0x000c70db01007387 */ /* 0x000fe80000100800 */
[----:B0-----:R-:W4:Y:S01]  /*1e4b0*/  LDL.LU R19, [R1+0xc2c] ;  /* 0x000c2c0001137983 */ /* 0x001f220000300800 */
[----:B------:R-:W-:-:S02]  /*1e4c0*/  IADD3 R218, P1, R218, R12, RZ ;  /* 0x0000000cdada7210 */ /* 0x000fc40007f3e0ff */
[----:B------:R-:W-:-:S03]  /*1e4d0*/  IADD3 R217, P2, R217, R12, RZ ;  /* 0x0000000cd9d97210 */ /* 0x000fc60007f5e0ff */
[----:B------:R-:W-:Y:S04]  /*1e4e0*/  STL [R1+0xc44], R218 ;  /* 0x000c44da01007387 */ /* 0x000fe80000100800 */
[----:B------:R-:W-:Y:S01]  /*1e4f0*/  STL [R1+0xc3c], R217 ;  /* 0x000c3cd901007387 */ /* 0x000fe20000100800 */
[----:B--2---:R-:W-:-:S05]  /*1e500*/  IMAD.X R216, R216, 0x1, R0, P3 ;  /* 0x00000001d8d87824 */ /* 0x004fca00018e0600 */
[----:B------:R-:W-:Y:S01]  /*1e510*/  STL [R1+0xc60], R216 ;  /* 0x000c60d801007387 */ /* 0x000fe20000100800 */
[----:B---3--:R-:W-:-:S05]  /*1e520*/  IADD3 R23, P3, R23, R12, RZ ;  /* 0x0000000c17177210 */ /* 0x008fca0007f7e0ff */
[----:B------:R0:W-:Y:S04]  /*1e530*/  STL [R1+0xc34], R23 ;  /* 0x000c341701007387 */ /* 0x0001e80000100800 */
[----:B------:R-:W2:Y:S01]  /*1e540*/  LDL.LU R15, [R1+0xc50] ;  /* 0x000c5000010f7983 */ /* 0x000ea20000300800 */
[----:B----4-:R-:W-:-:S03]  /*1e550*/  IMAD.X R22, R22, 0x1, R0, P4 ;  /* 0x0000000116167824 */ /* 0x010fc600020e0600 */
[----:B0-----:R-:W3:Y:S04]  /*1e560*/  LDL.LU R23, [R1+0xc24] ;  /* 0x000c240001177983 */ /* 0x001ee80000300800 */
[----:B------:R-:W4:Y:S04]  /*1e570*/  LDL.LU R17, [R1+0xc48] ;  /* 0x000c480001117983 */ /* 0x000f280000300800 */
[----:B------:R-:W4:Y:S04]  /*1e580*/  LDL.LU R219, [R1+0xc1c] ;  /* 0x000c1c0001db7983 */ /* 0x000f280000300800 */
[----:B------:R-:W4:Y:S04]  /*1e590*/  LDL.LU R218, [R1+0xc40] ;  /* 0x000c400001da7983 */ /* 0x000f280000300800 */
[----:B------:R0:W-:Y:S04]  /*1e5a0*/  STL [R1+0xc58], R22 ;  /* 0x000c581601007387 */ /* 0x0001e80000100800 */
[----:B0-----:R-:W4:Y:S01]  /*1e5b0*/  LDL.LU R22, [R1+0xc14] ;  /* 0x000c140001167983 */ /* 0x001f220000300800 */
[----:B------:R-:W-:-:S03]  /*1e5c0*/  IADD3 R19, P4, R19, R12, RZ ;  /* 0x0000000c13137210 */ /* 0x000fc60007f9e0ff */
[----:B------:R-:W4:Y:S04]  /*1e5d0*/  LDL.LU R217, [R1+0xc38] ;  /* 0x000c380001d97983 */ /* 0x000f280000300800 */
[----:B------:R0:W-:Y:S04]  /*1e5e0*/  STL [R1+0xc2c], R19 ;  /* 0x000c2c1301007387 */ /* 0x0001e80000100800 */
[----:B------:R-:W4:Y:S04]  /*1e5f0*/  LDL.LU R216, [R1+0xc0c] ;  /* 0x000c0c0001d87983 */ /* 0x000f280000300800 */
[----:B0-----:R-:W4:Y:S01]  /*1e600*/  LDL.LU R19, [R1+0xc30] ;  /* 0x000c300001137983 */ /* 0x001f220000300800 */
[--C-:B--2---:R-:W-:Y:S01]  /*1e610*/  IMAD.X R15, R15, 0x1, R0.reuse, P5 ;  /* 0x000000010f0f7824 */ /* 0x104fe200028e0600 */
[----:B---3--:R-:W-:Y:S01]  /*1e620*/  IADD3 R23, P5, R23, R12, RZ ;  /* 0x0000000c17177210 */ /* 0x008fe20007fbe0ff */
[----:B----4-:R-:W-:-:S02]  /*1e630*/  IMAD.X R17, R17, 0x1, R0, P6 ;  /* 0x0000000111117824 */ /* 0x010fc400030e0600 */
[----:B------:R-:W-:Y:S01]  /*1e640*/  IMAD.X R218, R218, 0x1, R0, P1 ;  /* 0x00000001dada7824 */ /* 0x000fe200008e0600 */
[-C--:B------:R-:W-:Y:S01]  /*1e650*/  IADD3 R219, P6, R219, R12.reuse, RZ ;  /* 0x0000000cdbdb7210 */ /* 0x080fe20007fde0ff */
[----:B------:R0:W-:Y:S04]  /*1e660*/  STL [R1+0xc24], R23 ;  /* 0x000c241701007387 */ /* 0x0001e80000100800 */
[----:B------:R-:W-:Y:S01]  /*1e670*/  STL [R1+0xc50], R15 ;  /* 0x000c500f01007387 */ /* 0x000fe20000100800 */
[----:B------:R-:W-:-:S03]  /*1e680*/  IADD3 R22, P1, R22, R12, RZ ;  /* 0x0000000c16167210 */ /* 0x000fc60007f3e0ff */
        /* <DEDUP_REMOVED lines=34> */
[----:B--2---:R-:W-:Y:S01]  /*1e8b0*/  IMAD.X R23, R23, 0x1, R0, P1 ;  /* 0x0000000117177824 */ /* 0x004fe200008e0600 */
[----:B---3--:R-:W-:-:S04]  /*1e8c0*/  IADD3 R217, P1, R217, R12, RZ ;  /* 0x0000000cd9d97210 */ /* 0x008fc80007f3e0ff */
[----:B------:R0:W-:Y:S01]  /*1e8d0*/  STL [R1+0xc10], R23 ;  /* 0x000c101701007387 */ /* 0x0001e20000100800 */
[----:B------:R-:W-:-:S03]  /*1e8e0*/  IMAD.X R216, R216, 0x1, R0, P2 ;  /* 0x00000001d8d87824 */ /* 0x000fc600010e0600 */
        /* <DEDUP_REMOVED lines=863> */
[----:B------:R0:W-:Y:S04]  /*21ee0*/  STL [R1+0x790], R216 ;  /* 0x000790d801007387 */ /* 0x0001e80000100800 */
[----:B------:R1:W-:Y:S04]  /*21ef0*/  STL [R1+0x764], R19 ;  /* 0x0007641301007387 */ /* 0x0003e80000100800 */
[----:B------:R-:W4:Y:S04]  /*21f00*/  LDL.LU R15, [R1+0x780] ;  /* 0x00078000010f7983 */ /* 0x000f280000300800 */
[----:B0-----:R-:W4:Y:S04]  /*21f10*/  LDL.LU R216, [R1+0x754] ;  /* 0x0007540001d87983 */ /* 0x001f280000300800 */
[----:B------:R-:W4:Y:S04]  /*21f20*/  LDL.LU R17, [R1+0x778] ;  /* 0x0007780001117983 */ /* 0x000f280000300800 */
[----:B------:R-:W4:Y:S04]  /*21f30*/  LDL.LU R219, [R1+0x74c] ;  /* 0x00074c0001db7983 */ /* 0x000f280000300800 */
[----:B------:R-:W4:Y:S01]  /*21f40*/  LDL.LU R218, [R1+0x770] ;  /* 0x0007700001da7983 */ /* 0x000f220000300800 */
[----:B--2---:R-:W-:-:S05]  /*21f50*/  IMAD.X R23, R23, 0x1, R0, P2 ;  /* 0x0000000117177824 */ /* 0x004fca00010e0600 */
[----:B------:R0:W-:Y:S04]  /*21f60*/  STL [R1+0x788], R23 ;  /* 0x0007881701007387 */ /* 0x0001e80000100800 */
[----:B-1----:R-:W2:Y:S04]  /*21f70*/  LDL.LU R19, [R1+0x744] ;  /* 0x0007440001137983 */ /* 0x002ea80000300800 */
[----:B------:R-:W2:Y:S01]  /*21f80*/  LDL.LU R217, [R1+0x768] ;  /* 0x0007680001d97983 */ /* 0x000ea20000300800 */
[----:B---3--:R-:W-:-:S05]  /*21f90*/  IADD3 R22, P2, R22, R12, RZ ;  /* 0x0000000c16167210 */ /* 0x008fca0007f5e0ff */
[----:B------:R1:W-:Y:S04]  /*21fa0*/  STL [R1+0x75c], R22 ;  /* 0x00075c1601007387 */ /* 0x0003e80000100800 */
[----:B0-----:R-:W3:Y:S01]  /*21fb0*/  LDL.LU R23, [R1+0x73c] ;  /* 0x00073c0001177983 */ /* 0x001ee20000300800 */
[----:B----4-:R-:W-:-:S03]  /*21fc0*/  IMAD.X R15, R15, 0x1, R0, P3 ;  /* 0x000000010f0f7824 */ /* 0x010fc600018e0600 */
[----:B-1----:R-:W4:Y:S01]  /*21fd0*/  LDL.LU R22, [R1+0x760] ;  /* 0x0007600001167983 */ /* 0x002f220000300800 */
        /* <DEDUP_REMOVED lines=9> */
[----:B------:R-:W-:-:S04]  /*22070*/  IMAD.X R217, R217, 0x1, R0, P6 ;  /* 0x00000001d9d97824 */ /* 0x000fc800030e0600 */
[----:B------:R0:W-:Y:S04]  /*22080*/  STL [R1+0x744], R19 ;  /* 0x0007441301007387 */ /* 0x0001e80000100800 */
[----:B------:R-:W-:Y:S01]  /*22090*/  STL [R1+0x74c], R219 ;  /* 0x00074cdb01007387 */ /* 0x000fe20000100800 */
[----:B---3--:R-:W-:-:S03]  /*220a0*/  IADD3 R23, P6, R23, R12, RZ ;  /* 0x0000000c17177210 */ /* 0x008fc60007fde0ff */
[----:B0-----:R-:W2:Y:S04]  /*220b0*/  LDL.LU R19, [R1+0x758] ;  /* 0x0007580001137983 */ /* 0x001ea80000300800 */
[----:B------:R-:W-:Y:S04]  /*220c0*/  STL [R1+0x770], R218 ;  /* 0x000770da01007387 */ /* 0x000fe80000100800 */
[----:B------:R-:W-:Y:S04]  /*220d0*/  STL [R1+0x768], R217 ;  /* 0x000768d901007387 */ /* 0x000fe80000100800 */
[----:B------:R0:W-:Y:S01]  /*220e0*/  STL [R1+0x73c], R23 ;  /* 0x00073c1701007387 */ /* 0x0001e20000100800 */
[----:B----4-:R-:W-:-:S05]  /*220f0*/  IMAD.X R22, R22, 0x1, R0, P1 ;  /* 0x0000000116167824 */ /* 0x010fca00008e0600 */
[----:B------:R1:W-:Y:S01]  /*22100*/  STL [R1+0x760], R22 ;  /* 0x0007601601007387 */ /* 0x0003e20000100800 */
[----:B0-----:R-:W-:Y:S02]  /*22110*/  IMAD.MOV.U32 R23, RZ, RZ, R21 ;  /* 0x000000ffff177224 */ /* 0x001fe400078e0015 */
[----:B------:R-:W-:Y:S02]  /*22120*/  IMAD.MOV.U32 R21, RZ, RZ, R251 ;  /* 0x000000ffff157224 */ /* 0x000fe400078e00fb */
[----:B-1----:R-:W-:Y:S02]  /*22130*/  IMAD.MOV.U32 R22, RZ, RZ, R252 ;  /* 0x000000ffff167224 */ /* 0x002fe400078e00fc */
[----:B------:R-:W-:Y:S02]  /*22140*/  IMAD.MOV.U32 R252, RZ, RZ, R250 ;  /* 0x000000fffffc7224 */ /* 0x000fe400078e00fa */
[----:B------:R-:W-:Y:S02]  /*22150*/  IMAD.MOV.U32 R250, RZ, RZ, R249 ;  /* 0x000000fffffa7224 */ /* 0x000fe400078e00f9 */
[----:B------:R-:W-:-:S02]  /*22160*/  IMAD.MOV.U32 R249, RZ, RZ, R248 ;  /* 0x000000fffff97224 */ /* 0x000fc400078e00f8 */
[----:B------:R-:W-:Y:S02]  /*22170*/  IMAD.MOV.U32 R248, RZ, RZ, R246 ;  /* 0x000000fffff87224 */ /* 0x000fe400078e00f6 */
[----:B------:R-:W-:Y:S02]  /*22180*/  IMAD.MOV.U32 R246, RZ, RZ, R245 ;  /* 0x000000fffff67224 */ /* 0x000fe400078e00f5 */
[----:B------:R-:W-:Y:S01]  /*22190*/  IMAD.MOV.U32 R245, RZ, RZ, R20 ;  /* 0x000000fffff57224 */ /* 0x000fe200078e0014 */
[----:B------:R-:W-:Y:S01]  /*221a0*/  IADD3 R216, P1, R216, R12, RZ ;  /* 0x0000000cd8d87210 */ /* 0x000fe20007f3e0ff */
[----:B------:R-:W3:Y:S04]  /*221b0*/  LDL.LU R20, [R1+0x72c] ;  /* 0x00072c0001147983 */ /* 0x000ee80000300800 */
[----:B------:R-:W4:Y:S04]  /*221c0*/  LDL.LU R251, [R1+0x750] ;  /* 0x0007500001fb7983 */ /* 0x000f280000300800 */
        /* <DEDUP_REMOVED lines=8> */
[----:B------:R-:W2:Y:S04]  /*22250*/  LDL.LU R217, [R1+0x738] ;  /* 0x0007380001d97983 */ /* 0x000ea80000300800 */
[----:B0-----:R-:W2:Y:S01]  /*22260*/  LDL.LU R19, [R1+0x70c] ;  /* 0x00070c0001137983 */ /* 0x001ea20000300800 */
[-C--:B---3--:R-:W-:Y:S01]  /*22270*/  IADD3 R20, P2, R20, R12.reuse, RZ ;  /* 0x0000000c14147210 */ /* 0x088fe20007f5e0ff */
[----:B----4-:R-:W-:Y:S01]  /*22280*/  IMAD.X R251, R251, 0x1, R0, P3 ;  /* 0x00000001fbfb7824 */ /* 0x010fe200018e0600 */
[----:B------:R-:W-:-:S03]  /*22290*/  IADD3 R15, P3, R15, R12, RZ ;  /* 0x0000000c0f0f7210 */ /* 0x000fc60007f7e0ff */
[----:B------:R0:W-:Y:S01]  /*222a0*/  STL [R1+0x72c], R20 ;  /* 0x00072c1401007387 */ /* 0x0001e20000100800 */
[----:B------:R-:W-:-:S03]  /*222b0*/  IMAD.X R17, R17, 0x1, R0, P4 ;  /* 0x0000000111117824 */ /* 0x000fc600020e0600 */
[----:B0-----:R-:W3:Y:S04]  /*222c0*/  LDL.LU R20, [R1+0xe28] ;  /* 0x000e280001147983 */ /* 0x001ee80000300800 */
[----:B------:R0:W-:Y:S01]  /*222d0*/  STL [R1+0x750], R251 ;  /* 0x000750fb01007387 */ /* 0x0001e20000100800 */
[----:B------:R-:W-:-:S03]  /*222e0*/  IMAD.X R216, R216, 0x1, R0, P5 ;  /* 0x00000001d8d87824 */ /* 0x000fc600028e0600 */
[----:B0-----:R-:W4:Y:S04]  /*222f0*/  LDL.LU R251, [R1+0x730] ;  /* 0x0007300001fb7983 */ /* 0x001f280000300800 */
[----:B------:R-:W-:Y:S04]  /*22300*/  STL [R1+0x724], R15 ;  /* 0x0007240f01007387 */ /* 0x000fe80000100800 */
[----:B------:R0:W-:Y:S04]  /*22310*/  STL [R1+0x740], R216 ;  /* 0x000740d801007387 */ /* 0x0001e80000100800 */
[----:B------:R-:W-:Y:S04]  /*22320*/  STL [R1+0x748], R17 ;  /* 0x0007481101007387 */ /* 0x000fe80000100800 */
[----:B0-----:R-:W3:Y:S01]  /*22330*/  LDL.LU R216, [R1+0x704] ;  /* 0x0007040001d87983 */ /* 0x001ee20000300800 */
[----:B------:R-:W-:-:S02]  /*22340*/  IADD3 R219, P4, R219, R12, RZ ;  /* 0x0000000cdbdb7210 */ /* 0x000fc40007f9e0ff */
[----:B------:R-:W-:-:S03]  /*22350*/  IADD3 R218, P5, R218, R12, RZ ;  /* 0x0000000cdada7210 */ /* 0x000fc60007fbe0ff */
[----:B------:R-:W-:Y:S04]  /*22360*/  STL [R1+0x71c], R219 ;  /* 0x00071cdb01007387 */ /* 0x000fe80000100800 */
[----:B------:R-:W-:Y:S01]  /*22370*/  STL [R1+0x714], R218 ;  /* 0x000714da01007387 */ /* 0x000fe20000100800 */
[----:B--2---:R-:W-:-:S05]  /*22380*/  IMAD.X R217, R217, 0x1, R0, P6 ;  /* 0x00000001d9d97824 */ /* 0x004fca00030e0600 */
[----:B------:R-:W-:Y:S01]  /*22390*/  STL [R1+0x738], R217 ;  /* 0x000738d901007387 */ /* 0x000fe20000100800 */
[----:B------:R-:W-:-:S05]  /*223a0*/  IADD3 R19, P6, R19, R12, RZ ;  /* 0x0000000c13137210 */ /* 0x000fca0007fde0ff */
[----:B------:R0:W-:Y:S04]  /*223b0*/  STL [R1+0x70c], R19 ;  /* 0x00070c1301007387 */ /* 0x0001e80000100800 */
[----:B------:R-:W2:Y:S04]  /*223c0*/  LDL.LU R15, [R1+0x6fc] ;  /* 0x0006fc00010f7983 */ /* 0x000ea80000300800 */
[----:B0-----:R-:W2:Y:S04]  /*223d0*/  LDL.LU R19, [R1+0x720] ;  /* 0x0007200001137983 */ /* 0x001ea80000300800 */
[----:B------:R-:W2:Y:S04]  /*223e0*/  LDL.LU R17, [R1+0x6f4] ;  /* 0x0006f40001117983 */ /* 0x000ea80000300800 */
[----:B------:R-:W2:Y:S04]  /*223f0*/  LDL.LU R219, [R1+0x718] ;  /* 0x0007180001db7983 */ /* 0x000ea80000300800 */
[----:B------:R-:W2:Y:S01]  /*22400*/  LDL.LU R218, [R1+0x6ec] ;  /* 0x0006ec0001da7983 */ /* 0x000ea20000300800 */
[----:B----4-:R-:W-:-:S05]  /*22410*/  IMAD.X R251, R251, 0x1, R0, P1 ;  /* 0x00000001fbfb7824 */ /* 0x010fca00008e0600 */
[----:B------:R0:W-:Y:S01]  /*22420*/  STL [R1+0x730], R251 ;  /* 0x000730fb01007387 */ /* 0x0001e20000100800 */
[----:B---3--:R-:W-:-:S03]  /*22430*/  IADD3 R216, P1, R216, R12, RZ ;  /* 0x0000000cd8d87210 */ /* 0x008fc60007f3e0ff */
[----:B0-----:R-:W3:Y:S04]  /*22440*/  LDL.LU R251, [R1+0x710] ;  /* 0x0007100001fb7983 */ /* 0x001ee80000300800 */
[----:B------:R-:W4:Y:S04]  /*22450*/  LDL.LU R12, [R1+0x728] ;  /* 0x00072800010c7983 */ /* 0x000f280000300800 */
[----:B------:R0:W-:Y:S04]  /*22460*/  STL [R1+0x704], R216 ;  /* 0x000704d801007387 */ /* 0x0001e80000100800 */
[----:B------:R-:W3:Y:S04]  /*22470*/  LDL.LU R217, [R1+0x6e4] ;  /* 0x0006e40001d97983 */ /* 0x000ee80000300800 */
[----:B0-----:R-:W3:Y:S01]  /*22480*/  LDL.LU R216, [R1+0x708] ;  /* 0x0007080001d87983 */ /* 0x001ee20000300800 */
[----:B--2---:R-:W-:-:S02]  /*22490*/  IMAD.X R19, R19, 0x1, R0, P3 ;  /* 0x0000000113137824 */ /* 0x004fc400018e0600 */
[----:B----4-:R-:W-:-:S05]  /*224a0*/  IMAD.X R12, R12, 0x1, R0, P2 ;  /* 0x000000010c0c7824 */ /* 0x010fca00010e0600 */
[----:B------:R0:W-:Y:S02]  /*224b0*/  STL [R1+0x728], R12 ;  /* 0x0007280c01007387 */ /* 0x0001e40000100800 */
[----:B0-----:R-:W0:Y:S02]  /*224c0*/  LDC R12, c[0x0][0x238] ;  /* 0x00008e00ff0c7b82 */ /* 0x001e240000000800 */
[----:B------:R1:W-:Y:S01]  /*224d0*/  STL [R1+0x720], R19 ;  /* 0x0007201301007387 */ /* 0x0003e20000100800 */
[--C-:B---3--:R-:W-:Y:S02]  /*224e0*/  IMAD.X R251, R251, 0x1, R0.reuse, P5 ;  /* 0x00000001fbfb7824 */ /* 0x108fe400028e0600 */
[----:B------:R-:W-:Y:S02]  /*224f0*/  IMAD.X R219, R219, 0x1, R0, P4 ;  /* 0x00000001dbdb7824 */ /* 0x000fe400020e0600 */
[----:B0-----:R-:W-:-:S04]  /*22500*/  IMAD.SHL.U32 R12, R12, 0x80, RZ ;  /* 0x000000800c0c7824 */ /* 0x001fc800078e00ff */
[----:B------:R-:W-:-:S05]  /*22510*/  IMAD.SHL.U32 R12, R12, 0x2, RZ ;  /* 0x000000020c0c7824 */ /* 0x000fca00078e00ff */
[-C--:B------:R-:W-:Y:S02]  /*22520*/  IADD3 R15, P2, R15, R12.reuse, RZ ;  /* 0x0000000c0f0f7210 */ /* 0x080fe40007f5e0ff */
[----:B------:R-:W-:-:S03]  /*22530*/  IADD3 R17, P3, R17, R12, RZ ;  /* 0x0000000c11117210 */ /* 0x000fc60007f7e0ff */
[----:B------:R-:W-:Y:S04]  /*22540*/  STL [R1+0x6fc], R15 ;  /* 0x0006fc0f01007387 */ /* 0x000fe80000100800 */
[----:B-1----:R-:W2:Y:S04]  /*22550*/  LDL.LU R19, [R1+0x6dc] ;  /* 0x0006dc0001137983 */ /* 0x002ea80000300800 */
[----:B------:R-:W-:Y:S04]  /*22560*/  STL [R1+0x6f4], R17 ;  /* 0x0006f41101007387 */ /* 0x000fe80000100800 */
[----:B------:R0:W-:Y:S04]  /*22570*/  STL [R1+0x710], R251 ;  /* 0x000710fb01007387 */ /* 0x0001e80000100800 */
[----:B------:R-:W-:Y:S04]  /*22580*/  STL [R1+0x718], R219 ;  /* 0x000718db01007387 */ /* 0x000fe80000100800 */
[----:B0-----:R-:W3:Y:S01]  /*22590*/  LDL.LU R251, [R1+0x700] ;  /* 0x0007000001fb7983 */ /* 0x001ee20000300800 */
[----:B------:R-:W-:-:S02]  /*225a0*/  IADD3 R218, P4, R218, R12, RZ ;  /* 0x0000000cdada7210 */ /* 0x000fc40007f9e0ff */
[-C--:B------:R-:W-:Y:S01]  /*225b0*/  IADD3 R217, P5, R217, R12.reuse, RZ ;  /* 0x0000000cd9d97210 */ /* 0x080fe20007fbe0ff */
[----:B------:R-:W-:Y:S02]  /*225c0*/  IMAD.X R216, R216, 0x1, R0, P6 ;  /* 0x00000001d8d87824 */ /* 0x000fe400030e0600 */
[----:B------:R-:W-:Y:S04]  /*225d0*/  STL [R1+0x6ec], R218 ;  /* 0x0006ecda01007387 */ /* 0x000fe80000100800 */
[----:B------:R-:W4:Y:S04]  /*225e0*/  LDL.LU R15, [R1+0x6d4] ;  /* 0x0006d400010f7983 */ /* 0x000f280000300800 */
[----:B------:R0:W-:Y:S04]  /*225f0*/  STL [R1+0x6e4], R217 ;  /* 0x0006e4d901007387 */ /* 0x0001e80000100800 */
[----:B------:R1:W-:Y:S04]  /*22600*/  STL [R1+0x708], R216 ;  /* 0x000708d801007387 */ /* 0x0003e80000100800 */
[----:B------:R-:W4:Y:S04]  /*22610*/  LDL.LU R17, [R1+0x6f8] ;  /* 0x0006f80001117983 */ /* 0x000f280000300800 */
[----:B0-----:R-:W4:Y:S04]  /*22620*/  LDL.LU R217, [R1+0x6cc] ;  /* 0x0006cc0001d97983 */ /* 0x001f280000300800 */
[----:B------:R-:W4:Y:S04]  /*22630*/  LDL.LU R219, [R1+0x6f0] ;  /* 0x0006f00001db7983 */ /* 0x000f280000300800 */
[----:B------:R-:W4:Y:S04]  /*22640*/  LDL.LU R218, [R1+0x6c4] ;  /* 0x0006c40001da7983 */ /* 0x000f280000300800 */
[----:B-1----:R-:W4:Y:S01]  /*22650*/  LDL.LU R216, [R1+0x6e8] ;  /* 0x0006e80001d87983 */ /* 0x002f220000300800 */
[----:B--2---:R-:W-:-:S05]  /*22660*/  IADD3 R19, P6, R19, R12, RZ ;  /* 0x0000000c13137210 */ /* 0x004fca0007fde0ff */
[----:B------:R0:W-:Y:S01]  /*22670*/  STL [R1+0x6dc], R19 ;  /* 0x0006dc1301007387 */ /* 0x0001e20000100800 */
[----:B---3--:R-:W-:-:S03]  /*22680*/  IMAD.X R251, R251, 0x1, R0, P1 ;  /* 0x00000001fbfb7824 */ /* 0x008fc600008e0600 */
[----:B0-----:R-:W2:Y:S04]  /*22690*/  LDL.LU R19, [R1+0x6bc] ;  /* 0x0006bc0001137983 */ /* 0x001ea80000300800 */
[----:B------:R0:W-:Y:S02]  /*226a0*/  STL [R1+0x700], R251 ;  /* 0x000700fb01007387 */ /* 0x0001e40000100800 */
[----:B0-----:R-:W-:Y:S02]  /*226b0*/  IMAD.MOV.U32 R251, RZ, RZ, R247 ;  /* 0x000000fffffb7224 */ /* 0x001fe400078e00f7 */
[----:B------:R-:W-:Y:S02]  /*226c0*/  IMAD.MOV.U32 R247, RZ, RZ, R2 ;  /* 0x000000fffff77224 */ /* 0x000fe400078e0002 */
[----:B------:R-:W3:Y:S01]  /*226d0*/  LDL.LU R2, [R1+0x6e0] ;  /* 0x0006e00001027983 */ /* 0x000ee20000300800 */
[-C--:B----4-:R-:W-:Y:S01]  /*226e0*/  IADD3 R15, P1, R15, R12.reuse, RZ ;  /* 0x0000000c0f0f7210 */ /* 0x090fe20007f3e0ff */
[--C-:B------:R-:W-:Y:S01]  /*226f0*/  IMAD.X R17, R17, 0x1, R0.reuse, P2 ;  /* 0x0000000111117824 */ /* 0x100fe200010e0600 */
[----:B------:R-:W-:Y:S01]  /*22700*/  IADD3 R217, P2, R217, R12, RZ ;  /* 0x0000000cd9d97210 */ /* 0x000fe20007f5e0ff */
[----:B------:R-:W-:-:S02]  /*22710*/  IMAD.X R219, R219, 0x1, R0, P3 ;  /* 0x00000001dbdb7824 */ /* 0x000fc400018e0600 */
[----:B------:R-:W-:Y:S01]  /*22720*/  IMAD.X R216, R216, 0x1, R0, P4 ;  /* 0x00000001d8d87824 */ /* 0x000fe200020e0600 */
[----:B------:R-:W-:Y:S04]  /*22730*/  STL [R1+0x6d4], R15 ;  /* 0x0006d40f01007387 */ /* 0x000fe80000100800 */
[----:B------:R0:W-:Y:S04]  /*22740*/  STL [R1+0x6cc], R217 ;  /* 0x0006ccd901007387 */ /* 0x0001e80000100800 */
[----:B------:R-:W-:Y:S01]  /*22750*/  STL [R1+0x6f8], R17 ;  /* 0x0006f81101007387 */ /* 0x000fe20000100800 */
[----:B------:R-:W-:-:S03]  /*22760*/  IADD3 R218, P3, R218, R12, RZ ;  /* 0x0000000cdada7210 */ /* 0x000fc60007f7e0ff */
[----:B0-----:R-:W4:Y:S04]  /*22770*/  LDL.LU R217, [R1+0x6b4] ;  /* 0x0006b40001d97983 */ /* 0x001f280000300800 */
[----:B------:R-:W-:Y:S01]  /*22780*/  STL [R1+0x6f0], R219 ;  /* 0x0006f0db01007387 */ /* 0x000fe20000100800 */
[----:B--2---:R-:W-:-:S05]  /*22790*/  IADD3 R19, P4, R19, R12, RZ ;  /* 0x0000000c13137210 */ /* 0x004fca0007f9e0ff */
[----:B------:R0:W-:Y:S04]  /*227a0*/  STL [R1+0x6bc], R19 ;  /* 0x0006bc1301007387 */ /* 0x0001e80000100800 */
[----:B------:R-:W-:Y:S04]  /*227b0*/  STL [R1+0x6c4], R218 ;  /* 0x0006c4da01007387 */ /* 0x000fe80000100800 */
[----:B0-----:R-:W2:Y:S01]  /*227c0*/  LDL.LU R19, [R1+0x6d8] ;  /* 0x0006d80001137983 */ /* 0x001ea20000300800 */
[----:B---3--:R-:W-:-:S03]  /*227d0*/  IMAD.X R2, R2, 0x1, R0, P5 ;  /* 0x0000000102027824 */ /* 0x008fc600028e0600 */
[----:B------:R-:W-:Y:S04]  /*227e0*/  STL [R1+0x6e8], R216 ;  /* 0x0006e8d801007387 */ /* 0x000fe80000100800 */
[----:B------:R0:W-:Y:S04]  /*227f0*/  STL [R1+0x6e0], R2 ;  /* 0x0006e00201007387 */ /* 0x0001e80000100800 */
[----:B0-----:R-:W3:Y:S04]  /*22800*/  LDL.LU R2, [R1+0x6ac] ;  /* 0x0006ac0001027983 */ /* 0x001ee80000300800 */
[----:B------:R-:W3:Y:S04]  /*22810*/  LDL.LU R15, [R1+0x6d0] ;  /* 0x0006d000010f7983 */ /* 0x000ee80000300800 */
[----:B------:R-:W3:Y:S01]  /*22820*/  LDL.LU R216, [R1+0x6a4] ;  /* 0x0006a40001d87983 */ /* 0x000ee20000300800 */
[----:B----4-:R-:W-:-:S03]  /*22830*/  IADD3 R217, P5, R217, R12, RZ ;  /* 0x0000000cd9d97210 */ /* 0x010fc60007fbe0ff */
[----:B------:R-:W4:Y:S04]  /*22840*/  LDL.LU R17, [R1+0x6c8] ;  /* 0x0006c80001117983 */ /* 0x000f280000300800 */
[----:B------:R-:W4:Y:S04]  /*22850*/  LDL.LU R219, [R1+0x69c] ;  /* 0x00069c0001db7983 */ /* 0x000f280000300800 */
[----:B------:R-:W4:Y:S04]  /*22860*/  LDL.LU R218, [R1+0x6c0] ;  /* 0x0006c00001da7983 */ /* 0x000f280000300800 */
[----:B------:R0:W-:Y:S04]  /*22870*/  STL [R1+0x6b4], R217 ;  /* 0x0006b4d901007387 */ /* 0x0001e80000100800 */
[----:B0-----:R-:W4:Y:S01]  /*22880*/  LDL.LU R217, [R1+0x694] ;  /* 0x0006940001d97983 */ /* 0x001f220000300800 */
[----:B--2---:R-:W-:-:S05]  /*22890*/  IMAD.X R19, R19, 0x1, R0, P6 ;  /* 0x0000000113137824 */ /* 0x004fca00030e0600 */
[----:B------:R0:W-:Y:S04]  /*228a0*/  STL [R1+0x6d8], R19 ;  /* 0x0006d81301007387 */ /* 0x0001e80000100800 */
[----:B0-----:R-:W2:Y:S01]  /*228b0*/  LDL.LU R19, [R1+0x6b8] ;  /* 0x0006b80001137983 */ /* 0x001ea20000300800 */
[-C--:B---3--:R-:W-:Y:S01]  /*228c0*/  IADD3 R2, P6, R2, R12.reuse, RZ ;  /* 0x0000000c02027210 */ /* 0x088fe20007fde0ff */
[----:B------:R-:W-:Y:S01]  /*228d0*/  IMAD.X R15, R15, 0x1, R0, P1 ;  /* 0x000000010f0f7824 */ /* 0x000fe200008e0600 */
[----:B------:R-:W-:-:S03]  /*228e0*/  IADD3 R216, P1, R216, R12, RZ ;  /* 0x0000000cd8d87210 */ /* 0x000fc60007f3e0ff */
[----:B------:R0:W-:Y:S04]  /*228f0*/  STL [R1+0x6ac], R2 ;  /* 0x0006ac0201007387 */ /* 0x0001e80000100800 */
[----:B0-----:R-:W3:Y:S04]  /*22900*/  LDL.LU R2, [R1+0xe24] ;  /* 0x000e240001027983 */ /* 0x001ee80000300800 */
[----:B------:R0:W-:Y:S04]  /*22910*/  STL [R1+0x6a4], R216 ;  /* 0x0006a4d801007387 */ /* 0x0001e80000100800 */
[----:B------:R-:W-:Y:S04]  /*22920*/  STL [R1+0x6d0], R15 ;  /* 0x0006d00f01007387 */ /* 0x000fe80000100800 */
[----:B0-----:R-:W3:Y:S01]  /*22930*/  LDL.LU R216, [R1+0x68c] ;  /* 0x00068c0001d87983 */ /* 0x001ee20000300800 */
[----:B----4-:R-:W-:-:S02]  /*22940*/  IMAD.X R17, R17, 0x1, R0, P2 ;  /* 0x0000000111117824 */ /* 0x010fc400010e0600 */
[--C-:B------:R-:W-:Y:S01]  /*22950*/  IMAD.X R218, R218, 0x1, R0.reuse, P3 ;  /* 0x00000001dada7824 */ /* 0x100fe200018e0600 */
[-C--:B------:R-:W-:Y:S02]  /*22960*/  IADD3 R217, P3, R217, R12.reuse, RZ ;  /* 0x0000000cd9d97210 */ /* 0x080fe40007f7e0ff */
[----:B------:R-:W-:Y:S01]  /*22970*/  IADD3 R219, P2, R219, R12, RZ ;  /* 0x0000000cdbdb7210 */ /* 0x000fe20007f5e0ff */
[----:B------:R-:W-:Y:S04]  /*22980*/  STL [R1+0x6c8], R17 ;  /* 0x0006c81101007387 */ /* 0x000fe80000100800 */
[----:B------:R0:W-:Y:S04]  /*22990*/  STL [R1+0x694], R217 ;  /* 0x000694d901007387 */ /* 0x0001e80000100800 */
[----:B------:R-:W-:Y:S04]  /*229a0*/  STL [R1+0x69c], R219 ;  /* 0x00069cdb01007387 */ /* 0x000fe80000100800 */
[----:B0-----:R-:W4:Y:S04]  /*229b0*/  LDL.LU R217, [R1+0x684] ;  /* 0x0006840001d97983 */ /* 0x001f280000300800 */
[----:B------:R-:W-:Y:S04]  /*229c0*/  STL [R1+0x6c0], R218 ;  /* 0x0006c0da01007387 */ /* 0x000fe80000100800 */
[----:B------:R-:W4:Y:S01]  /*229d0*/  LDL.LU R15, [R1+0x6a8] ;  /* 0x0006a800010f7983 */ /* 0x000f220000300800 */
[----:B--2---:R-:W-:-:S05]  /*229e0*/  IMAD.X R19, R19, 0x1, R0, P4 ;  /* 0x0000000113137824 */ /* 0x004fca00020e0600 */
[----:B------:R0:W-:Y:S04]  /*229f0*/  STL [R1+0x6b8], R19 ;  /* 0x0006b81301007387 */ /* 0x0001e80000100800 */
[----:B------:R-:W2:Y:S01]  /*22a00*/  LDL.LU R17, [R1+0x67c] ;  /* 0x00067c0001117983 */ /* 0x000ea20000300800 */
[----:B0-----:R-:W-:Y:S02]  /*22a10*/  IMAD.MOV.U32 R19, RZ, RZ, R23 ;  /* 0x000000ffff137224 */ /* 0x001fe400078e0017 */
[----:B------:R-:W-:Y:S02]  /*22a20*/  IMAD.MOV.U32 R23, RZ, RZ, R21 ;  /* 0x000000ffff177224 */ /* 0x000fe400078e0015 */
[----:B------:R-:W-:Y:S02]  /*22a30*/  IMAD.MOV.U32 R21, RZ, RZ, R252 ;  /* 0x000000ffff157224 */ /* 0x000fe400078e00fc */
[----:B------:R-:W-:-:S02]  /*22a40*/  IMAD.MOV.U32 R252, RZ, RZ, R250 ;  /* 0x000000fffffc7224 */ /* 0x000fc400078e00fa */
[----:B------:R-:W-:Y:S02]  /*22a50*/  IMAD.MOV.U32 R250, RZ, RZ, R249 ;  /* 0x000000fffffa7224 */ /* 0x000fe400078e00f9 */
[----:B------:R-:W-:Y:S02]  /*22a60*/  IMAD.MOV.U32 R249, RZ, RZ, R246 ;  /* 0x000000fffff97224 */ /* 0x000fe400078e00f6 */
[----:B------:R-:W-:Y:S02]  /*22a70*/  IMAD.MOV.U32 R246, RZ, RZ, R245 ;  /* 0x000000fffff67224 */ /* 0x000fe400078e00f5 */
[----:B------:R-:W2:Y:S01]  /*22a80*/  LDL.LU R245, [R1+0x6a0] ;  /* 0x0006a00001f57983 */ /* 0x000ea20000300800 */
[----:B---3--:R-:W-:-:S03]  /*22a90*/  IADD3 R216, P4, R216, R12, RZ ;  /* 0x0000000cd8d87210 */ /* 0x008fc60007f9e0ff */
[----:B------:R-:W3:Y:S04]  /*22aa0*/  LDL.LU R12, [R1+0x6b0] ;  /* 0x0006b000010c7983 */ /* 0x000ee80000300800 */
[----:B------:R-:W2:Y:S04]  /*22ab0*/  LDL.LU R219, [R1+0x674] ;  /* 0x0006740001db7983 */ /* 0x000ea80000300800 */
[----:B------:R-:W2:Y:S04]  /*22ac0*/  LDL.LU R218, [R1+0x698] ;  /* 0x0006980001da7983 */ /* 0x000ea80000300800 */
[----:B------:R0:W-:Y:S04]  /*22ad0*/  STL [R1+0x68c], R216 ;  /* 0x00068cd801007387 */ /* 0x0001e80000100800 */
[----:B0-----:R-:W2:Y:S01]  /*22ae0*/  LDL.LU R216, [R1+0x66c] ;  /* 0x00066c0001d87983 */ /* 0x001ea20000300800 */
[----:B----4-:R-:W-:-:S02]  /*22af0*/  IMAD.X R15, R15, 0x1, R0, P6 ;  /* 0x000000010f0f7824 */ /* 0x010fc400030e0600 */
[----:B---3--:R-:W-:-:S05]  /*22b00*/  IMAD.X R12, R12, 0x1, R0, P5 ;  /* 0x000000010c0c7824 */ /* 0x008fca00028e0600 */
[----:B------:R0:W-:Y:S02]  /*22b10*/  STL [R1+0x6b0], R12 ;  /* 0x0006b00c01007387 */ /* 0x0001e40000100800 */
[----:B0-----:R-:W0:Y:S01]  /*22b20*/  LDC R12, c[0x0][0x238] ;  /* 0x00008e00ff0c7b82 */ /* 0x001e220000000800 */
[--C-:B--2---:R-:W-:Y:S02]  /*22b30*/  IMAD.X R245, R245, 0x1, R0.reuse, P1 ;  /* 0x00000001f5f57824 */ /* 0x104fe400008e0600 */
[----:B------:R-:W-:Y:S02]  /*22b40*/  IMAD.X R218, R218, 0x1, R0, P2 ;  /* 0x00000001dada7824 */ /* 0x000fe400010e0600 */
[----:B0-----:R-:W-:-:S04]  /*22b50*/  IMAD.SHL.U32 R12, R12, 0x80, RZ ;  /* 0x000000800c0c7824 */ /* 0x001fc800078e00ff */
[----:B------:R-:W-:-:S05]  /*22b60*/  IMAD.SHL.U32 R12, R12, 0x2, RZ ;  /* 0x000000020c0c7824 */ /* 0x000fca00078e00ff */
[-C--:B------:R-:W-:Y:S02]  /*22b70*/  IADD3 R217, P5, R217, R12.reuse, RZ ;  /* 0x0000000cd9d97210 */ /* 0x080fe40007fbe0ff */
[----:B------:R-:W-:-:S03]  /*22b80*/  IADD3 R17, P6, R17, R12, RZ ;  /* 0x0000000c11117210 */ /* 0x000fc60007fde0ff */
[----:B------:R0:W-:Y:S01]  /*22b90*/  STL [R1+0x684], R217 ;  /* 0x000684d901007387 */ /* 0x0001e20000100800 */
[-C--:B------:R-:W-:Y:S02]  /*22ba0*/  IADD3 R219, P1, R219, R12.reuse, RZ ;  /* 0x0000000cdbdb7210 */ /* 0x080fe40007f3e0ff */
[----:B------:R-:W-:Y:S01]  /*22bb0*/  IADD3 R216, P2, R216, R12, RZ ;  /* 0x0000000cd8d87210 */ /* 0x000fe20007f5e0ff */
[----:B0-----:R-:W2:Y:S04]  /*22bc0*/  LDL.LU R217, [R1+0x690] ;  /* 0x0006900001d97983 */ /* 0x001ea80000300800 */
[----:B------:R-:W-:Y:S04]  /*22bd0*/  STL [R1+0x6a8], R15 ;  /* 0x0006a80f01007387 */ /* 0x000fe80000100800 */
[----:B------:R0:W-:Y:S04]  /*22be0*/  STL [R1+0x6a0], R245 ;  /* 0x0006a0f501007387 */ /* 0x0001e80000100800 */
[----:B------:R-:W-:Y:S01]  /*22bf0*/  STL [R1+0x67c], R17 ;  /* 0x00067c1101007387 */ /* 0x000fe20000100800 */
[----:B0-----:R-:W-:-:S03]  /*22c00*/  IMAD.MOV.U32 R245, RZ, RZ, R244 ;  /* 0x000000fffff57224 */ /* 0x001fc600078e00f4 */
[----:B------:R-:W3:Y:S04]  /*22c10*/  LDL.LU R244, [R1+0x664] ;  /* 0x0006640001f47983 */ /* 0x000ee80000300800 */
[----:B------:R-:W4:Y:S04]  /*22c20*/  LDL.LU R15, [R1+0x688] ;  /* 0x00068800010f7983 */ /* 0x000f280000300800 */
[----:B------:R-:W-:Y:S04]  /*22c30*/  STL [R1+0x674], R219 ;  /* 0x000674db01007387 */ /* 0x000fe80000100800 */
[----:B------:R0:W-:Y:S04]  /*22c40*/  STL [R1+0x66c], R216 ;  /* 0x00066cd801007387 */ /* 0x0001e80000100800 */
[----:B------:R1:W-:Y:S04]  /*22c50*/  STL [R1+0x698], R218 ;  /* 0x000698da01007387 */ /* 0x0003e80000100800 */
[----:B0-----:R-:W4:Y:S04]  /*22c60*/  LDL.LU R216, [R1+0x65c] ;  /* 0x00065c0001d87983 */ /* 0x001f280000300800 */
[----:B------:R-:W4:Y:S01]  /*22c70*/  LDL.LU R17, [R1+0x680] ;  /* 0x0006800001117983 */ /* 0x000f220000300800 */
[----:B--2---:R-:W-:-:S05]  /*22c80*/  IMAD.X R217, R217, 0x1, R0, P3 ;  /* 0x00000001d9d97824 */ /* 0x004fca00018e0600 */
[----:B------:R0:W-:Y:S04]  /*22c90*/  STL [R1+0x690], R217 ;  /* 0x000690d901007387 */ /* 0x0001e80000100800 */
[----:B------:R-:W2:Y:S04]  /*22ca0*/  LDL.LU R219, [R1+0x654] ;  /* 0x0006540001db7983 */ /* 0x000ea80000300800 */
[----:B-1----:R-:W2:Y:S01]  /*22cb0*/  LDL.LU R218, [R1+0x678] ;  /* 0x0006780001da7983 */ /* 0x002ea20000300800 */
[----:B---3--:R-:W-:-:S03]  /*22cc0*/  IADD3 R244, P3, R244, R12, RZ ;  /* 0x0000000cf4f47210 */ /* 0x008fc60007f7e0ff */
[----:B0-----:R-:W3:Y:S01]  /*22cd0*/  LDL.LU R217, [R1+0x64c] ;  /* 0x00064c0001d97983 */ /* 0x001ee20000300800 */
[----:B----4-:R-:W-:-:S03]  /*22ce0*/  IMAD.X R15, R15, 0x1, R0, P4 ;  /* 0x000000010f0f7824 */ /* 0x010fc600020e0600 */
[----:B------:R0:W-:Y:S02]  /*22cf0*/  STL [R1+0x664], R244 ;  /* 0x000664f401007387 */ /* 0x0001e40000100800 */
[----:B0-----:R-:W-:Y:S02]  /*22d00*/  IMAD.MOV.U32 R244, RZ, RZ, R2 ;  /* 0x000000fffff47224 */ /* 0x001fe400078e0002 */
[----:B------:R-:W4:Y:S01]  /*22d10*/  LDL.LU R2, [R1+0x670] ;  /* 0x0006700001027983 */ /* 0x000f220000300800 */
[----:B------:R-:W-:-:S03]  /*22d20*/  IADD3 R216, P4, R216, R12, RZ ;  /* 0x0000000cd8d87210 */ /* 0x000fc60007f9e0ff */
[----:B------:R-:W-:Y:S04]  /*22d30*/  STL [R1+0x688], R15 ;  /* 0x0006880f01007387 */ /* 0x000fe80000100800 */
[----:B------:R0:W-:Y:S04]  /*22d40*/  STL [R1+0x65c], R216 ;  /* 0x00065cd801007387 */ /* 0x0001e80000100800 */
[----:B0-----:R-:W4:Y:S01]  /*22d50*/  LDL.LU R216, [R1+0x644] ;  /* 0x0006440001d87983 */ /* 0x001f220000300800 */
[----:B------:R-:W-:-:S05]  /*22d60*/  IMAD.X R17, R17, 0x1, R0, P5 ;  /* 0x0000000111117824 */ /* 0x000fca00028e0600 */
[----:B------:R-:W-:Y:S01]  /*22d70*/  STL [R1+0x680], R17 ;  /* 0x0006801101007387 */ /* 0x000fe20000100800 */
[----:B--2---:R-:W-:Y:S01]  /*22d80*/  IADD3 R219, P5, R219, R12, RZ ;  /* 0x0000000cdbdb7210 */ /* 0x004fe20007fbe0ff */
[----:B------:R-:W-:-:S05]  /*22d90*/  IMAD.X R218, R218, 0x1, R0, P6 ;  /* 0x00000001dada7824 */ /* 0x000fca00030e0600 */
[----:B------:R0:W-:Y:S04]  /*22da0*/  STL [R1+0x678], R218 ;  /* 0x000678da01007387 */ /* 0x0001e80000100800 */
[----:B------:R-:W-:Y:S01]  /*22db0*/  STL [R1+0x654], R219 ;  /* 0x000654db01007387 */ /* 0x000fe20000100800 */
[----:B---3--:R-:W-:-:S03]  /*22dc0*/  IADD3 R217, P6, R217, R12, RZ ;  /* 0x0000000cd9d97210 */ /* 0x008fc60007fde0ff */
[----:B0-----:R-:W2:Y:S01]  /*22dd0*/  LDL.LU R218, [R1+0x668] ;  /* 0x0006680001da7983 */ /* 0x001ea20000300800 */
[----:B----4-:R-:W-:-:S05]  /*22de0*/  IMAD.X R2, R2, 0x1, R0, P1 ;  /* 0x0000000102027824 */ /* 0x010fca00008e0600 */
[----:B------:R0:W-:Y:S04]  /*22df0*/  STL [R1+0x670], R2 ;  /* 0x0006700201007387 */ /* 0x0001e80000100800 */
[----:B------:R1:W-:Y:S04]  /*22e00*/  STL [R1+0x64c], R217 ;  /* 0x00064cd901007387 */ /* 0x0003e80000100800 */
[----:B0-----:R-:W3:Y:S01]  /*22e10*/  LDL.LU R2, [R1+0x63c] ;  /* 0x00063c0001027983 */ /* 0x001ee20000300800 */
[----:B------:R-:W-:-:S03]  /*22e20*/  IADD3 R216, P1, R216, R12, RZ ;  /* 0x0000000cd8d87210 */ /* 0x000fc60007f3e0ff */
[----:B-1----:R-:W4:Y:S04]  /*22e30*/  LDL.LU R217, [R1+0x660] ;  /* 0x0006600001d97983 */ /* 0x002f280000300800 */
[----:B------:R-:W4:Y:S04]  /*22e40*/  LDL.LU R15, [R1+0x634] ;  /* 0x00063400010f7983 */ /* 0x000f280000300800 */
[----:B------:R0:W-:Y:S04]  /*22e50*/  STL [R1+0x644], R216 ;  /* 0x000644d801007387 */ /* 0x0001e80000100800 */
[----:B------:R-:W4:Y:S04]  /*22e60*/  LDL.LU R17, [R1+0x658] ;  /* 0x0006580001117983 */ /* 0x000f280000300800 */
[----:B0-----:R-:W4:Y:S04]  /*22e70*/  LDL.LU R216, [R1+0x62c] ;  /* 0x00062c0001d87983 */ /* 0x001f280000300800 */
[----:B------:R-:W4:Y:S01]  /*22e80*/  LDL.LU R219, [R1+0x650] ;  /* 0x0006500001db7983 */ /* 0x000f220000300800 */
[----:B--2---:R-:W-:-:S05]  /*22e90*/  IMAD.X R218, R218, 0x1, R0, P2 ;  /* 0x00000001dada7824 */ /* 0x004fca00010e0600 */
[----:B------:R0:W-:Y:S04]  /*22ea0*/  STL [R1+0x668], R218 ;  /* 0x000668da01007387 */ /* 0x0001e80000100800 */
        /* <DEDUP_REMOVED lines=8> */
[----:B------:R-:W-:-:S03]  /*22f30*/  IADD3 R216, P4, R216, R12, RZ ;  /* 0x0000000cd8d87210 */ /* 0x000fc60007f9e0ff */
[----:B0-----:R-:W4:Y:S04]  /*22f40*/  LDL.LU R217, [R1+0x648] ;  /* 0x0006480001d97983 */ /* 0x001f280000300800 */
[----:B------:R-:W-:Y:S04]  /*22f50*/  STL [R1+0x634], R15 ;  /* 0x0006340f01007387 */ /* 0x000fe80000100800 */
[----:B------:R0:W-:Y:S04]  /*22f60*/  STL [R1+0x62c], R216 ;  /* 0x00062cd801007387 */ /* 0x0001e80000100800 */
[----:B------:R-:W-:Y:S04]  /*22f70*/  STL [R1+0x658], R17 ;  /* 0x0006581101007387 */ /* 0x000fe80000100800 */
[----:B0-----:R-:W3:Y:S01]  /*22f80*/  LDL.LU R216, [R1+0x61c] ;  /* 0x00061c0001d87983 */ /* 0x001ee20000300800 */
[----:B------:R-:W-:-:S03]  /*22f90*/  IMAD.X R219, R219, 0x1, R0, P5 ;  /* 0x00000001dbdb7824 */ /* 0x000fc600028e0600 */
[----:B------:R-:W3:Y:S04]  /*22fa0*/  LDL.LU R15, [R1+0x614] ;  /* 0x00061400010f7983 */ /* 0x000ee80000300800 */
[----:B------:R-:W-:Y:S01]  /*22fb0*/  STL [R1+0x650], R219 ;  /* 0x000650db01007387 */ /* 0x000fe20000100800 */
[----:B--2---:R-:W-:-:S05]  /*22fc0*/  IADD3 R218, P5, R218, R12, RZ ;  /* 0x0000000cdada7210 */ /* 0x004fca0007fbe0ff */
[----:B------:R0:W-:Y:S04]  /*22fd0*/  STL [R1+0x624], R218 ;  /* 0x000624da01007387 */ /* 0x0001e80000100800 */
[----:B0-----:R-:W2:Y:S04]  /*22fe0*/  LDL.LU R218, [R1+0x638] ;  /* 0x0006380001da7983 */ /* 0x001ea80000300800 */
[----:B------:R-:W2:Y:S01]  /*22ff0*/  LDL.LU R17, [R1+0x60c] ;  /* 0x00060c0001117983 */ /* 0x000ea20000300800 */
[----:B----4-:R-:W-:-:S05]  /*23000*/  IMAD.X R217, R217, 0x1, R0, P6 ;  /* 0x00000001d9d97824 */ /* 0x010fca00030e0600 */
[----:B------:R0:W-:Y:S04]  /*23010*/  STL [R1+0x648], R217 ;  /* 0x000648d901007387 */ /* 0x0001e80000100800 */
[----:B------:R-:W4:Y:S01]  /*23020*/  LDL.LU R219, [R1+0x630] ;  /* 0x0006300001db7983 */ /* 0x000f220000300800 */
[----:B---3--:R-:W-:-:S03]  /*23030*/  IADD3 R216, P6, R216, R12, RZ ;  /* 0x0000000cd8d87210 */ /* 0x008fc60007fde0ff */
[----:B0-----:R-:W3:Y:S04]  /*23040*/  LDL.LU R217, [R1+0x604] ;  /* 0x0006040001d97983 */ /* 0x001ee80000300800 */
[----:B------:R-:W2:Y:S04]  /*23050*/  LDL.LU R12, [R1+0x640] ;  /* 0x00064000010c7983 */ /* 0x000ea80000300800 */
[----:B------:R0:W-:Y:S04]  /*23060*/  STL [R1+0x61c], R216 ;  /* 0x00061cd801007387 */ /* 0x0001e80000100800 */
[----:B0-----:R-:W3:Y:S01]  /*23070*/  LDL.LU R216, [R1+0x628] ;  /* 0x0006280001d87983 */ /* 0x001ee20000300800 */
[----:B--2---:R-:W-:-:S05]  /*23080*/  IMAD.X R12, R12, 0x1, R0, P1 ;  /* 0x000000010c0c7824 */ /* 0x004fca00008e0600 */
[----:B------:R0:W-:Y:S02]  /*23090*/  STL [R1+0x640], R12 ;  /* 0x0006400c01007387 */ /* 0x0001e40000100800 */
[----:B0-----:R-:W0:Y:S01]  /*230a0*/  LDC R12, c[0x0][0x238] ;  /* 0x00008e00ff0c7b82 */ /* 0x001e220000000800 */
[----:B------:R-:W-:Y:S02]  /*230b0*/  IMAD.X R218, R218, 0x1, R0, P2 ;  /* 0x00000001dada7824 */ /* 0x000fe400010e0600 */
[----:B0-----:R-:W-:-:S04]  /*230c0*/  IMAD.SHL.U32 R12, R12, 0x80, RZ ;  /* 0x000000800c0c7824 */ /* 0x001fc800078e00ff */
[----:B------:R-:W-:-:S05]  /*230d0*/  IMAD.SHL.U32 R12, R12, 0x2, RZ ;  /* 0x000000020c0c7824 */ /* 0x000fca00078e00ff */
[----:B------:R-:W-:-:S05]  /*230e0*/  IADD3 R15, P1, R15, R12, RZ ;  /* 0x0000000c0f0f7210 */ /* 0x000fca0007f3e0ff */
[----:B------:R-:W-:Y:S04]  /*230f0*/  STL [R1+0x614], R15 ;  /* 0x0006140f01007387 */ /* 0x000fe80000100800 */
[----:B------:R0:W-:Y:S04]  /*23100*/  STL [R1+0x638], R218 ;  /* 0x000638da01007387 */ /* 0x0001e80000100800 */
[----:B0-----:R-:W2:Y:S01]  /*23110*/  LDL.LU R218, [R1+0x5fc] ;  /* 0x0005fc0001da7983 */ /* 0x001ea20000300800 */
[-C--:B------:R-:W-:Y:S01]  /*23120*/  IADD3 R17, P2, R17, R12.reuse, RZ ;  /* 0x0000000c11117210 */ /* 0x080fe20007f5e0ff */
[--C-:B----4-:R-:W-:Y:S01]  /*23130*/  IMAD.X R219, R219, 0x1, R0.reuse, P3 ;  /* 0x00000001dbdb7824 */ /* 0x110fe200018e0600 */
[----:B---3--:R-:W-:Y:S01]  /*23140*/  IADD3 R217, P3, R217, R12, RZ ;  /* 0x0000000cd9d97210 */ /* 0x008fe20007f7e0ff */
[----:B------:R-:W-:-:S02]  /*23150*/  IMAD.X R216, R216, 0x1, R0, P4 ;  /* 0x00000001d8d87824 */ /* 0x000fc400020e0600 */
[----:B------:R-:W-:Y:S04]  /*23160*/  STL [R1+0x60c], R17 ;  /* 0x00060c1101007387 */ /* 0x000fe80000100800 */
[----:B------:R0:W-:Y:S04]  /*23170*/  STL [R1+0x604], R217 ;  /* 0x000604d901007387 */ /* 0x0001e80000100800 */
[----:B------:R-:W-:Y:S04]  /*23180*/  STL [R1+0x630], R219 ;  /* 0x000630db01007387 */ /* 0x000fe80000100800 */
[----:B0-----:R-:W3:Y:S04]  /*23190*/  LDL.LU R217, [R1+0x5f4] ;  /* 0x0005f40001d97983 */ /* 0x001ee80000300800 */
[----:B------:R-:W4:Y:S04]  /*231a0*/  LDL.LU R15, [R1+0x618] ;  /* 0x00061800010f7983 */ /* 0x000f280000300800 */
[----:B------:R-:W3:Y:S04]  /*231b0*/  LDL.LU R17, [R1+0x5ec] ;  /* 0x0005ec0001117983 */ /* 0x000ee80000300800 */
[----:B------:R0:W-:Y:S04]  /*231c0*/  STL [R1+0x628], R216 ;  /* 0x000628d801007387 */ /* 0x0001e80000100800 */
[----:B0-----:R-:W3:Y:S01]  /*231d0*/  LDL.LU R216, [R1+0x610] ;  /* 0x0006100001d87983 */ /* 0x001ee20000300800 */
[----:B--2---:R-:W-:-:S03]  /*231e0*/  IADD3 R218, P4, R218, R12, RZ ;  /* 0x0000000cdada7210 */ /* 0x004fc60007f9e0ff */
[----:B------:R-:W2:Y:S04]  /*231f0*/  LDL.LU R12, [R1+0x620] ;  /* 0x00062000010c7983 */ /* 0x000ea80000300800 */
[----:B------:R0:W-:Y:S04]  /*23200*/  STL [R1+0x5fc], R218 ;  /* 0x0005fcda01007387 */ /* 0x0001e80000100800 */
[----:B------:R-:W2:Y:S04]  /*23210*/  LDL.LU R219, [R1+0x5e4] ;  /* 0x0005e40001db7983 */ /* 0x000ea80000300800 */
[----:B0-----:R-:W2:Y:S01]  /*23220*/  LDL.LU R218, [R1+0x608] ;  /* 0x0006080001da7983 */ /* 0x001ea20000300800 */
[----:B----4-:R-:W-:-:S02]  /*23230*/  IMAD.X R15, R15, 0x1, R0, P6 ;  /* 0x000000010f0f7824 */ /* 0x010fc400030e0600 */
[--C-:B---3--:R-:W-:Y:S02]  /*23240*/  IMAD.X R216, R216, 0x1, R0.reuse, P1 ;  /* 0x00000001d8d87824 */ /* 0x108fe400008e0600 */
[----:B--2---:R-:W-:-:S05]  /*23250*/  IMAD.X R12, R12, 0x1, R0, P5 ;  /* 0x000000010c0c7824 */ /* 0x004fca00028e0600 */
[----:B------:R0:W-:Y:S02]  /*23260*/  STL [R1+0x620], R12 ;  /* 0x0006200c01007387 */ /* 0x0001e40000100800 */
[----:B0-----:R-:W0:Y:S02]  /*23270*/  LDC R12, c[0x0][0x238] ;  /* 0x00008e00ff0c7b82 */ /* 0x001e240000000800 */
[----:B0-----:R-:W-:-:S04]  /*23280*/  IMAD.SHL.U32 R12, R12, 0x80, RZ ;  /* 0x000000800c0c7824 */ /* 0x001fc800078e00ff */
[----:B------:R-:W-:-:S05]  /*23290*/  IMAD.SHL.U32 R12, R12, 0x2, RZ ;  /* 0x000000020c0c7824 */ /* 0x000fca00078e00ff */
[-C--:B------:R-:W-:Y:S02]  /*232a0*/  IADD3 R217, P5, R217, R12.reuse, RZ ;  /* 0x0000000cd9d97210 */ /* 0x080fe40007fbe0ff */
[----:B------:R-:W-:-:S03]  /*232b0*/  IADD3 R17, P6, R17, R12, RZ ;  /* 0x0000000c11117210 */ /* 0x000fc60007fde0ff */
[----:B------:R0:W-:Y:S04]  /*232c0*/  STL [R1+0x5f4], R217 ;  /* 0x0005f4d901007387 */ /* 0x0001e80000100800 */
[----:B0-----:R-:W2:Y:S04]  /*232d0*/  LDL.LU R217, [R1+0x5dc] ;  /* 0x0005dc0001d97983 */ /* 0x001ea80000300800 */
[----:B------:R-:W-:Y:S04]  /*232e0*/  STL [R1+0x618], R15 ;  /* 0x0006180f01007387 */ /* 0x000fe80000100800 */
[----:B------:R-:W-:Y:S04]  /*232f0*/  STL [R1+0x5ec], R17 ;  /* 0x0005ec1101007387 */ /* 0x000fe80000100800 */
[----:B------:R0:W-:Y:S04]  /*23300*/  STL [R1+0x610], R216 ;  /* 0x000610d801007387 */ /* 0x0001e80000100800 */
[----:B0-----:R-:W3:Y:S01]  /*23310*/  LDL.LU R216, [R1+0x600] ;  /* 0x0006000001d87983 */ /* 0x001ee20000300800 */
[----:B------:R-:W-:Y:S01]  /*23320*/  IADD3 R219, P1, R219, R12, RZ ;  /* 0x0000000cdbdb7210 */ /* 0x000fe20007f3e0ff */
[----:B------:R-:W-:-:S02]  /*23330*/  IMAD.X R218, R218, 0x1, R0, P2 ;  /* 0x00000001dada7824 */ /* 0x000fc400010e0600 */
[----:B------:R-:W4:Y:S04]  /*23340*/  LDL.LU R15, [R1+0x5d4] ;  /* 0x0005d400010f7983 */ /* 0x000f280000300800 */
[----:B------:R0:W-:Y:S04]  /*23350*/  STL [R1+0x5e4], R219 ;  /* 0x0005e4db01007387 */ /* 0x0001e80000100800 */
[----:B0-----:R-:W4:Y:S04]  /*23360*/  LDL.LU R219, [R1+0x5f8] ;  /* 0x0005f80001db7983 */ /* 0x001f280000300800 */
[----:B------:R0:W-:Y:S04]  /*23370*/  STL [R1+0x608], R218 ;  /* 0x000608da01007387 */ /* 0x0001e80000100800 */
[----:B------:R-:W4:Y:S04]  /*23380*/  LDL.LU R17, [R1+0x5cc] ;  /* 0x0005cc0001117983 */ /* 0x000f280000300800 */
[----:B0-----:R-:W4:Y:S01]  /*23390*/  LDL.LU R218, [R1+0x5f0] ;  /* 0x0005f00001da7983 */ /* 0x001f220000300800 */
[----:B--2---:R-:W-:-:S05]  /*233a0*/  IADD3 R217, P2, R217, R12, RZ ;  /* 0x0000000cd9d97210 */ /* 0x004fca0007f5e0ff */
[----:B------:R0:W-:Y:S01]  /*233b0*/  STL [R1+0x5dc], R217 ;  /* 0x0005dcd901007387 */ /* 0x0001e20000100800 */
[----:B---3--:R-:W-:-:S03]  /*233c0*/  IMAD.X R216, R216, 0x1, R0, P3 ;  /* 0x00000001d8d87824 */ /* 0x008fc600018e0600 */
[----:B0-----:R-:W2:Y:S04]  /*233d0*/  LDL.LU R217, [R1+0x5c4] ;  /* 0x0005c40001d97983 */ /* 0x001ea80000300800 */
[----:B------:R0:W-:Y:S02]  /*233e0*/  STL [R1+0x600], R216 ;  /* 0x000600d801007387 */ /* 0x0001e40000100800 */
[----:B0-----:R-:W-:Y:S02]  /*233f0*/  IMAD.MOV.U32 R216, RZ, RZ, R19 ;  /* 0x000000ffffd87224 */ /* 0x001fe400078e0013 */
[----:B------:R-:W-:Y:S02]  /*23400*/  IMAD.MOV.U32 R19, RZ, RZ, R23 ;  /* 0x000000ffff137224 */ /* 0x000fe400078e0017 */
[----:B------:R-:W-:-:S02]  /*23410*/  IMAD.MOV.U32 R23, RZ, RZ, R21 ;  /* 0x000000ffff177224 */ /* 0x000fc400078e0015 */
[----:B------:R-:W-:Y:S02]  /*23420*/  IMAD.MOV.U32 R21, RZ, RZ, R252 ;  /* 0x000000ffff157224 */ /* 0x000fe400078e00fc */
[----:B------:R-:W-:Y:S02]  /*23430*/  IMAD.MOV.U32 R252, RZ, RZ, R250 ;  /* 0x000000fffffc7224 */ /* 0x000fe400078e00fa */
[----:B------:R-:W-:Y:S02]  /*23440*/  IMAD.MOV.U32 R250, RZ, RZ, R249 ;  /* 0x000000fffffa7224 */ /* 0x000fe400078e00f9 */
[----:B------:R-:W-:Y:S02]  /*23450*/  IMAD.MOV.U32 R249, RZ, RZ, R246 ;  /* 0x000000fffff97224 */ /* 0x000fe400078e00f6 */
[----:B------:R-:W-:Y:S02]  /*23460*/  IMAD.MOV.U32 R246, RZ, RZ, R20 ;  /* 0x000000fffff67224 */ /* 0x000fe400078e0014 */
[----:B------:R-:W3:Y:S01]  /*23470*/  LDL.LU R20, [R1+0x5e8] ;  /* 0x0005e80001147983 */ /* 0x000ee20000300800 */
[-C--:B----4-:R-:W-:Y:S01]  /*23480*/  IADD3 R15, P3, R15, R12.reuse, RZ ;  /* 0x0000000c0f0f7210 */ /* 0x090fe20007f7e0ff */
[--C-:B------:R-:W-:Y:S01]  /*23490*/  IMAD.X R219, R219, 0x1, R0.reuse, P4 ;  /* 0x00000001dbdb7824 */ /* 0x100fe200020e0600 */
[----:B------:R-:W-:Y:S01]  /*234a0*/  IADD3 R17, P4, R17, R12, RZ ;  /* 0x0000000c11117210 */ /* 0x000fe20007f9e0ff */
[----:B------:R-:W-:-:S02]  /*234b0*/  IMAD.X R218, R218, 0x1, R0, P5 ;  /* 0x00000001dada7824 */ /* 0x000fc400028e0600 */
[----:B------:R-:W-:Y:S04]  /*234c0*/  STL [R1+0x5d4], R15 ;  /* 0x0005d40f01007387 */ /* 0x000fe80000100800 */
[----:B------:R0:W-:Y:S04]  /*234d0*/  STL [R1+0x5f8], R219 ;  /* 0x0005f8db01007387 */ /* 0x0001e80000100800 */
[----:B0-----:R-:W4:Y:S04]  /*234e0*/  LDL.LU R219, [R1+0x5bc] ;  /* 0x0005bc0001db7983 */ /* 0x001f280000300800 */
[----:B------:R-:W-:Y:S04]  /*234f0*/  STL [R1+0x5cc], R17 ;  /* 0x0005cc1101007387 */ /* 0x000fe80000100800 */
[----:B------:R0:W-:Y:S01]  /*23500*/  STL [R1+0x5f0], R218 ;  /* 0x0005f0da01007387 */ /* 0x0001e20000100800 */
[----:B--2---:R-:W-:-:S05]  /*23510*/  IADD3 R217, P5, R217, R12, RZ ;  /* 0x0000000cd9d97210 */ /* 0x004fca0007fbe0ff */
[----:B------:R-:W-:Y:S04]  /*23520*/  STL [R1+0x5c4], R217 ;  /* 0x0005c4d901007387 */ /* 0x000fe80000100800 */
[----:B0-----:R-:W2:Y:S01]  /*23530*/  LDL.LU R218, [R1+0x5e0] ;  /* 0x0005e00001da7983 */ /* 0x001ea20000300800 */
[----:B---3--:R-:W-:-:S05]  /*23540*/  IMAD.X R20, R20, 0x1, R0, P6 ;  /* 0x0000000114147824 */ /* 0x008fca00030e0600 */
[----:B------:R0:W-:Y:S04]  /*23550*/  STL [R1+0x5e8], R20 ;  /* 0x0005e81401007387 */ /* 0x0001e80000100800 */
[----:B0-----:R-:W3:Y:S04]  /*23560*/  LDL.LU R20, [R1+0x5b4] ;  /* 0x0005b40001147983 */ /* 0x001ee80000300800 */
[----:B------:R-:W3:Y:S01]  /*23570*/  LDL.LU R217, [R1+0x5d8] ;  /* 0x0005d80001d97983 */ /* 0x000ee20000300800 */
[----:B----4-:R-:W-:-:S03]  /*23580*/  IADD3 R219, P6, R219, R12, RZ ;  /* 0x0000000cdbdb7210 */ /* 0x010fc60007fde0ff */
[----:B------:R-:W4:Y:S04]  /*23590*/  LDL.LU R15, [R1+0x5ac] ;  /* 0x0005ac00010f7983 */ /* 0x000f280000300800 */
[----:B------:R-:W4:Y:S04]  /*235a0*/  LDL.LU R17, [R1+0x5d0] ;  /* 0x0005d00001117983 */ /* 0x000f280000300800 */
[----:B------:R0:W-:Y:S04]  /*235b0*/  STL [R1+0x5bc], R219 ;  /* 0x0005bcdb01007387 */ /* 0x0001e80000100800 */
[----:B0-----:R-:W4:Y:S01]  /*235c0*/  LDL.LU R219, [R1+0x5a4] ;  /* 0x0005a40001db7983 */ /* 0x001f220000300800 */
[----:B--2---:R-:W-:-:S05]  /*235d0*/  IMAD.X R218, R218, 0x1, R0, P1 ;  /* 0x00000001dada7824 */ /* 0x004fca00008e0600 */
[----:B------:R0:W-:Y:S04]  /*235e0*/  STL [R1+0x5e0], R218 ;  /* 0x0005e0da01007387 */ /* 0x0001e80000100800 */
[----:B0-----:R-:W2:Y:S01]  /*235f0*/  LDL.LU R218, [R1+0x5c8] ;  /* 0x0005c80001da7983 */ /* 0x001ea20000300800 */
[----:B---3--:R-:W-:Y:S01]  /*23600*/  IADD3 R20, P1, R20, R12, RZ ;  /* 0x0000000c14147210 */ /* 0x008fe20007f3e0ff */
[----:B------:R-:W-:-:S04]  /*23610*/  IMAD.X R217, R217, 0x1, R0, P2 ;  /* 0x00000001d9d97824 */ /* 0x000fc800010e0600 */
[----:B------:R0:W-:Y:S04]  /*23620*/  STL [R1+0x5b4], R20 ;  /* 0x0005b41401007387 */ /* 0x0001e80000100800 */
[----:B0-----:R-:W3:Y:S04]  /*23630*/  LDL.LU R20, [R1+0xe1c] ;  /* 0x000e1c0001147983 */ /* 0x001ee80000300800 */
[----:B------:R0:W-:Y:S04]  /*23640*/  STL [R1+0x5d8], R217 ;  /* 0x0005d8d901007387 */ /* 0x0001e80000100800 */
[----:B0-----:R-:W3:Y:S01]  /*23650*/  LDL.LU R217, [R1+0x59c] ;  /* 0x00059c0001d97983 */ /* 0x001ee20000300800 */
[-C--:B----4-:R-:W-:Y:S01]  /*23660*/  IADD3 R15, P2, R15, R12.reuse, RZ ;  /* 0x0000000c0f0f7210 */ /* 0x090fe20007f5e0ff */
[----:B------:R-:W-:Y:S01]  /*23670*/  IMAD.X R17, R17, 0x1, R0, P3 ;  /* 0x0000000111117824 */ /* 0x000fe200018e0600 */
[----:B------:R-:W-:-:S03]  /*23680*/  IADD3 R219, P3, R219, R12, RZ ;  /* 0x0000000cdbdb7210 */ /* 0x000fc60007f7e0ff */
[----:B------:R-:W-:Y:S04]  /*23690*/  STL [R1+0x5ac], R15 ;  /* 0x0005ac0f01007387 */ /* 0x000fe80000100800 */
[----:B------:R-:W-:Y:S04]  /*236a0*/  STL [R1+0x5d0], R17 ;  /* 0x0005d01101007387 */ /* 0x000fe80000100800 */
[----:B------:R0:W-:Y:S04]  /*236b0*/  STL [R1+0x5a4], R219 ;  /* 0x0005a4db01007387 */ /* 0x0001e80000100800 */
[----:B0-----:R-:W4:Y:S04]  /*236c0*/  LDL.LU R219, [R1+0x594] ;  /* 0x0005940001db7983 */ /* 0x001f280000300800 */
[----:B------:R-:W4:Y:S01]  /*236d0*/  LDL.LU R15, [R1+0x5b8] ;  /* 0x0005b800010f7983 */ /* 0x000f220000300800 */
[----:B--2---:R-:W-:-:S05]  /*236e0*/  IMAD.X R218, R218, 0x1, R0, P4 ;  /* 0x00000001dada7824 */ /* 0x004fca00020e0600 */
[----:B------:R0:W-:Y:S04]  /*236f0*/  STL [R1+0x5c8], R218 ;  /* 0x0005c8da01007387 */ /* 0x0001e80000100800 */
[----:B0-----:R-:W2:Y:S01]  /*23700*/  LDL.LU R218, [R1+0x58c] ;  /* 0x00058c0001da7983 */ /* 0x001ea20000300800 */
[----:B---3--:R-:W-:-:S03]  /*23710*/  IADD3 R217, P4, R217, R12, RZ ;  /* 0x0000000cd9d97210 */ /* 0x008fc60007f9e0ff */
[----:B------:R-:W3:Y:S04]  /*23720*/  LDL.LU R12, [R1+0x5c0] ;  /* 0x0005c000010c7983 */ /* 0x000ee80000300800 */
[----:B------:R-:W2:Y:S04]  /*23730*/  LDL.LU R17, [R1+0x5b0] ;  /* 0x0005b00001117983 */ /* 0x000ea80000300800 */
[----:B------:R0:W-:Y:S04]  /*23740*/  STL [R1+0x59c], R217 ;  /* 0x00059cd901007387 */ /* 0x0001e80000100800 */
[----:B0-----:R-:W2:Y:S01]  /*23750*/  LDL.LU R217, [R1+0x584] ;  /* 0x0005840001d97983 */ /* 0x001ea20000300800 */
[----:B----4-:R-:W-:-:S02]  /*23760*/  IMAD.X R15, R15, 0x1, R0, P6 ;  /* 0x000000010f0f7824 */ /* 0x010fc400030e0600 */
[----:B---3--:R-:W-:-:S05]  /*23770*/  IMAD.X R12, R12, 0x1, R0, P5 ;  /* 0x000000010c0c7824 */ /* 0x008fca00028e0600 */
[----:B------:R0:W-:Y:S02]  /*23780*/  STL [R1+0x5c0], R12 ;  /* 0x0005c00c01007387 */ /* 0x0001e40000100800 */
[----:B0-----:R-:W0:Y:S02]  /*23790*/  LDC R12, c[0x0][0x238] ;  /* 0x00008e00ff0c7b82 */ /* 0x001e240000000800 */
[----:B0-----:R-:W-:-:S04]  /*237a0*/  IMAD.SHL.U32 R12, R12, 0x80, RZ ;  /* 0x000000800c0c7824 */ /* 0x001fc800078e00ff */
[----:B------:R-:W-:-:S05]  /*237b0*/  IMAD.SHL.U32 R12, R12, 0x2, RZ ;  /* 0x000000020c0c7824 */ /* 0x000fca00078e00ff */
[-C--:B------:R-:W-:Y:S02]  /*237c0*/  IADD3 R219, P5, R219, R12.reuse, RZ ;  /* 0x0000000cdbdb7210 */ /* 0x080fe40007fbe0ff */
[----:B--2---:R-:W-:-:S03]  /*237d0*/  IADD3 R218, P6, R218, R12, RZ ;  /* 0x0000000cdada7210 */ /* 0x004fc60007fde0ff */
[----:B------:R0:W-:Y:S04]  /*237e0*/  STL [R1+0x594], R219 ;  /* 0x000594db01007387 */ /* 0x0001e80000100800 */
[----:B0-----:R-:W2:Y:S04]  /*237f0*/  LDL.LU R219, [R1+0x5a8] ;  /* 0x0005a80001db7983 */ /* 0x001ea80000300800 */
[----:B------:R-:W-:Y:S04]  /*23800*/  STL [R1+0x5b8], R15 ;  /* 0x0005b80f01007387 */ /* 0x000fe80000100800 */
[----:B------:R0:W-:Y:S04]  /*23810*/  STL [R1+0x58c], R218 ;  /* 0x00058cda01007387 */ /* 0x0001e80000100800 */
[----:B0-----:R-:W3:Y:S01]  /*23820*/  LDL.LU R218, [R1+0x57c] ;  /* 0x00057c0001da7983 */ /* 0x001ee20000300800 */
[----:B------:R-:W-:Y:S01]  /*23830*/  IMAD.X R17, R17, 0x1, R0, P1 ;  /* 0x0000000111117824 */ /* 0x000fe200008e0600 */
[----:B------:R-:W-:-:S02]  /*23840*/  IADD3 R217, P1, R217, R12, RZ ;  /* 0x0000000cd9d97210 */ /* 0x000fc40007f3e0ff */
[----:B------:R-:W4:Y:S04]  /*23850*/  LDL.LU R15, [R1+0x574] ;  /* 0x00057400010f7983 */ /* 0x000f280000300800 */
[----:B------:R-:W-:Y:S04]  /*23860*/  STL [R1+0x5b0], R17 ;  /* 0x0005b01101007387 */ /* 0x000fe80000100800 */
[----:B------:R0:W-:Y:S04]  /*23870*/  STL [R1+0x584], R217 ;  /* 0x000584d901007387 */ /* 0x0001e80000100800 */
[----:B0-----:R-:W4:Y:S04]  /*23880*/  LDL.LU R217, [R1+0x598] ;  /* 0x0005980001d97983 */ /* 0x001f280000300800 */
[----:B------:R-:W4:Y:S01]  /*23890*/  LDL.LU R17, [R1+0x56c] ;  /* 0x00056c0001117983 */ /* 0x000f220000300800 */
[----:B--2---:R-:W-:-:S05]  /*238a0*/  IMAD.X R219, R219, 0x1, R0, P2 ;  /* 0x00000001dbdb7824 */ /* 0x004fca00010e0600 */
[----:B------:R0:W-:Y:S01]  /*238b0*/  STL [R1+0x5a8], R219 ;  /* 0x0005a8db01007387 */ /* 0x0001e20000100800 */
[----:B---3--:R-:W-:-:S03]  /*238c0*/  IADD3 R218, P2, R218, R12, RZ ;  /* 0x0000000cdada7210 */ /* 0x008fc60007f5e0ff */
[----:B0-----:R-:W2:Y:S04]  /*238d0*/  LDL.LU R219, [R1+0x590] ;  /* 0x0005900001db7983 */ /* 0x001ea80000300800 */
[----:B------:R-:W3:Y:S04]  /*238e0*/  LDL.LU R12, [R1+0x5a0] ;  /* 0x0005a000010c7983 */ /* 0x000ee80000300800 */
        /* <DEDUP_REMOVED lines=8> */
[----:B------:R-:W-:-:S05]  /*23970*/  IADD3 R15, P3, R15, R12, RZ ;  /* 0x0000000c0f0f7210 */ /* 0x000fca0007f7e0ff */
[----:B------:R-:W-:Y:S04]  /*23980*/  STL [R1+0x574], R15 ;  /* 0x0005740f01007387 */ /* 0x000fe80000100800 */
[----:B------:R0:W-:Y:S04]  /*23990*/  STL [R1+0x598], R217 ;  /* 0x000598d901007387 */ /* 0x0001e80000100800 */
[----:B0-----:R-:W3:Y:S01]  /*239a0*/  LDL.LU R217, [R1+0x55c] ;  /* 0x00055c0001d97983 */ /* 0x001ee20000300800 */
[-C--:B------:R-:W-:Y:S01]  /*239b0*/  IADD3 R17, P4, R17, R12.reuse, RZ ;  /* 0x0000000c11117210 */ /* 0x080fe20007f9e0ff */
[----:B--2---:R-:W-:Y:S01]  /*239c0*/  IMAD.X R219, R219, 0x1, R0, P5 ;  /* 0x00000001dbdb7824 */ /* 0x004fe200028e0600 */
[----:B------:R-:W-:-:S03]  /*239d0*/  IADD3 R20, P5, R20, R12, RZ ;  /* 0x0000000c14147210 */ /* 0x000fc60007fbe0ff */
[----:B------:R-:W-:Y:S04]  /*239e0*/  STL [R1+0x56c], R17 ;  /* 0x00056c1101007387 */ /* 0x000fe80000100800 */
[----:B------:R0:W-:Y:S04]  /*239f0*/  STL [R1+0x564], R20 ;  /* 0x0005641401007387 */ /* 0x0001e80000100800 */
[----:B------:R1:W-:Y:S04]  /*23a00*/  STL [R1+0x590], R219 ;  /* 0x000590db01007387 */ /* 0x0003e80000100800 */
[----:B0-----:R-:W2:Y:S01]  /*23a10*/  LDL.LU R20, [R1+0xe18] ;  /* 0x000e180001147983 */ /* 0x001ea20000300800 */
[----:B------:R-:W-:-:S03]  /*23a20*/  IMAD.X R218, R218, 0x1, R0, P6 ;  /* 0x00000001dada7824 */ /* 0x000fc600030e0600 */
[----:B------:R-:W4:Y:S04]  /*23a30*/  LDL.LU R15, [R1+0x578] ;  /* 0x00057800010f7983 */ /* 0x000f280000300800 */
[----:B------:R-:W4:Y:S04]  /*23a40*/  LDL.LU R17, [R1+0xd5c] ;  /* 0x000d5c0001117983 */ /* 0x000f280000300800 */
[----:B------:R0:W-:Y:S04]  /*23a50*/  STL [R1+0x588], R218 ;  /* 0x000588da01007387 */ /* 0x0001e80000100800 */
[----:B-1----:R-:W4:Y:S01]  /*23a60*/  LDL.LU R219, [R1+0x570] ;  /* 0x0005700001db7983 */ /* 0x002f220000300800 */
[----:B---3--:R-:W-:-:S03]  /*23a70*/  IADD3 R217, P6, R217, R12, RZ ;  /* 0x0000000cd9d97210 */ /* 0x008fc60007fde0ff */
[----:B------:R-:W3:Y:S04]  /*23a80*/  LDL.LU R12, [R1+0xd70] ;  /* 0x000d7000010c7983 */ /* 0x000ee80000300800 */
[----:B0-----:R-:W3:Y:S04]  /*23a90*/  LDL.LU R218, [R1+0x568] ;  /* 0x0005680001da7983 */ /* 0x001ee80000300800 */
[----:B------:R0:W-:Y:S01]  /*23aa0*/  STL [R1+0x55c], R217 ;  /* 0x00055cd901007387 */ /* 0x0001e20000100800 */
[----:B--2---:R-:W-:-:S05]  /*23ab0*/  IMAD.X R20, R20, 0x1, R0, P1 ;  /* 0x0000000114147824 */ /* 0x004fca00008e0600 */
[----:B------:R1:W-:Y:S01]  /*23ac0*/  STL [R1+0x580], R20 ;  /* 0x0005801401007387 */ /* 0x0003e20000100800 */
[--C-:B----4-:R-:W-:Y:S02]  /*23ad0*/  IMAD.X R15, R15, 0x1, R0.reuse, P2 ;  /* 0x000000010f0f7824 */ /* 0x110fe400010e0600 */
[----:B------:R-:W-:Y:S01]  /*23ae0*/  IMAD.X R219, R219, 0x1, R0, P3 ;  /* 0x00000001dbdb7824 */ /* 0x000fe200018e0600 */
[----:B0-----:R-:W2:Y:S01]  /*23af0*/  LDL.LU R217, [R1+0xd64] ;  /* 0x000d640001d97983 */ /* 0x001ea20000300800 */
[----:B-1----:R-:W0:Y:S02]  /*23b00*/  LDC R20, c[0x0][0x23c] ;  /* 0x00008f00ff147b82 */ /* 0x002e240000000800 */
[----:B0-----:R-:W-:-:S04]  /*23b10*/  IMAD.SHL.U32 R20, R20, 0x80, RZ ;  /* 0x0000008014147824 */ /* 0x001fc800078e00ff */
[----:B------:R-:W-:-:S05]  /*23b20*/  IMAD.SHL.U32 R20, R20, 0x2, RZ ;  /* 0x0000000214147824 */ /* 0x000fca00078e00ff */
[-C--:B------:R-:W-:Y:S02]  /*23b30*/  IADD3 R17, P2, R17, R20.reuse, RZ ;  /* 0x0000001411117210 */ /* 0x080fe40007f5e0ff */
[-C--:B------:R-:W-:Y:S02]  /*23b40*/  IADD3 R2, P3, R2, R20.reuse, RZ ;  /* 0x0000001402027210 */ /* 0x080fe40007f7e0ff */
[----:B---3--:R-:W-:-:S05]  /*23b50*/  IADD3 R12, P1, R12, R20, RZ ;  /* 0x000000140c0c7210 */ /* 0x008fca0007f3e0ff */
[----:B------:R-:W-:Y:S04]  /*23b60*/  STL [R1+0xd70], R12 ;  /* 0x000d700c01007387 */ /* 0x000fe80000100800 */
[----:B------:R-:W-:Y:S04]  /*23b70*/  STL [R1+0x578], R15 ;  /* 0x0005780f01007387 */ /* 0x000fe80000100800 */
[----:B------:R-:W-:Y:S04]  /*23b80*/  STL [R1+0xd5c], R17 ;  /* 0x000d5c1101007387 */ /* 0x000fe80000100800 */
[----:B------:R-:W-:Y:S04]  /*23b90*/  STL [R1+0x570], R219 ;  /* 0x000570db01007387 */ /* 0x000fe80000100800 */
[----:B------:R0:W-:Y:S04]  /*23ba0*/  STL [R1+0xd68], R2 ;  /* 0x000d680201007387 */ /* 0x0001e80000100800 */
[----:B0-----:R-:W3:Y:S01]  /*23bb0*/  LDL.LU R2, [R1+0xe14] ;  /* 0x000e140001027983 */ /* 0x001ee20000300800 */
[----:B------:R-:W-:Y:S01]  /*23bc0*/  IMAD.X R218, R218, 0x1, R0, P4 ;  /* 0x00000001dada7824 */ /* 0x000fe200020e0600 */
[----:B--2---:R-:W-:-:S04]  /*23bd0*/  IADD3 R217, P4, R217, R20, RZ ;  /* 0x00000014d9d97210 */ /* 0x004fc80007f9e0ff */
[----:B------:R0:W-:Y:S04]  /*23be0*/  STL [R1+0x568], R218 ;  /* 0x000568da01007387 */ /* 0x0001e80000100800 */
[----:B0-----:R-:W2:Y:S04]  /*23bf0*/  LDL.LU R218, [R1+0xd60] ;  /* 0x000d600001da7983 */ /* 0x001ea80000300800 */
[----:B------:R-:W4:Y:S04]  /*23c00*/  LDL.LU R12, [R1+0x558] ;  /* 0x00055800010c7983 */ /* 0x000f280000300800 */
[----:B------:R-:W4:Y:S04]  /*23c10*/  LDL.LU R15, [R1+0xd4c] ;  /* 0x000d4c00010f7983 */ /* 0x000f280000300800 */
[----:B------:R0:W-:Y:S04]  /*23c20*/  STL [R1+0xd64], R217 ;  /* 0x000d64d901007387 */ /* 0x0001e80000100800 */
[----:B0-----:R-:W4:Y:S01]  /*23c30*/  LDL.LU R217, [R1+0xd6c] ;  /* 0x000d6c0001d97983 */ /* 0x001f220000300800 */
[----:B---3--:R-:W-:-:S05]  /*23c40*/  IMAD.X R2, R2, 0x1, R0, P5 ;  /* 0x0000000102027824 */ /* 0x008fca00028e0600 */
[----:B------:R0:W-:Y:S04]  /*23c50*/  STL [R1+0x560], R2 ;  /* 0x0005600201007387 */ /* 0x0001e80000100800 */
[----:B0-----:R-:W3:Y:S01]  /*23c60*/  LDL.LU R2, [R1+0xe10] ;  /* 0x000e100001027983 */ /* 0x001ee20000300800 */
[----:B--2---:R-:W-:-:S03]  /*23c70*/  IADD3 R218, P5, R218, R20, RZ ;  /* 0x00000014dada7210 */ /* 0x004fc60007fbe0ff */
[----:B------:R-:W2:Y:S04]  /*23c80*/  LDL.LU R17, [R1+0x550] ;  /* 0x0005500001117983 */ /* 0x000ea80000300800 */
[----:B------:R-:W2:Y:S01]  /*23c90*/  LDL.LU R219, [R1+0x554] ;  /* 0x0005540001db7983 */ /* 0x000ea20000300800 */
[----:B----4-:R-:W-:Y:S01]  /*23ca0*/  IMAD.X R12, R12, 0x1, R0, P6 ;  /* 0x000000010c0c7824 */ /* 0x010fe200030e0600 */
[----:B------:R-:W-:Y:S02]  /*23cb0*/  IADD3 R15, P6, R15, R20, RZ ;  /* 0x000000140f0f7210 */ /* 0x000fe40007fde0ff */
[----:B------:R0:W-:Y:S04]  /*23cc0*/  STL [R1+0xd60], R218 ;  /* 0x000d60da01007387 */ /* 0x0001e80000100800 */
[----:B0-----:R-:W4:Y:S04]  /*23cd0*/  LDL.LU R218, [R1+0x548] ;  /* 0x0005480001da7983 */ /* 0x001f280000300800 */
[----:B------:R-:W-:Y:S04]  /*23ce0*/  STL [R1+0x558], R12 ;  /* 0x0005580c01007387 */ /* 0x000fe80000100800 */
[----:B------:R-:W-:Y:S01]  /*23cf0*/  STL [R1+0xd4c], R15 ;  /* 0x000d4c0f01007387 */ /* 0x000fe20000100800 */
[----:B---3--:R-:W-:-:S05]  /*23d00*/  IMAD.X R217, R217, 0x1, R2, P1 ;  /* 0x00000001d9d97824 */ /* 0x008fca00008e0602 */
[----:B------:R0:W-:Y:S04]  /*23d10*/  STL [R1+0xd6c], R217 ;  /* 0x000d6cd901007387 */ /* 0x0001e80000100800 */
[----:B0-----:R-:W3:Y:S01]  /*23d20*/  LDL.LU R217, [R1+0xd58] ;  /* 0x000d580001d97983 */ /* 0x001ee20000300800 */
[-C--:B--2---:R-:W-:Y:S01]  /*23d30*/  IADD3 R17, P1, R17, R20.reuse, RZ ;  /* 0x0000001411117210 */ /* 0x084fe20007f3e0ff */
[----:B------:R-:W-:Y:S01]  /*23d40*/  IMAD.X R219, R219, 0x1, R2, P2 ;  /* 0x00000001dbdb7824 */ /* 0x000fe200010e0602 */
[----:B----4-:R-:W-:-:S03]  /*23d50*/  IADD3 R218, P2, R218, R20, RZ ;  /* 0x00000014dada7210 */ /* 0x010fc60007f5e0ff */
[----:B------:R-:W-:Y:S04]  /*23d60*/  STL [R1+0x550], R17 ;  /* 0x0005501101007387 */ /* 0x000fe80000100800 */
        /* <DEDUP_REMOVED lines=8> */
[----:B------:R-:W3:Y:S04]  /*23df0*/  LDL.LU R17, [R1+0x530] ;  /* 0x0005300001117983 */ /* 0x000ee80000300800 */
[----:B0-----:R-:W3:Y:S01]  /*23e00*/  LDL.LU R217, [R1+0xd48] ;  /* 0x000d480001d97983 */ /* 0x001ee20000300800 */
[-C--:B--2---:R-:W-:Y:S01]  /*23e10*/  IADD3 R219, P3, R219, R20.reuse, RZ ;  /* 0x00000014dbdb7210 */ /* 0x084fe20007f7e0ff */
[----:B----4-:R-:W-:Y:S01]  /*23e20*/  IMAD.X R12, R12, 0x1, R2, P4 ;  /* 0x000000010c0c7824 */ /* 0x010fe200020e0602 */
[----:B------:R-:W-:-:S03]  /*23e30*/  IADD3 R15, P4, R15, R20, RZ ;  /* 0x000000140f0f7210 */ /* 0x000fc60007f9e0ff */
[----:B------:R0:W-:Y:S01]  /*23e40*/  STL [R1+0x540], R219 ;  /* 0x000540db01007387 */ /* 0x0001e20000100800 */
[----:B------:R-:W-:-:S03]  /*23e50*/  IMAD.X R218, R218, 0x1, R2, P5 ;  /* 0x00000001dada7824 */ /* 0x000fc600028e0602 */
[----:B0-----:R-:W2:Y:S04]  /*23e60*/  LDL.LU R219, [R1+0x528] ;  /* 0x0005280001db7983 */ /* 0x001ea80000300800 */
[----:B------:R-:W-:Y:S04]  /*23e70*/  STL [R1+0xd54], R12 ;  /* 0x000d540c01007387 */ /* 0x000fe80000100800 */
[----:B------:R-:W-:Y:S04]  /*23e80*/  STL [R1+0x538], R15 ;  /* 0x0005380f01007387 */ /* 0x000fe80000100800 */
[----:B------:R0:W-:Y:S04]  /*23e90*/  STL [R1+0xd50], R218 ;  /* 0x000d50da01007387 */ /* 0x0001e80000100800 */
[----:B0-----:R-:W4:Y:S01]  /*23ea0*/  LDL.LU R218, [R1+0x54c] ;  /* 0x00054c0001da7983 */ /* 0x001f220000300800 */
[----:B---3--:R-:W-:-:S05]  /*23eb0*/  IADD3 R17, P5, R17, R20, RZ ;  /* 0x0000001411117210 */ /* 0x008fca0007fbe0ff */
[----:B------:R-:W-:Y:S01]  /*23ec0*/  STL [R1+0x530], R17 ;  /* 0x0005301101007387 */ /* 0x000fe20000100800 */
[----:B------:R-:W-:-:S05]  /*23ed0*/  IMAD.X R217, R217, 0x1, R2, P6 ;  /* 0x00000001d9d97824 */ /* 0x000fca00030e0602 */
[----:B------:R0:W-:Y:S04]  /*23ee0*/  STL [R1+0xd48], R217 ;  /* 0x000d48d901007387 */ /* 0x0001e80000100800 */
[----:B0-----:R-:W3:Y:S04]  /*23ef0*/  LDL.LU R217, [R1+0x520] ;  /* 0x0005200001d97983 */ /* 0x001ee80000300800 */
[----:B------:R-:W3:Y:S01]  /*23f00*/  LDL.LU R12, [R1+0x544] ;  /* 0x00054400010c7983 */ /* 0x000ee20000300800 */
[----:B--2---:R-:W-:-:S03]  /*23f10*/  IADD3 R219, P6, R219, R20, RZ ;  /* 0x00000014dbdb7210 */ /* 0x004fc60007fde0ff */
[----:B------:R-:W2:Y:S04]  /*23f20*/  LDL.LU R15, [R1+0x518] ;  /* 0x00051800010f7983 */ /* 0x000ea80000300800 */
[----:B------:R0:W-:Y:S01]  /*23f30*/  STL [R1+0x528], R219 ;  /* 0x000528db01007387 */ /* 0x0001e20000100800 */
[----:B----4-:R-:W-:-:S03]  /*23f40*/  IMAD.X R218, R218, 0x1, R2, P1 ;  /* 0x00000001dada7824 */ /* 0x010fc600008e0602 */
[----:B0-----:R-:W4:Y:S04]  /*23f50*/  LDL.LU R219, [R1+0x53c] ;  /* 0x00053c0001db7983 */ /* 0x001f280000300800 */
[----:B------:R0:W-:Y:S04]  /*23f60*/  STL [R1+0x54c], R218 ;  /* 0x00054cda01007387 */ /* 0x0001e80000100800 */
[----:B------:R-:W4:Y:S04]  /*23f70*/  LDL.LU R17, [R1+0x510] ;  /* 0x0005100001117983 */ /* 0x000f280000300800 */
[----:B0-----:R-:W4:Y:S01]  /*23f80*/  LDL.LU R218, [R1+0x534] ;  /* 0x0005340001da7983 */ /* 0x001f220000300800 */
[----:B---3--:R-:W-:-:S05]  /*23f90*/  IADD3 R217, P1, R217, R20, RZ ;  /* 0x00000014d9d97210 */ /* 0x008fca0007f3e0ff */
[----:B------:R0:W-:Y:S04]  /*23fa0*/  STL [R1+0x520], R217 ;  /* 0x000520d901007387 */ /* 0x0001e80000100800 */
[----:B0-----:R-:W3:Y:S01]  /*23fb0*/  LDL.LU R217, [R1+0x508] ;  /* 0x0005080001d97983 */ /* 0x001ee20000300800 */
[--C-:B------:R-:W-:Y:S01]  /*23fc0*/  IMAD.X R12, R12, 0x1, R2.reuse, P2 ;  /* 0x000000010c0c7824 */ /* 0x100fe200010e0602 */
[-C--:B--2---:R-:W-:Y:S01]  /*23fd0*/  IADD3 R15, P2, R15, R20.reuse, RZ ;  /* 0x000000140f0f7210 */ /* 0x084fe20007f5e0ff */
[--C-:B----4-:R-:W-:Y:S01]  /*23fe0*/  IMAD.X R219, R219, 0x1, R2.reuse, P3 ;  /* 0x00000001dbdb7824 */ /* 0x110fe200018e0602 */
[----:B------:R-:W-:Y:S02]  /*23ff0*/  IADD3 R17, P3, R17, R20, RZ ;  /* 0x0000001411117210 */ /* 0x000fe40007f7e0ff */
[----:B------:R-:W-:Y:S04]  /*24000*/  STL [R1+0x544], R12 ;  /* 0x0005440c01007387 */ /* 0x000fe80000100800 */
[----:B------:R-:W-:Y:S04]  /*24010*/  STL [R1+0x518], R15 ;  /* 0x0005180f01007387 */ /* 0x000fe80000100800 */
[----:B------:R0:W-:Y:S01]  /*24020*/  STL [R1+0x53c], R219 ;  /* 0x00053cdb01007387 */ /* 0x0001e20000100800 */
[----:B------:R-:W-:-:S03]  /*24030*/  IMAD.X R218, R218, 0x1, R2, P4 ;  /* 0x00000001dada7824 */ /* 0x000fc600020e0602 */
[----:B0-----:R-:W2:Y:S04]  /*24040*/  LDL.LU R219, [R1+0x52c] ;  /* 0x00052c0001db7983 */ /* 0x001ea80000300800 */
[----:B------:R-:W-:Y:S04]  /*24050*/  STL [R1+0x510], R17 ;  /* 0x0005101101007387 */ /* 0x000fe80000100800 */
[----:B------:R0:W-:Y:S04]  /*24060*/  STL [R1+0x534], R218 ;  /* 0x000534da01007387 */ /* 0x0001e80000100800 */
[----:B0-----:R-:W4:Y:S04]  /*24070*/  LDL.LU R218, [R1+0x500] ;  /* 0x0005000001da7983 */ /* 0x001f280000300800 */
[----:B------:R-:W4:Y:S04]  /*24080*/  LDL.LU R12, [R1+0x524] ;  /* 0x00052400010c7983 */ /* 0x000f280000300800 */
[----:B------:R-:W4:Y:S01]  /*24090*/  LDL.LU R15, [R1+0x4f8] ;  /* 0x0004f800010f7983 */ /* 0x000f220000300800 */
[----:B---3--:R-:W-:-:S05]  /*240a0*/  IADD3 R217, P4, R217, R20, RZ ;  /* 0x00000014d9d97210 */ /* 0x008fca0007f9e0ff */
[----:B------:R0:W-:Y:S04]  /*240b0*/  STL [R1+0x508], R217 ;  /* 0x000508d901007387 */ /* 0x0001e80000100800 */
[----:B0-----:R-:W3:Y:S01]  /*240c0*/  LDL.LU R217, [R1+0x51c] ;  /* 0x00051c0001d97983 */ /* 0x001ee20000300800 */
[----:B--2---:R-:W-:-:S05]  /*240d0*/  IMAD.X R219, R219, 0x1, R2, P5 ;  /* 0x00000001dbdb7824 */ /* 0x004fca00028e0602 */
[----:B------:R0:W-:Y:S04]  /*240e0*/  STL [R1+0x52c], R219 ;  /* 0x00052cdb01007387 */ /* 0x0001e80000100800 */
[----:B------:R-:W2:Y:S01]  /*240f0*/  LDL.LU R17, [R1+0x4f0] ;  /* 0x0004f00001117983 */ /* 0x000ea20000300800 */
[-C--:B----4-:R-:W-:Y:S01]  /*24100*/  IADD3 R218, P5, R218, R20.reuse, RZ ;  /* 0x00000014dada7210 */ /* 0x090fe20007fbe0ff */
[--C-:B------:R-:W-:Y:S01]  /*24110*/  IMAD.X R12, R12, 0x1, R2.reuse, P6 ;  /* 0x000000010c0c7824 */ /* 0x100fe200030e0602 */
[----:B------:R-:W-:Y:S01]  /*24120*/  IADD3 R15, P6, R15, R20, RZ ;  /* 0x000000140f0f7210 */ /* 0x000fe20007fde0ff */
[----:B0-----:R-:W4:Y:S04]  /*24130*/  LDL.LU R219, [R1+0x514] ;  /* 0x0005140001db7983 */ /* 0x001f280000300800 */
[----:B------:R0:W-:Y:S04]  /*24140*/  STL [R1+0x500], R218 ;  /* 0x000500da01007387 */ /* 0x0001e80000100800 */
[----:B0-----:R-:W4:Y:S04]  /*24150*/  LDL.LU R218, [R1+0x4e8] ;  /* 0x0004e80001da7983 */ /* 0x001f280000300800 */
[----:B------:R-:W-:Y:S04]  /*24160*/  STL [R1+0x524], R12 ;  /* 0x0005240c01007387 */ /* 0x000fe80000100800 */
[----:B------:R-:W-:Y:S01]  /*24170*/  STL [R1+0x4f8], R15 ;  /* 0x0004f80f01007387 */ /* 0x000fe20000100800 */
[----:B---3--:R-:W-:-:S05]  /*24180*/  IMAD.X R217, R217, 0x1, R2, P1 ;  /* 0x00000001d9d97824 */ /* 0x008fca00008e0602 */
[----:B------:R0:W-:Y:S04]  /*24190*/  STL [R1+0x51c], R217 ;  /* 0x00051cd901007387 */ /* 0x0001e80000100800 */
[----:B0-----:R-:W3:Y:S01]  /*241a0*/  LDL.LU R217, [R1+0x50c] ;  /* 0x00050c0001d97983 */ /* 0x001ee20000300800 */
[----:B--2---:R-:W-:Y:S01]  /*241b0*/  IADD3 R17, P1, R17, R20, RZ ;  /* 0x0000001411117210 */ /* 0x004fe20007f3e0ff */
[----:B----4-:R-:W-:-:S04]  /*241c0*/  IMAD.X R219, R219, 0x1, R2, P2 ;  /* 0x00000001dbdb7824 */ /* 0x010fc800010e0602 */
[----:B------:R-:W-:Y:S04]  /*241d0*/  STL [R1+0x4f0], R17 ;  /* 0x0004f01101007387 */ /* 0x000fe80000100800 */
[----:B------:R0:W-:Y:S01]  /*241e0*/  STL [R1+0x514], R219 ;  /* 0x000514db01007387 */ /* 0x0001e20000100800 */
[----:B------:R-:W-:-:S03]  /*241f0*/  IADD3 R218, P2, R218, R20, RZ ;  /* 0x00000014dada7210 */ /* 0x000fc60007f5e0ff */
        /* <DEDUP_REMOVED lines=223> */
[----:B------:R-:W3:Y:S01]  /*24ff0*/  LDL.LU R17, [R1+0x3b0] ;  /* 0x0003b00001117983 */ /* 0x000ee20000300800 */
[----:B0-----:R-:W-:Y:S02]  /*25000*/  IMAD.MOV.U32 R217, RZ, RZ, R250 ;  /* 0x000000ffffd97224 */ /* 0x001fe400078e00fa */
[----:B------:R-:W-:Y:S02]  /*25010*/  IMAD.MOV.U32 R250, RZ, RZ, R249 ;  /* 0x000000fffffa7224 */ /* 0x000fe400078e00f9 */
[----:B------:R-:W-:Y:S02]  /*25020*/  IMAD.MOV.U32 R249, RZ, RZ, R246 ;  /* 0x000000fffff97224 */ /* 0x000fe400078e00f6 */
[----:B------:R-:W-:-:S02]  /*25030*/  IMAD.MOV.U32 R246, RZ, RZ, R245 ;  /* 0x000000fffff67224 */ /* 0x000fc400078e00f5 */
[----:B------:R-:W3:Y:S01]  /*25040*/  LDL.LU R245, [R1+0x3d4] ;  /* 0x0003d40001f57983 */ /* 0x000ee20000300800 */
        /* <DEDUP_REMOVED lines=10> */
[----:B---3--:R-:W-:Y:S01]  /*250f0*/  IADD3 R17, P5, R17, R20, RZ ;  /* 0x0000001411117210 */ /* 0x008fe20007fbe0ff */
[----:B------:R-:W-:-:S05]  /*25100*/  IMAD.X R245, R245, 0x1, R2, P6 ;  /* 0x00000001f5f57824 */ /* 0x000fca00030e0602 */
[----:B------:R0:W-:Y:S04]  /*25110*/  STL [R1+0x3d4], R245 ;  /* 0x0003d4f501007387 */ /* 0x0001e80000100800 */
[----:B------:R1:W-:Y:S01]  /*25120*/  STL [R1+0x3b0], R17 ;  /* 0x0003b01101007387 */ /* 0x0003e20000100800 */
[----:B0-----:R-:W-:-:S03]  /*25130*/  IMAD.MOV.U32 R245, RZ, RZ, R244 ;  /* 0x000000fffff57224 */ /* 0x001fc600078e00f4 */
[----:B------:R-:W3:Y:S01]  /*25140*/  LDL.LU R244, [R1+0x3a0] ;  /* 0x0003a00001f47983 */ /* 0x000ee20000300800 */
[----:B--2---:R-:W-:-:S03]  /*25150*/  IADD3 R219, P6, R219, R20, RZ ;  /* 0x00000014dbdb7210 */ /* 0x004fc60007fde0ff */
[----:B------:R-:W2:Y:S04]  /*25160*/  LDL.LU R12, [R1+0x3c4] ;  /* 0x0003c400010c7983 */ /* 0x000ea80000300800 */
[----:B------:R-:W2:Y:S04]  /*25170*/  LDL.LU R15, [R1+0x398] ;  /* 0x00039800010f7983 */ /* 0x000ea80000300800 */
[----:B------:R0:W-:Y:S01]  /*25180*/  STL [R1+0x3a8], R219 ;  /* 0x0003a8db01007387 */ /* 0x0001e20000100800 */
[----:B----4-:R-:W-:Y:S02]  /*25190*/  IMAD.X R218, R218, 0x1, R2, P1 ;  /* 0x00000001dada7824 */ /* 0x010fe400008e0602 */
[----:B-1----:R-:W-:Y:S01]  /*251a0*/  IMAD.MOV.U32 R17, RZ, RZ, R217 ;  /* 0x000000ffff117224 */ /* 0x002fe200078e00d9 */
[----:B0-----:R-:W4:Y:S04]  /*251b0*/  LDL.LU R219, [R1+0x3bc] ;  /* 0x0003bc0001db7983 */ /* 0x001f280000300800 */
[----:B------:R0:W-:Y:S04]  /*251c0*/  STL [R1+0x3cc], R218 ;  /* 0x0003ccda01007387 */ /* 0x0001e80000100800 */
[----:B------:R-:W4:Y:S01]  /*251d0*/  LDL.LU R217, [R1+0x3b4] ;  /* 0x0003b40001d97983 */ /* 0x000f220000300800 */
[----:B0-----:R-:W-:-:S02]  /*251e0*/  IMAD.MOV.U32 R218, RZ, RZ, R249 ;  /* 0x000000ffffda7224 */ /* 0x001fc400078e00f9 */
[----:B------:R-:W-:Y:S02]  /*251f0*/  IMAD.MOV.U32 R249, RZ, RZ, R246 ;  /* 0x000000fffff97224 */ /* 0x000fe400078e00f6 */
[----:B------:R-:W4:Y:S01]  /*25200*/  LDL.LU R246, [R1+0x388] ;  /* 0x0003880001f67983 */ /* 0x000f220000300800 */
[----:B---3--:R-:W-:-:S05]  /*25210*/  IADD3 R244, P1, R244, R20, RZ ;  /* 0x00000014f4f47210 */ /* 0x008fca0007f3e0ff */
[----:B------:R0:W-:Y:S04]  /*25220*/  STL [R1+0x3a0], R244 ;  /* 0x0003a0f401007387 */ /* 0x0001e80000100800 */
[----:B0-----:R-:W3:Y:S01]  /*25230*/  LDL.LU R244, [R1+0x3ac] ;  /* 0x0003ac0001f47983 */ /* 0x001ee20000300800 */
[--C-:B--2---:R-:W-:Y:S01]  /*25240*/  IMAD.X R12, R12, 0x1, R2.reuse, P2 ;  /* 0x000000010c0c7824 */ /* 0x104fe200010e0602 */
[-C--:B------:R-:W-:Y:S01]  /*25250*/  IADD3 R15, P2, R15, R20.reuse, RZ ;  /* 0x000000140f0f7210 */ /* 0x080fe20007f5e0ff */
[--C-:B----4-:R-:W-:Y:S01]  /*25260*/  IMAD.X R219, R219, 0x1, R2.reuse, P3 ;  /* 0x00000001dbdb7824 */ /* 0x110fe200018e0602 */
[-C--:B------:R-:W-:Y:S01]  /*25270*/  IADD3 R17, P3, R17, R20.reuse, RZ ;  /* 0x0000001411117210 */ /* 0x080fe20007f7e0ff */
[----:B------:R-:W-:Y:S01]  /*25280*/  IMAD.X R217, R217, 0x1, R2, P4 ;  /* 0x00000001d9d97824 */ /* 0x000fe200020e0602 */
[----:B------:R-:W-:Y:S04]  /*25290*/  STL [R1+0x3c4], R12 ;  /* 0x0003c40c01007387 */ /* 0x000fe80000100800 */
[----:B------:R-:W-:Y:S04]  /*252a0*/  STL [R1+0x398], R15 ;  /* 0x0003980f01007387 */ /* 0x000fe80000100800 */
[----:B------:R0:W-:Y:S01]  /*252b0*/  STL [R1+0x3bc], R219 ;  /* 0x0003bcdb01007387 */ /* 0x0001e20000100800 */
[----:B------:R-:W-:-:S03]  /*252c0*/  IADD3 R246, P4, R246, R20, RZ ;  /* 0x00000014f6f67210 */ /* 0x000fc60007f9e0ff */
[----:B0-----:R-:W2:Y:S04]  /*252d0*/  LDL.LU R219, [R1+0x380] ;  /* 0x0003800001db7983 */ /* 0x001ea80000300800 */
[----:B------:R-:W-:Y:S04]  /*252e0*/  STL [R1+0x390], R17 ;  /* 0x0003901101007387 */ /* 0x000fe80000100800 */
[----:B------:R0:W-:Y:S04]  /*252f0*/  STL [R1+0x388], R246 ;  /* 0x000388f601007387 */ /* 0x0001e80000100800 */
[----:B------:R-:W-:Y:S01]  /*25300*/  STL [R1+0x3b4], R217 ;  /* 0x0003b4d901007387 */ /* 0x000fe20000100800 */
[----:B0-----:R-:W-:-:S03]  /*25310*/  IMAD.MOV.U32 R246, RZ, RZ, R245 ;  /* 0x000000fffff67224 */ /* 0x001fc600078e00f5 */
[----:B------:R-:W4:Y:S01]  /*25320*/  LDL.LU R245, [R1+0x3a4] ;  /* 0x0003a40001f57983 */ /* 0x000f220000300800 */
[----:B---3--:R-:W-:-:S05]  /*25330*/  IMAD.X R244, R244, 0x1, R2, P5 ;  /* 0x00000001f4f47824 */ /* 0x008fca00028e0602 */
[----:B------:R0:W-:Y:S04]  /*25340*/  STL [R1+0x3ac], R244 ;  /* 0x0003acf401007387 */ /* 0x0001e80000100800 */
[----:B0-----:R-:W3:Y:S04]  /*25350*/  LDL.LU R244, [R1+0x378] ;  /* 0x0003780001f47983 */ /* 0x001ee80000300800 */
[----:B------:R-:W3:Y:S04]  /*25360*/  LDL.LU R12, [R1+0x39c] ;  /* 0x00039c00010c7983 */ /* 0x000ee80000300800 */
[----:B------:R-:W3:Y:S01]  /*25370*/  LDL.LU R217, [R1+0x370] ;  /* 0x0003700001d97983 */ /* 0x000ee20000300800 */
[----:B--2---:R-:W-:Y:S01]  /*25380*/  IADD3 R219, P5, R219, R20, RZ ;  /* 0x00000014dbdb7210 */ /* 0x004fe20007fbe0ff */
[----:B------:R-:W-:-:S04]  /*25390*/  IMAD.MOV.U32 R17, RZ, RZ, R218 ;  /* 0x000000ffff117224 */ /* 0x000fc800078e00da */
[----:B------:R0:W-:Y:S04]  /*253a0*/  STL [R1+0x380], R219 ;  /* 0x000380db01007387 */ /* 0x0001e80000100800 */
[----:B------:R-:W2:Y:S01]  /*253b0*/  LDL.LU R15, [R1+0x394] ;  /* 0x00039400010f7983 */ /* 0x000ea20000300800 */
[----:B----4-:R-:W-:-:S03]  /*253c0*/  IMAD.X R245, R245, 0x1, R2, P6 ;  /* 0x00000001f5f57824 */ /* 0x010fc600030e0602 */
[----:B0-----:R-:W4:Y:S04]  /*253d0*/  LDL.LU R219, [R1+0x368] ;  /* 0x0003680001db7983 */ /* 0x001f280000300800 */
[----:B------:R-:W4:Y:S04]  /*253e0*/  LDL.LU R218, [R1+0x38c] ;  /* 0x00038c0001da7983 */ /* 0x000f280000300800 */
[----:B------:R0:W-:Y:S04]  /*253f0*/  STL [R1+0x3a4], R245 ;  /* 0x0003a4f501007387 */ /* 0x0001e80000100800 */
[----:B0-----:R-:W4:Y:S01]  /*25400*/  LDL.LU R245, [R1+0x360] ;  /* 0x0003600001f57983 */ /* 0x001f220000300800 */
[-C--:B---3--:R-:W-:Y:S01]  /*25410*/  IADD3 R244, P6, R244, R20.reuse, RZ ;  /* 0x00000014f4f47210 */ /* 0x088fe20007fde0ff */
[----:B------:R-:W-:Y:S01]  /*25420*/  IMAD.X R12, R12, 0x1, R2, P1 ;  /* 0x000000010c0c7824 */ /* 0x000fe200008e0602 */
[----:B------:R-:W-:-:S03]  /*25430*/  IADD3 R217, P1, R217, R20, RZ ;  /* 0x00000014d9d97210 */ /* 0x000fc60007f3e0ff */
[----:B------:R0:W-:Y:S04]  /*25440*/  STL [R1+0x378], R244 ;  /* 0x000378f401007387 */ /* 0x0001e80000100800 */
[----:B0-----:R0:W5:Y:S04]  /*25450*/  LDL.LU R244, [R1+0xe0c] ;  /* 0x000e0c0001f47983 */ /* 0x0011680000300800 */
[----:B------:R-:W-:Y:S04]  /*25460*/  STL [R1+0x39c], R12 ;  /* 0x00039c0c01007387 */ /* 0x000fe80000100800 */
[----:B------:R1:W-:Y:S04]  /*25470*/  STL [R1+0x370], R217 ;  /* 0x000370d901007387 */ /* 0x0003e80000100800 */
[----:B-1----:R-:W3:Y:S01]  /*25480*/  LDL.LU R217, [R1+0x384] ;  /* 0x0003840001d97983 */ /* 0x002ee20000300800 */
[--C-:B--2---:R-:W-:Y:S01]  /*25490*/  IMAD.X R15, R15, 0x1, R2.reuse, P2 ;  /* 0x000000010f0f7824 */ /* 0x104fe200010e0602 */
[-C--:B----4-:R-:W-:Y:S01]  /*254a0*/  IADD3 R219, P2, R219, R20.reuse, RZ ;  /* 0x00000014dbdb7210 */ /* 0x090fe20007f5e0ff */
[----:B------:R-:W-:Y:S01]  /*254b0*/  IMAD.X R218, R218, 0x1, R2, P3 ;  /* 0x00000001dada7824 */ /* 0x000fe200018e0602 */
[----:B------:R-:W-:-:S02]  /*254c0*/  IADD3 R245, P3, R245, R20, RZ ;  /* 0x00000014f5f57210 */ /* 0x000fc40007f7e0ff */
[----:B------:R-:W-:Y:S04]  /*254d0*/  STL [R1+0x394], R15 ;  /* 0x0003940f01007387 */ /* 0x000fe80000100800 */
[----:B------:R1:W-:Y:S04]  /*254e0*/  STL [R1+0x368], R219 ;  /* 0x000368db01007387 */ /* 0x0003e80000100800 */
[----:B-1----:R-:W2:Y:S04]  /*254f0*/  LDL.LU R219, [R1+0x37c] ;  /* 0x00037c0001db7983 */ /* 0x002ea80000300800 */
[----:B------:R-:W-:Y:S04]  /*25500*/  STL [R1+0x38c], R218 ;  /* 0x00038cda01007387 */ /* 0x000fe80000100800 */
[----:B------:R1:W-:Y:S04]  /*25510*/  STL [R1+0x360], R245 ;  /* 0x000360f501007387 */ /* 0x0003e80000100800 */
[----:B-1----:R-:W4:Y:S04]  /*25520*/  LDL.LU R245, [R1+0x350] ;  /* 0x0003500001f57983 */ /* 0x002f280000300800 */
[----:B------:R-:W4:Y:S04]  /*25530*/  LDL.LU R12, [R1+0x374] ;  /* 0x00037400010c7983 */ /* 0x000f280000300800 */
[----:B------:R-:W4:Y:S01]  /*25540*/  LDL.LU R218, [R1+0x348] ;  /* 0x0003480001da7983 */ /* 0x000f220000300800 */
[----:B---3--:R-:W-:-:S05]  /*25550*/  IMAD.X R217, R217, 0x1, R2, P4 ;  /* 0x00000001d9d97824 */ /* 0x008fca00020e0602 */
[----:B------:R1:W-:Y:S02]  /*25560*/  STL [R1+0x384], R217 ;  /* 0x000384d901007387 */ /* 0x0003e40000100800 */
[----:B-1----:R-:W-:Y:S02]  /*25570*/  IMAD.MOV.U32 R217, RZ, RZ, R216 ;  /* 0x000000ffffd97224 */ /* 0x002fe400078e00d8 */
[----:B------:R-:W-:Y:S02]  /*25580*/  IMAD.MOV.U32 R216, RZ, RZ, R19 ;  /* 0x000000ffffd87224 */ /* 0x000fe400078e0013 */
[----:B------:R-:W-:Y:S02]  /*25590*/  IMAD.MOV.U32 R19, RZ, RZ, R23 ;  /* 0x000000ffff137224 */ /* 0x000fe400078e0017 */
[----:B------:R-:W-:Y:S02]  /*255a0*/  IMAD.MOV.U32 R23, RZ, RZ, R21 ;  /* 0x000000ffff177224 */ /* 0x000fe400078e0015 */
[----:B------:R-:W-:-:S02]  /*255b0*/  IMAD.MOV.U32 R21, RZ, RZ, R252 ;  /* 0x000000ffff157224 */ /* 0x000fc400078e00fc */
[----:B------:R-:W3:Y:S01]  /*255c0*/  LDL.LU R252, [R1+0x36c] ;  /* 0x00036c0001fc7983 */ /* 0x000ee20000300800 */
[-C--:B------:R-:W-:Y:S01]  /*255d0*/  IADD3 R17, P4, R17, R20.reuse, RZ ;  /* 0x0000001411117210 */ /* 0x080fe20007f9e0ff */
[--C-:B--2---:R-:W-:Y:S02]  /*255e0*/  IMAD.X R219, R219, 0x1, R2.reuse, P5 ;  /* 0x00000001dbdb7824 */ /* 0x104fe400028e0602 */
[----:B------:R-:W2:Y:S04]  /*255f0*/  LDL.LU R15, [R1+0x340] ;  /* 0x00034000010f7983 */ /* 0x000ea80000300800 */
[----:B------:R1:W-:Y:S01]  /*25600*/  STL [R1+0x358], R17 ;  /* 0x0003581101007387 */ /* 0x0003e20000100800 */
[-C--:B----4-:R-:W-:Y:S01]  /*25610*/  IADD3 R245, P5, R245, R20.reuse, RZ ;  /* 0x00000014f5f57210 */ /* 0x090fe20007fbe0ff */
[--C-:B------:R-:W-:Y:S01]  /*25620*/  IMAD.X R12, R12, 0x1, R2.reuse, P6 ;  /* 0x000000010c0c7824 */ /* 0x100fe200030e0602 */
[----:B------:R-:W-:Y:S01]  /*25630*/  IADD3 R218, P6, R218, R20, RZ ;  /* 0x00000014dada7210 */ /* 0x000fe20007fde0ff */
[----:B-1----:R-:W4:Y:S04]  /*25640*/  LDL.LU R17, [R1+0x364] ;  /* 0x0003640001117983 */ /* 0x002f280000300800 */
[----:B------:R1:W-:Y:S04]  /*25650*/  STL [R1+0x37c], R219 ;  /* 0x00037cdb01007387 */ /* 0x0003e80000100800 */
[----:B-1----:R-:W4:Y:S04]  /*25660*/  LDL.LU R219, [R1+0x338] ;  /* 0x0003380001db7983 */ /* 0x002f280000300800 */
[----:B------:R1:W-:Y:S04]  /*25670*/  STL [R1+0x350], R245 ;  /* 0x000350f501007387 */ /* 0x0003e80000100800 */
[----:B-1----:R0:W5:Y:S04]  /*25680*/  LDL.LU R245, [R1+0xe08] ;  /* 0x000e080001f57983 */ /* 0x0021680000300800 */
[----:B------:R-:W-:Y:S04]  /*25690*/  STL [R1+0x374], R12 ;  /* 0x0003740c01007387 */ /* 0x000fe80000100800 */
[----:B------:R1:W-:Y:S04]  /*256a0*/  STL [R1+0x348], R218 ;  /* 0x000348da01007387 */ /* 0x0003e80000100800 */
[----:B-1----:R-:W4:Y:S01]  /*256b0*/  LDL.LU R218, [R1+0x35c] ;  /* 0x00035c0001da7983 */ /* 0x002f220000300800 */
[----:B---3--:R-:W-:-:S05]  /*256c0*/  IMAD.X R252, R252, 0x1, R2, P1 ;  /* 0x00000001fcfc7824 */ /* 0x008fca00008e0602 */
[----:B------:R1:W-:Y:S02]  /*256d0*/  STL [R1+0x36c], R252 ;  /* 0x00036cfc01007387 */ /* 0x0003e40000100800 */
[----:B-1----:R-:W-:Y:S02]  /*256e0*/  IMAD.MOV.U32 R252, RZ, RZ, R250 ;  /* 0x000000fffffc7224 */ /* 0x002fe400078e00fa */
[----:B------:R-:W3:Y:S01]  /*256f0*/  LDL.LU R250, [R1+0x330] ;  /* 0x0003300001fa7983 */ /* 0x000ee20000300800 */
[----:B--2---:R-:W-:Y:S01]  /*25700*/  IADD3 R15, P1, R15, R20, RZ ;  /* 0x000000140f0f7210 */ /* 0x004fe20007f3e0ff */
[----:B----4-:R-:W-:-:S04]  /*25710*/  IMAD.X R17, R17, 0x1, R2, P2 ;  /* 0x0000000111117824 */ /* 0x010fc800010e0602 */
[----:B------:R-:W-:Y:S04]  /*25720*/  STL [R1+0x340], R15 ;  /* 0x0003400f01007387 */ /* 0x000fe80000100800 */
[----:B------:R1:W-:Y:S01]  /*25730*/  STL [R1+0x364], R17 ;  /* 0x0003641101007387 */ /* 0x0003e20000100800 */
[----:B------:R-:W-:-:S03]  /*25740*/  IADD3 R219, P2, R219, R20, RZ ;  /* 0x00000014dbdb7210 */ /* 0x000fc60007f5e0ff */
[----:B-1----:R-:W2:Y:S04]  /*25750*/  LDL.LU R17, [R1+0x328] ;  /* 0x0003280001117983 */ /* 0x002ea80000300800 */
[----:B------:R-:W4:Y:S04]  /*25760*/  LDL.LU R12, [R1+0x34c] ;  /* 0x00034c00010c7983 */ /* 0x000f280000300800 */
[----:B------:R-:W4:Y:S04]  /*25770*/  LDL.LU R15, [R1+0x320] ;  /* 0x00032000010f7983 */ /* 0x000f280000300800 */
[----:B------:R1:W-:Y:S04]  /*25780*/  STL [R1+0x338], R219 ;  /* 0x000338db01007387 */ /* 0x0003e80000100800 */
[----:B-1----:R-:W4:Y:S01]  /*25790*/  LDL.LU R219, [R1+0x344] ;  /* 0x0003440001db7983 */ /* 0x002f220000300800 */
[----:B------:R-:W-:-:S05]  /*257a0*/  IMAD.X R218, R218, 0x1, R2, P3 ;  /* 0x00000001dada7824 */ /* 0x000fca00018e0602 */
[----:B------:R1:W-:Y:S02]  /*257b0*/  STL [R1+0x35c], R218 ;  /* 0x00035cda01007387 */ /* 0x0003e40000100800 */
[----:B-1----:R-:W-:Y:S02]  /*257c0*/  IMAD.MOV.U32 R218, RZ, RZ, R217 ;  /* 0x000000ffffda7224 */ /* 0x002fe400078e00d9 */
[----:B------:R-:W-:Y:S02]  /*257d0*/  IMAD.MOV.U32 R217, RZ, RZ, R216 ;  /* 0x000000ffffd97224 */ /* 0x000fe400078e00d8 */
[----:B------:R-:W-:Y:S02]  /*257e0*/  IMAD.MOV.U32 R216, RZ, RZ, R19 ;  /* 0x000000ffffd87224 */ /* 0x000fe400078e0013 */
[----:B------:R-:W-:Y:S02]  /*257f0*/  IMAD.MOV.U32 R19, RZ, RZ, R23 ;  /* 0x000000ffff137224 */ /* 0x000fe400078e0017 */
[----:B------:R-:W-:-:S02]  /*25800*/  IMAD.MOV.U32 R23, RZ, RZ, R21 ;  /* 0x000000ffff177224 */ /* 0x000fc400078e0015 */
[----:B------:R-:W4:Y:S01]  /*25810*/  LDL.LU R21, [R1+0x318] ;  /* 0x0003180001157983 */ /* 0x000f220000300800 */
[----:B---3--:R-:W-:-:S03]  /*25820*/  IADD3 R250, P3, R250, R20, RZ ;  /* 0x00000014fafa7210 */ /* 0x008fc60007f7e0ff */
[----:B------:R-:W3:Y:S04]  /*25830*/  LDL.LU R20, [R1+0x354] ;  /* 0x0003540001147983 */ /* 0x000ee80000300800 */
[----:B------:R1:W-:Y:S02]  /*25840*/  STL [R1+0x330], R250 ;  /* 0x000330fa01007387 */ /* 0x0003e40000100800 */
[----:B-1----:R-:W-:Y:S02]  /*25850*/  IMAD.MOV.U32 R250, RZ, RZ, R249 ;  /* 0x000000fffffa7224 */ /* 0x002fe400078e00f9 */
[----:B------:R-:W4:Y:S01]  /*25860*/  LDL.LU R249, [R1+0x33c] ;  /* 0x00033c0001f97983 */ /* 0x000f220000300800 */
[----:B---3--:R-:W-:-:S05]  /*25870*/  IMAD.X R20, R20, 0x1, R2, P4 ;  /* 0x0000000114147824 */ /* 0x008fca00020e0602 */
[----:B------:R1:W-:Y:S02]  /*25880*/  STL [R1+0x354], R20 ;  /* 0x0003541401007387 */ /* 0x0003e40000100800 */
[----:B-1----:R-:W1:Y:S02]  /*25890*/  LDC R20, c[0x0][0x23c] ;  /* 0x00008f00ff147b82 */ /* 0x002e640000000800 */
[----:B-1----:R-:W-:-:S04]  /*258a0*/  IMAD.SHL.U32 R20, R20, 0x80, RZ ;  /* 0x0000008014147824 */ /* 0x002fc800078e00ff */
[----:B------:R-:W-:-:S05]  /*258b0*/  IMAD.SHL.U32 R20, R20, 0x2, RZ ;  /* 0x0000000214147824 */ /* 0x000fca00078e00ff */
[----:B--2---:R-:W-:-:S05]  /*258c0*/  IADD3 R17, P4, R17, R20, RZ ;  /* 0x0000001411117210 */ /* 0x004fca0007f9e0ff */
[----:B------:R1:W-:Y:S04]  /*258d0*/  STL [R1+0x328], R17 ;  /* 0x0003281101007387 */ /* 0x0003e80000100800 */
[----:B-1----:R-:W2:Y:S01]  /*258e0*/  LDL.LU R17, [R1+0x310] ;  /* 0x0003100001117983 */ /* 0x002ea20000300800 */
[--C-:B----4-:R-:W-:Y:S01]  /*258f0*/  IMAD.X R12, R12, 0x1, R2.reuse, P5 ;  /* 0x000000010c0c7824 */ /* 0x110fe200028e0602 */
[-C--:B------:R-:W-:Y:S01]  /*25900*/  IADD3 R15, P5, R15, R20.reuse, RZ ;  /* 0x000000140f0f7210 */ /* 0x080fe20007fbe0ff */
[--C-:B------:R-:W-:Y:S01]  /*25910*/  IMAD.X R219, R219, 0x1, R2.reuse, P6 ;  /* 0x00000001dbdb7824 */ /* 0x100fe200030e0602 */
[----:B------:R-:W-:Y:S02]  /*25920*/  IADD3 R21, P6, R21, R20, RZ ;  /* 0x0000001415157210 */ /* 0x000fe40007fde0ff */
[----:B------:R-:W-:Y:S04]  /*25930*/  STL [R1+0x34c], R12 ;  /* 0x00034c0c01007387 */ /* 0x000fe80000100800 */
[----:B------:R-:W-:Y:S04]  /*25940*/  STL [R1+0x320], R15 ;  /* 0x0003200f01007387 */ /* 0x000fe80000100800 */
[----:B------:R1:W-:Y:S01]  /*25950*/  STL [R1+0x344], R219 ;  /* 0x000344db01007387 */ /* 0x0003e20000100800 */
[----:B------:R-:W-:-:S03]  /*25960*/  IMAD.X R249, R249, 0x1, R2, P1 ;  /* 0x00000001f9f97824 */ /* 0x000fc600008e0602 */
[----:B-1----:R-:W3:Y:S04]  /*25970*/  LDL.LU R219, [R1+0x308] ;  /* 0x0003080001db7983 */ /* 0x002ee80000300800 */
[----:B------:R1:W-:Y:S02]  /*25980*/  STL [R1+0x318], R21 ;  /* 0x0003181501007387 */ /* 0x0003e40000100800 */
[----:B-1----:R-:W-:Y:S02]  /*25990*/  IMAD.MOV.U32 R21, RZ, RZ, R252 ;  /* 0x000000ffff157224 */ /* 0x002fe400078e00fc */
[----:B------:R-:W4:Y:S04]  /*259a0*/  LDL.LU R252, [R1+0x32c] ;  /* 0x00032c0001fc7983 */ /* 0x000f280000300800 */
[----:B------:R-:W3:Y:S04]  /*259b0*/  LDL.LU R12, [R1+0x300] ;  /* 0x00030000010c7983 */ /* 0x000ee80000300800 */
[----:B------:R1:W-:Y:S02]  /*259c0*/  STL [R1+0x33c], R249 ;  /* 0x00033cf901007387 */ /* 0x0003e40000100800 */
[----:B-1----:R-:W-:-:S02]  /*259d0*/  IMAD.MOV.U32 R249, RZ, RZ, R246 ;  /* 0x000000fffff97224 */ /* 0x002fc400078e00f6 */
[----:B------:R-:W3:Y:S01]  /*259e0*/  LDL.LU R246, [R1+0x324] ;  /* 0x0003240001f67983 */ /* 0x000ee20000300800 */
[----:B--2---:R-:W-:-:S03]  /*259f0*/  IADD3 R17, P1, R17, R20, RZ ;  /* 0x0000001411117210 */ /* 0x004fc60007f3e0ff */
[----:B------:R-:W2:Y:S04]  /*25a00*/  LDL.LU R20, [R1+0x334] ;  /* 0x0003340001147983 */ /* 0x000ea80000300800 */
[----:B------:R-:W2:Y:S04]  /*25a10*/  LDL.LU R15, [R1+0x2f8] ;  /* 0x0002f800010f7983 */ /* 0x000ea80000300800 */
[----:B------:R1:W-:Y:S04]  /*25a20*/  STL [R1+0x310], R17 ;  /* 0x0003101101007387 */ /* 0x0003e80000100800 */
[----:B-1----:R-:W2:Y:S01]  /*25a30*/  LDL.LU R17, [R1+0x31c] ;  /* 0x00031c0001117983 */ /* 0x002ea20000300800 */
[----:B----4-:R-:W-:-:S02]  /*25a40*/  IMAD.X R252, R252, 0x1, R2, P3 ;  /* 0x00000001fcfc7824 */ /* 0x010fc400018e0602 */
[--C-:B---3--:R-:W-:Y:S02]  /*25a50*/  IMAD.X R246, R246, 0x1, R2.reuse, P4 ;  /* 0x00000001f6f67824 */ /* 0x108fe400020e0602 */
[----:B--2---:R-:W-:-:S05]  /*25a60*/  IMAD.X R20, R20, 0x1, R2, P2 ;  /* 0x0000000114147824 */ /* 0x004fca00010e0602 */
[----:B------:R1:W-:Y:S02]  /*25a70*/  STL [R1+0x334], R20 ;  /* 0x0003341401007387 */ /* 0x0003e40000100800 */
[----:B-1----:R-:W1:Y:S02]  /*25a80*/  LDC R20, c[0x0][0x23c] ;  /* 0x00008f00ff147b82 */ /* 0x002e640000000800 */
[----:B-1----:R-:W-:-:S04]  /*25a90*/  IMAD.SHL.U32 R20, R20, 0x80, RZ ;  /* 0x0000008014147824 */ /* 0x002fc800078e00ff */
[----:B------:R-:W-:-:S05]  /*25aa0*/  IMAD.SHL.U32 R20, R20, 0x2, RZ ;  /* 0x0000000214147824 */ /* 0x000fca00078e00ff */
[----:B------:R-:W-:-:S05]  /*25ab0*/  IADD3 R219, P2, R219, R20, RZ ;  /* 0x00000014dbdb7210 */ /* 0x000fca0007f5e0ff */
[----:B------:R1:W-:Y:S01]  /*25ac0*/  STL [R1+0x308], R219 ;  /* 0x000308db01007387 */ /* 0x0003e20000100800 */
[----:B------:R-:W-:Y:S01]  /*25ad0*/  IADD3 R12, P3, R12, R20, RZ ;  /* 0x000000140c0c7210 */ /* 0x000fe20007f7e0ff */
[----:B-1----:R-:W-:Y:S02]  /*25ae0*/  IMAD.MOV.U32 R219, RZ, RZ, R218 ;  /* 0x000000ffffdb7224 */ /* 0x002fe400078e00da */
[----:B------:R-:W-:Y:S02]  /*25af0*/  IMAD.MOV.U32 R218, RZ, RZ, R217 ;  /* 0x000000ffffda7224 */ /* 0x000fe400078e00d9 */
[----:B------:R-:W-:Y:S02]  /*25b00*/  IMAD.MOV.U32 R217, RZ, RZ, R216 ;  /* 0x000000ffffd97224 */ /* 0x000fe400078e00d8 */
[----:B------:R-:W-:Y:S02]  /*25b10*/  IMAD.MOV.U32 R216, RZ, RZ, R19 ;  /* 0x000000ffffd87224 */ /* 0x000fe400078e0013 */
[----:B------:R-:W2:Y:S04]  /*25b20*/  LDL.LU R19, [R1+0x2f0] ;  /* 0x0002f00001137983 */ /* 0x000ea80000300800 */
[----:B------:R1:W-:Y:S02]  /*25b30*/  STL [R1+0x32c], R252 ;  /* 0x00032cfc01007387 */ /* 0x0003e40000100800 */
[----:B-1----:R-:W-:-:S02]  /*25b40*/  IMAD.MOV.U32 R252, RZ, RZ, R250 ;  /* 0x000000fffffc7224 */ /* 0x002fc400078e00fa */
[----:B------:R-:W3:Y:S04]  /*25b50*/  LDL.LU R250, [R1+0x314] ;  /* 0x0003140001fa7983 */ /* 0x000ee80000300800 */
[----:B------:R1:W-:Y:S04]  /*25b60*/  STL [R1+0x324], R246 ;  /* 0x000324f601007387 */ /* 0x0003e80000100800 */
[----:B------:R4:W-:Y:S04]  /*25b70*/  STL [R1+0x300], R12 ;  /* 0x0003000c01007387 */ /* 0x0009e80000100800 */
[----:B-1----:R-:W3:Y:S01]  /*25b80*/  LDL.LU R246, [R1+0x2e8] ;  /* 0x0002e80001f67983 */ /* 0x002ee20000300800 */
[----:B------:R-:W-:Y:S01]  /*25b90*/  IADD3 R15, P4, R15, R20, RZ ;  /* 0x000000140f0f7210 */ /* 0x000fe20007f9e0ff */
[----:B------:R-:W-:-:S04]  /*25ba0*/  IMAD.X R17, R17, 0x1, R2, P5 ;  /* 0x0000000111117824 */ /* 0x000fc800028e0602 */
[----:B------:R1:W-:Y:S04]  /*25bb0*/  STL [R1+0x2f8], R15 ;  /* 0x0002f80f01007387 */ /* 0x0003e80000100800 */
[----:B------:R0:W-:Y:S04]  /*25bc0*/  STL [R1+0x31c], R17 ;  /* 0x00031c1101007387 */ /* 0x0001e80000100800 */
[----:B----4-:R-:W4:Y:S04]  /*25bd0*/  LDL.LU R12, [R1+0x2e0] ;  /* 0x0002e000010c7983 */ /* 0x010f280000300800 */
[----:B-1----:R-:W4:Y:S01]  /*25be0*/  LDL.LU R15, [R1+0x304] ;  /* 0x00030400010f7983 */ /* 0x002f220000300800 */
[----:B0-----:R-:W-:-:S02]  /*25bf0*/  IMAD.MOV.U32 R17, RZ, RZ, R219 ;  /* 0x000000ffff117224 */ /* 0x001fc400078e00db */
[----:B------:R-:W-:Y:S02]  /*25c00*/  IMAD.MOV.U32 R219, RZ, RZ, R218 ;  /* 0x000000ffffdb7224 */ /* 0x000fe400078e00da */
[----:B------:R-:W-:Y:S02]  /*25c10*/  IMAD.MOV.U32 R218, RZ, RZ, R217 ;  /* 0x000000ffffda7224 */ /* 0x000fe400078e00d9 */
[----:B------:R-:W-:Y:S01]  /*25c20*/  IMAD.MOV.U32 R217, RZ, RZ, R216 ;  /* 0x000000ffffd97224 */ /* 0x000fe200078e00d8 */
[----:B--2---:R-:W-:-:S05]  /*25c30*/  IADD3 R19, P5, R19, R20, RZ ;  /* 0x0000001413137210 */ /* 0x004fca0007fbe0ff */
[----:B------:R0:W-:Y:S04]  /*25c40*/  STL [R1+0x2f0], R19 ;  /* 0x0002f01301007387 */ /* 0x0001e80000100800 */
[----:B------:R-:W2:Y:S01]  /*25c50*/  LDL.LU R216, [R1+0x2d8] ;  /* 0x0002d80001d87983 */ /* 0x000ea20000300800 */
[----:B---3--:R-:W-:Y:S02]  /*25c60*/  IMAD.X R250, R250, 0x1, R2, P6 ;  /* 0x00000001fafa7824 */ /* 0x008fe400030e0602 */
[----:B0-----:R-:W-:Y:S02]  /*25c70*/  IMAD.MOV.U32 R19, RZ, RZ, R21 ;  /* 0x000000ffff137224 */ /* 0x001fe400078e0015 */
[----:B------:R-:W-:Y:S02]  /*25c80*/  IMAD.MOV.U32 R21, RZ, RZ, R252 ;  /* 0x000000ffff157224 */ /* 0x000fe400078e00fc */
[----:B------:R-:W3:Y:S04]  /*25c90*/  LDL.LU R252, [R1+0x2fc] ;  /* 0x0002fc0001fc7983 */ /* 0x000ee80000300800 */
[----:B------:R0:W-:Y:S01]  /*25ca0*/  STL [R1+0x314], R250 ;  /* 0x000314fa01007387 */ /* 0x0001e20000100800 */
[----:B------:R-:W-:-:S03]  /*25cb0*/  IADD3 R246, P6, R246, R20, RZ ;  /* 0x00000014f6f67210 */ /* 0x000fc60007fde0ff */
[----:B0-----:R-:W3:Y:S04]  /*25cc0*/  LDL.LU R250, [R1+0x2d0] ;  /* 0x0002d00001fa7983 */ /* 0x001ee80000300800 */
[----:B------:R-:W2:Y:S04]  /*25cd0*/  LDL.LU R20, [R1+0x30c] ;  /* 0x00030c0001147983 */ /* 0x000ea80000300800 */
[----:B------:R0:W-:Y:S04]  /*25ce0*/  STL [R1+0x2e8], R246 ;  /* 0x0002e8f601007387 */ /* 0x0001e80000100800 */
[----:B0-----:R-:W3:Y:S01]  /*25cf0*/  LDL.LU R246, [R1+0x2f4] ;  /* 0x0002f40001f67983 */ /* 0x001ee20000300800 */
[----:B----4-:R-:W-:-:S02]  /*25d00*/  IMAD.X R15, R15, 0x1, R2, P2 ;  /* 0x000000010f0f7824 */ /* 0x010fc400010e0602 */
[----:B--2---:R-:W-:-:S05]  /*25d10*/  IMAD.X R20, R20, 0x1, R2, P1 ;  /* 0x0000000114147824 */ /* 0x004fca00008e0602 */
[----:B------:R0:W-:Y:S02]  /*25d20*/  STL [R1+0x30c], R20 ;  /* 0x00030c1401007387 */ /* 0x0001e40000100800 */
[----:B0-----:R-:W0:Y:S02]  /*25d30*/  LDC R20, c[0x0][0x23c] ;  /* 0x00008f00ff147b82 */ /* 0x001e240000000800 */
[----:B0-----:R-:W-:-:S04]  /*25d40*/  IMAD.SHL.U32 R20, R20, 0x80, RZ ;  /* 0x0000008014147824 */ /* 0x001fc800078e00ff */
[----:B------:R-:W-:-:S05]  /*25d50*/  IMAD.SHL.U32 R20, R20, 0x2, RZ ;  /* 0x0000000214147824 */ /* 0x000fca00078e00ff */
[-C--:B------:R-:W-:Y:S02]  /*25d60*/  IADD3 R12, P1, R12, R20.reuse, RZ ;  /* 0x000000140c0c7210 */ /* 0x080fe40007f3e0ff */
[----:B------:R-:W-:-:S03]  /*25d70*/  IADD3 R216, P2, R216, R20, RZ ;  /* 0x00000014d8d87210 */ /* 0x000fc60007f5e0ff */
[----:B------:R-:W-:Y:S04]  /*25d80*/  STL [R1+0x2e0], R12 ;  /* 0x0002e00c01007387 */ /* 0x000fe80000100800 */
[----:B------:R0:W-:Y:S02]  /*25d90*/  STL [R1+0x304], R15 ;  /* 0x0003040f01007387 */ /* 0x0001e40000100800 */
[----:B0-----:R-:W-:Y:S02]  /*25da0*/  IMAD.MOV.U32 R15, RZ, RZ, R17 ;  /* 0x000000ffff0f7224 */ /* 0x001fe400078e0011 */
[----:B------:R-:W-:Y:S02]  /*25db0*/  IMAD.MOV.U32 R17, RZ, RZ, R219 ;  /* 0x000000ffff117224 */ /* 0x000fe400078e00db */
[----:B------:R-:W-:-:S02]  /*25dc0*/  IMAD.MOV.U32 R219, RZ, RZ, R218 ;  /* 0x000000ffffdb7224 */ /* 0x000fc400078e00da */
[----:B------:R-:W2:Y:S04]  /*25dd0*/  LDL.LU R218, [R1+0x2ec] ;  /* 0x0002ec0001da7983 */ /* 0x000ea80000300800 */
[----:B------:R0:W-:Y:S02]  /*25de0*/  STL [R1+0x2d8], R216 ;  /* 0x0002d8d801007387 */ /* 0x0001e40000100800 */
[----:B0-----:R-:W-:Y:S02]  /*25df0*/  IMAD.MOV.U32 R216, RZ, RZ, R21 ;  /* 0x000000ffffd87224 */ /* 0x001fe400078e0015 */
[----:B------:R-:W4:Y:S01]  /*25e00*/  LDL.LU R21, [R1+0x2c0] ;  /* 0x0002c00001157983 */ /* 0x000f220000300800 */
[--C-:B---3--:R-:W-:Y:S01]  /*25e10*/  IMAD.X R252, R252, 0x1, R2.reuse, P3 ;  /* 0x00000001fcfc7824 */ /* 0x108fe200018e0602 */
[----:B------:R-:W-:Y:S01]  /*25e20*/  IADD3 R250, P3, R250, R20, RZ ;  /* 0x00000014fafa7210 */ /* 0x000fe20007f7e0ff */
[----:B------:R-:W-:-:S04]  /*25e30*/  IMAD.X R246, R246, 0x1, R2, P4 ;  /* 0x00000001f6f67824 */ /* 0x000fc800020e0602 */
[----:B------:R0:W-:Y:S04]  /*25e40*/  STL [R1+0x2d0], R250 ;  /* 0x0002d0fa01007387 */ /* 0x0001e80000100800 */
[----:B------:R1:W-:Y:S04]  /*25e50*/  STL [R1+0x2fc], R252 ;  /* 0x0002fcfc01007387 */ /* 0x0003e80000100800 */
[----:B0-----:R-:W3:Y:S04]  /*25e60*/  LDL.LU R250, [R1+0x2e4] ;  /* 0x0002e40001fa7983 */ /* 0x001ee80000300800 */
[----:B------:R0:W-:Y:S01]  /*25e70*/  STL [R1+0x2f4], R246 ;  /* 0x0002f4f601007387 */ /* 0x0001e20000100800 */
[----:B-1----:R-:W-:-:S03]  /*25e80*/  IMAD.MOV.U32 R252, RZ, RZ, R247 ;  /* 0x000000fffffc7224 */ /* 0x002fc600078e00f7 */
[----:B0-----:R-:W3:Y:S04]  /*25e90*/  LDL.LU R246, [R1+0x2b8] ;  /* 0x0002b80001f67983 */ /* 0x001ee80000300800 */
[----:B------:R-:W3:Y:S04]  /*25ea0*/  LDL.LU R12, [R1+0x2dc] ;  /* 0x0002dc00010c7983 */ /* 0x000ee80000300800 */
[----:B------:R-:W3:Y:S01]  /*25eb0*/  LDL.LU R247, [R1+0x2b0] ;  /* 0x0002b00001f77983 */ /* 0x000ee20000300800 */
[----:B------:R-:W-:-:S05]  /*25ec0*/  IADD3 R15, P4, R15, R20, RZ ;  /* 0x000000140f0f7210 */ /* 0x000fca0007f9e0ff */
[----:B------:R0:W-:Y:S02]  /*25ed0*/  STL [R1+0x2c8], R15 ;  /* 0x0002c80f01007387 */ /* 0x0001e40000100800 */
[----:B0-----:R-:W-:Y:S02]  /*25ee0*/  IMAD.MOV.U32 R15, RZ, RZ, R17 ;  /* 0x000000ffff0f7224 */ /* 0x001fe400078e0011 */
[----:B------:R-:W-:Y:S02]  /*25ef0*/  IMAD.MOV.U32 R17, RZ, RZ, R219 ;  /* 0x000000ffff117224 */ /* 0x000fe400078e00db */
[----:B--2---:R-:W-:-:S05]  /*25f00*/  IMAD.X R218, R218, 0x1, R2, P5 ;  /* 0x00000001dada7824 */ /* 0x004fca00028e0602 */
[----:B------:R0:W-:Y:S01]  /*25f10*/  STL [R1+0x2ec], R218 ;  /* 0x0002ecda01007387 */ /* 0x0001e20000100800 */
[----:B----4-:R-:W-:-:S03]  /*25f20*/  IADD3 R21, P5, R21, R20, RZ ;  /* 0x0000001415157210 */ /* 0x010fc60007fbe0ff */
[----:B0-----:R-:W2:Y:S04]  /*25f30*/  LDL.LU R218, [R1+0x2a8] ;  /* 0x0002a80001da7983 */ /* 0x001ea80000300800 */
[----:B------:R-:W4:Y:S04]  /*25f40*/  LDL.LU R219, [R1+0x2cc] ;  /* 0x0002cc0001db7983 */ /* 0x000f280000300800 */
[----:B------:R0:W-:Y:S02]  /*25f50*/  STL [R1+0x2c0], R21 ;  /* 0x0002c01501007387 */ /* 0x0001e40000100800 */
[----:B0-----:R-:W-:-:S02]  /*25f60*/  IMAD.MOV.U32 R21, RZ, RZ, R249 ;  /* 0x000000ffff157224 */ /* 0x001fc400078e00f9 */
[----:B------:R-:W4:Y:S01]  /*25f70*/  LDL.LU R249, [R1+0x2a0] ;  /* 0x0002a00001f97983 */ /* 0x000f220000300800 */
[----:B---3--:R-:W-:-:S05]  /*25f80*/  IMAD.X R250, R250, 0x1, R2, P6 ;  /* 0x00000001fafa7824 */ /* 0x008fca00030e0602 */
[----:B------:R0:W-:Y:S01]  /*25f90*/  STL [R1+0x2e4], R250 ;  /* 0x0002e4fa01007387 */ /* 0x0001e20000100800 */
[-C--:B------:R-:W-:Y:S01]  /*25fa0*/  IADD3 R246, P6, R246, R20.reuse, RZ ;  /* 0x00000014f6f67210 */ /* 0x080fe20007fde0ff */
[--C-:B------:R-:W-:Y:S01]  /*25fb0*/  IMAD.X R12, R12, 0x1, R2.reuse, P1 ;  /* 0x000000010c0c7824 */ /* 0x100fe200008e0602 */
[----:B------:R-:W-:Y:S01]  /*25fc0*/  IADD3 R247, P1, R247, R20, RZ ;  /* 0x00000014f7f77210 */ /* 0x000fe20007f3e0ff */
[----:B0-----:R-:W3:Y:S04]  /*25fd0*/  LDL.LU R250, [R1+0x2c4] ;  /* 0x0002c40001fa7983 */ /* 0x001ee80000300800 */
[----:B------:R0:W-:Y:S04]  /*25fe0*/  STL [R1+0x2b8], R246 ;  /* 0x0002b8f601007387 */ /* 0x0001e80000100800 */
[----:B0-----:R0:W5:Y:S04]  /*25ff0*/  LDL.LU R246, [R1+0xe04] ;  /* 0x000e040001f67983 */ /* 0x0011680000300800 */
[----:B------:R-:W-:Y:S04]  /*26000*/  STL [R1+0x2dc], R12 ;  /* 0x0002dc0c01007387 */ /* 0x000fe80000100800 */
[----:B------:R1:W-:Y:S04]  /*26010*/  STL [R1+0x2b0], R247 ;  /* 0x0002b0f701007387 */ /* 0x0003e80000100800 */
[----:B-1----:R-:W3:Y:S01]  /*26020*/  LDL.LU R247, [R1+0x298] ;  /* 0x0002980001f77983 */ /* 0x002ee20000300800 */
[----:B------:R-:W-:-:S05]  /*26030*/  IMAD.X R15, R15, 0x1, R2, P2 ;  /* 0x000000010f0f7824 */ /* 0x000fca00010e0602 */
[----:B------:R1:W-:Y:S02]  /*26040*/  STL [R1+0x2d4], R15 ;  /* 0x0002d40f01007387 */ /* 0x0003e40000100800 */
[----:B-1----:R-:W-:Y:S02]  /*26050*/  IMAD.MOV.U32 R15, RZ, RZ, R17 ;  /* 0x000000ffff0f7224 */ /* 0x002fe400078e0011 */
[----:B------:R-:W-:Y:S02]  /*26060*/  IMAD.MOV.U32 R17, RZ, RZ, R217 ;  /* 0x000000ffff117224 */ /* 0x000fe400078e00d9 */
[----:B------:R-:W-:Y:S02]  /*26070*/  IMAD.MOV.U32 R217, RZ, RZ, R23 ;  /* 0x000000ffffd97224 */ /* 0x000fe400078e0017 */
[----:B------:R-:W-:Y:S02]  /*26080*/  IMAD.MOV.U32 R23, RZ, RZ, R248 ;  /* 0x000000ffff177224 */ /* 0x000fe400078e00f8 */
[----:B------:R-:W3:Y:S01]  /*26090*/  LDL.LU R248, [R1+0x290] ;  /* 0x0002900001f87983 */ /* 0x000ee20000300800 */
[----:B--2---:R-:W-:Y:S01]  /*260a0*/  IADD3 R218, P2, R218, R20, RZ ;  /* 0x00000014dada7210 */ /* 0x004fe20007f5e0ff */
[----:B----4-:R-:W-:-:S04]  /*260b0*/  IMAD.X R219, R219, 0x1, R2, P3 ;  /* 0x00000001dbdb7824 */ /* 0x010fc800018e0602 */
[----:B------:R1:W-:Y:S01]  /*260c0*/  STL [R1+0x2a8], R218 ;  /* 0x0002a8da01007387 */ /* 0x0003e20000100800 */
[----:B------:R-:W-:-:S03]  /*260d0*/  IADD3 R249, P3, R249, R20, RZ ;  /* 0x00000014f9f97210 */ /* 0x000fc60007f7e0ff */
[----:B-1----:R-:W2:Y:S04]  /*260e0*/  LDL.LU R218, [R1+0x288] ;  /* 0x0002880001da7983 */ /* 0x002ea80000300800 */
[----:B------:R-:W-:Y:S04]  /*260f0*/  STL [R1+0x2cc], R219 ;  /* 0x0002ccdb01007387 */ /* 0x000fe80000100800 */
[----:B------:R1:W-:Y:S04]  /*26100*/  STL [R1+0x2a0], R249 ;  /* 0x0002a0f901007387 */ /* 0x0003e80000100800 */
[----:B-1----:R-:W4:Y:S01]  /*26110*/  LDL.LU R249, [R1+0x280] ;  /* 0x0002800001f97983 */ /* 0x002f220000300800 */
[----:B---3--:R-:W-:-:S02]  /*26120*/  IMAD.X R250, R250, 0x1, R2, P4 ;  /* 0x00000001fafa7824 */ /* 0x008fc400020e0602 */
[----:B------:R-:W-:-:S03]  /*26130*/  IMAD.MOV.U32 R219, RZ, RZ, R21 ;  /* 0x000000ffffdb7224 */ /* 0x000fc600078e0015 */
[----:B------:R1:W-:Y:S04]  /*26140*/  STL [R1+0x2c4], R250 ;  /* 0x0002c4fa01007387 */ /* 0x0003e80000100800 */
[----:B-1----:R-:W3:Y:S04]  /*26150*/  LDL.LU R250, [R1+0x278] ;  /* 0x0002780001fa7983 */ /* 0x002ee80000300800 */
[----:B------:R-:W3:Y:S04]  /*26160*/  LDL.LU R12, [R1+0x29c] ;  /* 0x00029c00010c7983 */ /* 0x000ee80000300800 */
[----:B------:R-:W3:Y:S01]  /*26170*/  LDL.LU R21, [R1+0x270] ;  /* 0x0002700001157983 */ /* 0x000ee20000300800 */
[----:B------:R-:W-:Y:S01]  /*26180*/  IADD3 R247, P4, R247, R20, RZ ;  /* 0x00000014f7f77210 */ /* 0x000fe20007f9e0ff */
[----:B------:R-:W-:-:S04]  /*26190*/  IMAD.MOV.U32 R20, RZ, RZ, R22 ;  /* 0x000000ffff147224 */ /* 0x000fc800078e0016 */
[----:B------:R-:W-:Y:S01]  /*261a0*/  IMAD.X R20, R20, 0x1, R2, P5 ;  /* 0x0000000114147824 */ /* 0x000fe200028e0602 */
[----:B------:R1:W-:Y:S04]  /*261b0*/  STL [R1+0x298], R247 ;  /* 0x000298f701007387 */ /* 0x0003e80000100800 */
[----:B-1----:R0:W5:Y:S04]  /*261c0*/  LDL.LU R247, [R1+0xe00] ;  /* 0x000e000001f77983 */ /* 0x0021680000300800 */
[----:B------:R-:W3:Y:S04]  /*261d0*/  LDL.LU R22, [R1+0x294] ;  /* 0x0002940001167983 */ /* 0x000ee80000300800 */
[----:B------:R1:W-:Y:S02]  /*261e0*/  STL [R1+0x2bc], R20 ;  /* 0x0002bc1401007387 */ /* 0x0003e40000100800 */
[----:B-1----:R-:W1:Y:S02]  /*261f0*/  LDC R20, c[0x0][0x23c] ;  /* 0x00008f00ff147b82 */ /* 0x002e640000000800 */
[----:B-1----:R-:W-:-:S04]  /*26200*/  IMAD.SHL.U32 R20, R20, 0x80, RZ ;  /* 0x0000008014147824 */ /* 0x002fc800078e00ff */
[----:B------:R-:W-:-:S05]  /*26210*/  IMAD.SHL.U32 R20, R20, 0x2, RZ ;  /* 0x0000000214147824 */ /* 0x000fca00078e00ff */
[----:B------:R-:W-:Y:S01]  /*26220*/  IADD3 R248, P5, R248, R20, RZ ;  /* 0x00000014f8f87210 */ /* 0x000fe20007fbe0ff */
[----:B------:R-:W-:-:S04]  /*26230*/  IMAD.MOV.U32 R20, RZ, RZ, R19 ;  /* 0x000000ffff147224 */ /* 0x000fc800078e0013 */
[--C-:B------:R-:W-:Y:S01]  /*26240*/  IMAD.X R20, R20, 0x1, R2.reuse, P6 ;  /* 0x0000000114147824 */ /* 0x100fe200030e0602 */
[----:B------:R1:W-:Y:S04]  /*26250*/  STL [R1+0x290], R248 ;  /* 0x000290f801007387 */ /* 0x0003e80000100800 */
[----:B-1----:R0:W5:Y:S04]  /*26260*/  LDL.LU R248, [R1+0xdfc] ;  /* 0x000dfc0001f87983 */ /* 0x0021680000300800 */
[----:B------:R-:W3:Y:S04]  /*26270*/  LDL.LU R19, [R1+0x28c] ;  /* 0x00028c0001137983 */ /* 0x000ee80000300800 */
[----:B------:R1:W-:Y:S02]  /*26280*/  STL [R1+0x2b4], R20 ;  /* 0x0002b41401007387 */ /* 0x0003e40000100800 */
[----:B-1----:R-:W1:Y:S01]  /*26290*/  LDC R20, c[0x0][0x23c] ;  /* 0x00008f00ff147b82 */ /* 0x002e620000000800 */
[----:B------:R-:W-:-:S02]  /*262a0*/  IMAD.X R219, R219, 0x1, R2, P1 ;  /* 0x00000001dbdb7824 */ /* 0x000fc400008e0602 */
[----:B-1----:R-:W-:-:S04]  /*262b0*/  IMAD.SHL.U32 R20, R20, 0x80, RZ ;  /* 0x0000008014147824 */ /* 0x002fc800078e00ff */
[----:B------:R-:W-:-:S05]  /*262c0*/  IMAD.SHL.U32 R20, R20, 0x2, RZ ;  /* 0x0000000214147824 */ /* 0x000fca00078e00ff */
[----:B--2---:R-:W-:-:S05]  /*262d0*/  IADD3 R218, P6, R218, R20, RZ ;  /* 0x00000014dada7210 */ /* 0x004fca0007fde0ff */
[----:B------:R1:W-:Y:S01]  /*262e0*/  STL [R1+0x288], R218 ;  /* 0x000288da01007387 */ /* 0x0003e20000100800 */
[----:B----4-:R-:W-:-:S03]  /*262f0*/  IADD3 R249, P1, R249, R20, RZ ;  /* 0x00000014f9f97210 */ /* 0x010fc60007f3e0ff */
[----:B-1----:R-:W2:Y:S04]  /*26300*/  LDL.LU R218, [R1+0x260] ;  /* 0x0002600001da7983 */ /* 0x002ea80000300800 */
[----:B------:R1:W-:Y:S04]  /*26310*/  STL [R1+0x2ac], R219 ;  /* 0x0002acdb01007387 */ /* 0x0003e80000100800 */
[----:B-1----:R-:W4:Y:S04]  /*26320*/  LDL.LU R219, [R1+0x284] ;  /* 0x0002840001db7983 */ /* 0x002f280000300800 */
[----:B------:R1:W-:Y:S04]  /*26330*/  STL [R1+0x280], R249 ;  /* 0x000280f901007387 */ /* 0x0003e80000100800 */
[----:B-1----:R0:W5:Y:S04]  /*26340*/  LDL.LU R249, [R1+0xdf8] ;  /* 0x000df80001f97983 */ /* 0x0021680000300800 */
[----:B------:R-:W2:Y:S01]  /*26350*/  LDL.LU R20, [R1+0x2a4] ;  /* 0x0002a40001147983 */ /* 0x000ea20000300800 */
[----:B---3--:R-:W-:-:S02]  /*26360*/  IMAD.X R12, R12, 0x1, R2, P3 ;  /* 0x000000010c0c7824 */ /* 0x008fc400018e0602 */
[--C-:B------:R-:W-:Y:S02]  /*26370*/  IMAD.X R4, R4, 0x1, R2.reuse, P1 ;  /* 0x0000000104047824 */ /* 0x100fe400008e0602 */
[--C-:B------:R-:W-:Y:S02]  /*26380*/  IMAD.X R22, R22, 0x1, R2.reuse, P4 ;  /* 0x0000000116167824 */ /* 0x100fe400020e0602 */
[--C-:B------:R-:W-:Y:S02]  /*26390*/  IMAD.X R19, R19, 0x1, R2.reuse, P5 ;  /* 0x0000000113137824 */ /* 0x100fe400028e0602 */
[----:B--2---:R-:W-:-:S05]  /*263a0*/  IMAD.X R20, R20, 0x1, R2, P2 ;  /* 0x0000000114147824 */ /* 0x004fca00010e0602 */
[----:B------:R1:W-:Y:S02]  /*263b0*/  STL [R1+0x2a4], R20 ;  /* 0x0002a41401007387 */ /* 0x0003e40000100800 */
[----:B-1----:R-:W1:Y:S01]  /*263c0*/  LDC R20, c[0x0][0x23c] ;  /* 0x00008f00ff147b82 */ /* 0x002e620000000800 */
[----:B----4-:R-:W-:Y:S02]  /*263d0*/  IMAD.X R219, R219, 0x1, R2, P6 ;  /* 0x00000001dbdb7824 */ /* 0x010fe400030e0602 */
[----:B-1----:R-:W-:-:S04]  /*263e0*/  IMAD.SHL.U32 R20, R20, 0x80, RZ ;  /* 0x0000008014147824 */ /* 0x002fc800078e00ff */
[----:B------:R-:W-:-:S05]  /*263f0*/  IMAD.SHL.U32 R20, R20, 0x2, RZ ;  /* 0x0000000214147824 */ /* 0x000fca00078e00ff */
[-C--:B------:R-:W-:Y:S02]  /*26400*/  IADD3 R250, P2, R250, R20.reuse, RZ ;  /* 0x00000014fafa7210 */ /* 0x080fe40007f5e0ff */
[-C--:B------:R-:W-:Y:S02]  /*26410*/  IADD3 R21, P3, R21, R20.reuse, RZ ;  /* 0x0000001415157210 */ /* 0x080fe40007f7e0ff */
[-C--:B------:R-:W-:Y:S01]  /*26420*/  IADD3 R15, P4, R15, R20.reuse, RZ ;  /* 0x000000140f0f7210 */ /* 0x080fe20007f9e0ff */
[----:B------:R1:W-:Y:S01]  /*26430*/  STL [R1+0x278], R250 ;  /* 0x000278fa01007387 */ /* 0x0003e20000100800 */
[----:B------:R-:W-:-:S03]  /*26440*/  IADD3 R218, P5, R218, R20, RZ ;  /* 0x00000014dada7210 */ /* 0x000fc60007fbe0ff */
[----:B-1----:R0:W5:Y:S04]  /*26450*/  LDL.LU R250, [R1+0xdf4] ;  /* 0x000df40001fa7983 */ /* 0x0021680000300800 */
[----:B------:R-:W-:Y:S04]  /*26460*/  STL [R1+0x29c], R12 ;  /* 0x00029c0c01007387 */ /* 0x000fe80000100800 */
[----:B------:R1:W-:Y:S01]  /*26470*/  STL [R1+0x270], R21 ;  /* 0x0002701501007387 */ /* 0x0003e20000100800 */
[----:B------:R-:W-:-:S03]  /*26480*/  IADD3 R3, P6, R3, R20, RZ ;  /* 0x0000001403037210 */ /* 0x000fc60007fde0ff */
[----:B-1----:R-:W2:Y:S04]  /*26490*/  LDL.LU R21, [R1+0x240] ;  /* 0x0002400001157983 */ /* 0x002ea80000300800 */
[----:B------:R1:W-:Y:S01]  /*264a0*/  STL [R1+0x294], R22 ;  /* 0x0002941601007387 */ /* 0x0003e20000100800 */
[----:B------:R-:W-:Y:S02]  /*264b0*/  IMAD.MOV.U32 R12, RZ, RZ, R17 ;  /* 0x000000ffff0c7224 */ /* 0x000fe400078e0011 */
[----:B------:R-:W-:Y:S01]  /*264c0*/  IMAD.MOV.U32 R17, RZ, RZ, R23 ;  /* 0x000000ffff117224 */ /* 0x000fe200078e0017 */
[----:B------:R-:W-:Y:S01]  /*264d0*/  IADD3 R251, P1, R251, R20, RZ ;  /* 0x00000014fbfb7210 */ /* 0x000fe20007f3e0ff */
[----:B-1----:R-:W3:Y:S04]  /*264e0*/  LDL.LU R22, [R1+0x238] ;  /* 0x0002380001167983 */ /* 0x002ee80000300800 */
[----:B------:R1:W-:Y:S04]  /*264f0*/  STL [R1+0x268], R15 ;  /* 0x0002680f01007387 */ /* 0x0003e80000100800 */
[----:B------:R-:W4:Y:S04]  /*26500*/  LDL.LU R23, [R1+0x230] ;  /* 0x0002300001177983 */ /* 0x000f280000300800 */
[----:B------:R0:W-:Y:S01]  /*26510*/  STL [R1+0x28c], R19 ;  /* 0x00028c1301007387 */ /* 0x0001e20000100800 */
[----:B------:R-:W-:-:S02]  /*26520*/  IMAD.MOV.U32 R20, RZ, RZ, R5 ;  /* 0x000000ffff147224 */ /* 0x000fc400078e0005 */
[----:B-1----:R-:W-:Y:S01]  /*26530*/  IMAD.MOV.U32 R15, RZ, RZ, R217 ;  /* 0x000000ffff0f7224 */ /* 0x002fe200078e00d9 */
[----:B0-----:R-:W4:Y:S04]  /*26540*/  LDL.LU R19, [R1+0x228] ;  /* 0x0002280001137983 */ /* 0x001f280000300800 */
[----:B------:R-:W4:Y:S04]  /*26550*/  LDL.LU R217, [R1+0x24c] ;  /* 0x00024c0001d97983 */ /* 0x000f280000300800 */
[----:B------:R0:W-:Y:S01]  /*26560*/  STL [R1+0x260], R218 ;  /* 0x000260da01007387 */ /* 0x0001e20000100800 */
[----:B------:R-:W-:-:S03]  /*26570*/  IMAD.X R20, R20, 0x1, R2, P2 ;  /* 0x0000000114147824 */ /* 0x000fc600010e0602 */
[----:B0-----:R-:W4:Y:S04]  /*26580*/  LDL.LU R218, [R1+0x220] ;  /* 0x0002200001da7983 */ /* 0x001f280000300800 */
[----:B------:R0:W-:Y:S04]  /*26590*/  STL [R1+0x284], R219 ;  /* 0x000284db01007387 */ /* 0x0001e80000100800 */
[----:B0-----:R-:W4:Y:S04]  /*265a0*/  LDL.LU R219, [R1+0x244] ;  /* 0x0002440001db7983 */ /* 0x001f280000300800 */
[----:B------:R0:W-:Y:S04]  /*265b0*/  STL [R1+0x258], R3 ;  /* 0x0002580301007387 */ /* 0x0001e80000100800 */
[----:B0-----:R-:W4:Y:S04]  /*265c0*/  LDL.LU R3, [R1+0x218] ;  /* 0x0002180001037983 */ /* 0x001f280000300800 */
[----:B------:R0:W-:Y:S04]  /*265d0*/  STL [R1+0x27c], R4 ;  /* 0x00027c0401007387 */ /* 0x0001e80000100800 */
[----:B0-----:R-:W4:Y:S04]  /*265e0*/  LDL.LU R4, [R1+0x23c] ;  /* 0x00023c0001047983 */ /* 0x001f280000300800 */
[----:B------:R0:W-:Y:S04]  /*265f0*/  STL [R1+0x250], R251 ;  /* 0x000250fb01007387 */ /* 0x0001e80000100800 */
[----:B0-----:R0:W5:Y:S04]  /*26600*/  LDL.LU R251, [R1+0xdf0] ;  /* 0x000df00001fb7983 */ /* 0x0011680000300800 */
[----:B------:R-:W4:Y:S04]  /*26610*/  LDL.LU R5, [R1+0x210] ;  /* 0x0002100001057983 */ /* 0x000f280000300800 */
[----:B------:R1:W-:Y:S02]  /*26620*/  STL [R1+0x274], R20 ;  /* 0x0002741401007387 */ /* 0x0003e40000100800 */
[----:B-1----:R-:W1:Y:S02]  /*26630*/  LDC R20, c[0x0][0x23c] ;  /* 0x00008f00ff147b82 */ /* 0x002e640000000800 */
[----:B-1----:R-:W-:-:S04]  /*26640*/  IMAD.SHL.U32 R20, R20, 0x80, RZ ;  /* 0x0000008014147824 */ /* 0x002fc800078e00ff */
[----:B------:R-:W-:-:S05]  /*26650*/  IMAD.SHL.U32 R20, R20, 0x2, RZ ;  /* 0x0000000214147824 */ /* 0x000fca00078e00ff */
[----:B------:R-:W-:-:S05]  /*26660*/  IADD3 R252, P2, R252, R20, RZ ;  /* 0x00000014fcfc7210 */ /* 0x000fca0007f5e0ff */
[----:B------:R1:W-:Y:S04]  /*26670*/  STL [R1+0x248], R252 ;  /* 0x000248fc01007387 */ /* 0x0003e80000100800 */
[----:B-1----:R0:W5:Y:S04]  /*26680*/  LDL.LU R252, [R1+0xdec] ;  /* 0x000dec0001fc7983 */ /* 0x0021680000300800 */
[----:B------:R-:W2:Y:S02]  /*26690*/  LDL.LU R20, [R1+0x26c] ;  /* 0x00026c0001147983 */ /* 0x000ea40000300800 */
[----:B--2---:R-:W-:-:S05]  /*266a0*/  IMAD.X R20, R20, 0x1, R2, P3 ;  /* 0x0000000114147824 */ /* 0x004fca00018e0602 */
        /* <DEDUP_REMOVED lines=13> */
[----:B---3--:R-:W-:-:S05]  /*26780*/  IADD3 R22, P4, R22, R20, RZ ;  /* 0x0000001416167210 */ /* 0x008fca0007f9e0ff */
        /* <DEDUP_REMOVED lines=8> */
[----:B----4-:R-:W-:-:S05]  /*26810*/  IADD3 R23, P5, R23, R20, RZ ;  /* 0x0000001417177210 */ /* 0x010fca0007fbe0ff */
[----:B------:R1:W-:Y:S04]  /*26820*/  STL [R1+0x230], R23 ;  /* 0x0002301701007387 */ /* 0x0003e80000100800 */
[----:B-1----:R0:W5:Y:S04]  /*26830*/  LDL.LU R23, [R1+0xde0] ;  /* 0x000de00001177983 */ /* 0x0021680000300800 */
[----:B------:R-:W2:Y:S01]  /*26840*/  LDL.LU R20, [R1+0x254] ;  /* 0x0002540001147983 */ /* 0x000ea20000300800 */
[--C-:B------:R-:W-:Y:S02]  /*26850*/  IMAD.X R217, R217, 0x1, R2.reuse, P1 ;  /* 0x00000001d9d97824 */ /* 0x100fe400008e0602 */
[----:B------:R-:W-:-:S02]  /*26860*/  IMAD.X R219, R219, 0x1, R2, P2 ;  /* 0x00000001dbdb7824 */ /* 0x000fc400010e0602 */
[--C-:B------:R-:W-:Y:S02]  /*26870*/  IMAD.X R4, R4, 0x1, R2.reuse, P3 ;  /* 0x0000000104047824 */ /* 0x100fe400018e0602 */
[--C-:B------:R-:W-:Y:S02]  /*26880*/  IMAD.X R6, R6, 0x1, R2.reuse, P4 ;  /* 0x0000000106067824 */ /* 0x100fe400020e0602 */
[--C-:B------:R-:W-:Y:S02]  /*26890*/  IMAD.X R8, R8, 0x1, R2.reuse, P5 ;  /* 0x0000000108087824 */ /* 0x100fe400028e0602 */
[----:B--2---:R-:W-:-:S05]  /*268a0*/  IMAD.X R20, R20, 0x1, R2, P6 ;  /* 0x0000000114147824 */ /* 0x004fca00030e0602 */
[----:B------:R1:W-:Y:S02]  /*268b0*/  STL [R1+0x254], R20 ;  /* 0x0002541401007387 */ /* 0x0003e40000100800 */
[----:B-1----:R-:W1:Y:S02]  /*268c0*/  LDC R20, c[0x0][0x23c] ;  /* 0x00008f00ff147b82 */ /* 0x002e640000000800 */
        /* <DEDUP_REMOVED lines=8> */
[----:B------:R1:W-:Y:S01]  /*26950*/  STL [R1+0x24c], R217 ;  /* 0x00024cd901007387 */ /* 0x0003e20000100800 */
[----:B------:R-:W-:-:S03]  /*26960*/  IADD3 R7, P4, R7, R20, RZ ;  /* 0x0000001407077210 */ /* 0x000fc60007f9e0ff */
[----:B-1----:R-:W2:Y:S04]  /*26970*/  LDL.LU R217, [R1+0x1e0] ;  /* 0x0001e00001d97983 */ /* 0x002ea80000300800 */
[----:B------:R1:W-:Y:S04]  /*26980*/  STL [R1+0x220], R218 ;  /* 0x000220da01007387 */ /* 0x0003e80000100800 */
[----:B-1----:R-:W3:Y:S04]  /*26990*/  LDL.LU R218, [R1+0x1d8] ;  /* 0x0001d80001da7983 */ /* 0x002ee80000300800 */
[----:B------:R1:W-:Y:S01]  /*269a0*/  STL [R1+0x244], R219 ;  /* 0x000244db01007387 */ /* 0x0003e20000100800 */
[----:B------:R-:W-:-:S03]  /*269b0*/  IADD3 R9, P5, R9, R20, RZ ;  /* 0x0000001409097210 */ /* 0x000fc60007fbe0ff */
[----:B-1----:R-:W4:Y:S04]  /*269c0*/  LDL.LU R219, [R1+0x1d0] ;  /* 0x0001d00001db7983 */ /* 0x002f280000300800 */
[----:B------:R1:W-:Y:S01]  /*269d0*/  STL [R1+0x218], R3 ;  /* 0x0002180301007387 */ /* 0x0003e20000100800 */
[----:B------:R-:W-:-:S03]  /*269e0*/  IMAD.X R10, R10, 0x1, R2, P6 ;  /* 0x000000010a0a7824 */ /* 0x000fc600030e0602 */
[----:B-1----:R-:W4:Y:S04]  /*269f0*/  LDL.LU R3, [R1+0x1c8] ;  /* 0x0001c80001037983 */ /* 0x002f280000300800 */
[----:B------:R1:W-:Y:S01]  /*26a00*/  STL [R1+0x23c], R4 ;  /* 0x00023c0401007387 */ /* 0x0003e20000100800 */
[----:B------:R-:W-:-:S03]  /*26a10*/  IADD3 R13, P6, R13, R20, RZ ;  /* 0x000000140d0d7210 */ /* 0x000fc60007fde0ff */
[----:B-1----:R-:W4:Y:S04]  /*26a20*/  LDL.LU R4, [R1+0x1c0] ;  /* 0x0001c00001047983 */ /* 0x002f280000300800 */
[----:B------:R1:W-:Y:S01]  /*26a30*/  STL [R1+0x210], R5 ;  /* 0x0002100501007387 */ /* 0x0003e20000100800 */
[----:B------:R-:W-:Y:S01]  /*26a40*/  IMAD.X R12, R12, 0x1, R2, P1 ;  /* 0x000000010c0c7824 */ /* 0x000fe200008e0602 */
[----:B------:R-:W-:Y:S02]  /*26a50*/  IADD3 R15, P1, R15, R20, RZ ;  /* 0x000000140f0f7210 */ /* 0x000fe40007f3e0ff */
[----:B-1----:R-:W4:Y:S04]  /*26a60*/  LDL.LU R5, [R1+0x1b8] ;  /* 0x0001b80001057983 */ /* 0x002f280000300800 */
[----:B------:R1:W-:Y:S01]  /*26a70*/  STL [R1+0x234], R6 ;  /* 0x0002340601007387 */ /* 0x0003e20000100800 */
[----:B------:R-:W-:-:S03]  /*26a80*/  IMAD.MOV.U32 R20, RZ, RZ, R17 ;  /* 0x000000ffff147224 */ /* 0x000fc600078e0011 */
[----:B-1----:R-:W4:Y:S04]  /*26a90*/  LDL.LU R6, [R1+0x1b0] ;  /* 0x0001b00001067983 */ /* 0x002f280000300800 */
[----:B------:R1:W-:Y:S01]  /*26aa0*/  STL [R1+0x208], R7 ;  /* 0x0002080701007387 */ /* 0x0003e20000100800 */
[----:B------:R-:W-:-:S03]  /*26ab0*/  IMAD.X R20, R20, 0x1, R2, P2 ;  /* 0x0000000114147824 */ /* 0x000fc600010e0602 */
[----:B-1----:R-:W4:Y:S04]  /*26ac0*/  LDL.LU R7, [R1+0x1a8] ;  /* 0x0001a80001077983 */ /* 0x002f280000300800 */
[----:B------:R1:W-:Y:S04]  /*26ad0*/  STL [R1+0x22c], R8 ;  /* 0x00022c0801007387 */ /* 0x0003e80000100800 */
        /* <DEDUP_REMOVED lines=118> */
[----:B------:R-:W2:Y:S01]  /*27240*/  LDL.LU R20, [R1+0x1b4] ;  /* 0x0001b40001147983 */ /* 0x000ea20000300800 */
[----:B------:R-:W-:Y:S02]  /*27250*/  WARPGROUP.DEPBAR.LE gsb0, 0x0 ;  /* 0x00008000000079c5 */ /* 0x000fe40000010000 */
[----:B------:R-:W-:Y:S01]  /*27260*/  WARPGROUP.ARRIVE ;  /* 0x00000000000079c5 */ /* 0x000fe20000000000 */
[----:B------:R-:W-:Y:S01]  /*27270*/  UMOV UR38, UR10 ;  /* 0x0000000a00267c82 */ /* 0x000fe20008000000 */
[----:B------:R-:W-:-:S04]  /*27280*/  UMOV UR39, UR11 ;  /* 0x0000000b00277c82 */ /* 0x000fc80008000000 */
[----:B------:R-:W-:Y:S01]  /*27290*/  HGMMA.64x128x16.F32 R24, gdesc[UR36].tnspA, R24, gsb0 ;  /* 0x21e00000241879f0 */ /* 0x000fe20008000818 */
[----:B------:R-:W-:Y:S01]  /*272a0*/  UMOV UR42, UR14 ;  /* 0x0000000e002a7c82 */ /* 0x000fe20008000000 */
[----:B------:R-:W-:Y:S01]  /*272b0*/  UMOV UR43, UR15 ;  /* 0x0000000f002b7c82 */ /* 0x000fe20008000000 */
[----:B------:R-:W-:Y:S01]  /*272c0*/  UMOV UR46, UR18 ;  /* 0x00000012002e7c82 */ /* 0x000fe20008000000 */
[----:B------:R-:W-:Y:S01]  /*272d0*/  UMOV UR47, UR19 ;  /* 0x00000013002f7c82 */ /* 0x000fe20008000000 */
[----:B------:R-:W-:Y:S02]  /*272e0*/  WARPGROUP.DEPBAR.LE gsb0, 0x0 ;  /* 0x00008000000079c5 */ /* 0x000fe40000010000 */
[----:B------:R-:W-:-:S06]  /*272f0*/  WARPGROUP.ARRIVE ;  /* 0x00000000000079c5 */ /* 0x000fcc0000000000 */
[----:B------:R-:W-:Y:S01]  /*27300*/  HGMMA.64x128x16.F32 R24, gdesc[UR40].tnspA, R24, gsb0 ;  /* 0x21e00000281879f0 */ /* 0x000fe20008000818 */
[----:B--2---:R-:W-:-:S05]  /*27310*/  IMAD.X R20, R20, 0x1, R2, P2 ;  /* 0x0000000114147824 */ /* 0x004fca00010e0602 */
[----:B------:R1:W-:Y:S02]  /*27320*/  STL [R1+0x1b4], R20 ;  /* 0x0001b41401007387 */ /* 0x0003e40000100800 */
[----:B-1----:R-:W1:Y:S02]  /*27330*/  LDC R20, c[0x0][0x23c] ;  /* 0x00008f00ff147b82 */ /* 0x002e640000000800 */
[----:B-1----:R-:W-:-:S04]  /*27340*/  IMAD.SHL.U32 R20, R20, 0x80, RZ ;  /* 0x0000008014147824 */ /* 0x002fc800078e00ff */
[----:B------:R-:W-:-:S05]  /*27350*/  IMAD.SHL.U32 R20, R20, 0x2, RZ ;  /* 0x0000000214147824 */ /* 0x000fca00078e00ff */
[----:B------:R-:W-:-:S05]  /*27360*/  IADD3 R13, P2, R13, R20, RZ ;  /* 0x000000140d0d7210 */ /* 0x000fca0007f5e0ff */
[----:B------:R1:W-:Y:S04]  /*27370*/  STL [R1+0x188], R13 ;  /* 0x0001880d01007387 */ /* 0x0003e80000100800 */
[----:B-1----:R-:W2:Y:S01]  /*27380*/  LDL.LU R13, [R1+0xda8] ;  /* 0x000da800010d7983 */ /* 0x002ea20000300800 */
[----:B------:R-:W-:Y:S02]  /*27390*/  WARPGROUP.DEPBAR.LE gsb0, 0x0 ;  /* 0x00008000000079c5 */ /* 0x000fe40000010000 */
[----:B------:R-:W-:Y:S01]  /*273a0*/  WARPGROUP.ARRIVE ;  /* 0x00000000000079c5 */ /* 0x000fe20000000000 */
[----:B------:R-:W-:Y:S01]  /*273b0*/  UMOV UR50, UR22 ;  /* 0x0000001600327c82 */ /* 0x000fe20008000000 */
[----:B------:R-:W-:Y:S01]  /*273c0*/  UMOV UR51, UR23 ;  /* 0x0000001700337c82 */ /* 0x000fe20008000000 */
[----:B------:R-:W3:Y:S03]  /*273d0*/  LDL.LU R20, [R1+0x1a4] ;  /* 0x0001a40001147983 */ /* 0x000ee60000300800 */
[----:B------:R-:W-:Y:S01]  /*273e0*/  HGMMA.64x128x16.F32 R24, gdesc[UR44].tnspA, R24, gsb0 ;  /* 0x21e000002c1879f0 */ /* 0x000fe20008000818 */
[----:B------:R-:W-:Y:S01]  /*273f0*/  UMOV UR54, UR26 ;  /* 0x0000001a00367c82 */ /* 0x000fe20008000000 */
[----:B------:R-:W-:Y:S01]  /*27400*/  UMOV UR55, UR27 ;  /* 0x0000001b00377c82 */ /* 0x000fe20008000000 */
[----:B------:R-:W-:-:S02]  /*27410*/  WARPGROUP.DEPBAR.LE gsb0, 0x0 ;  /* 0x00008000000079c5 */ /* 0x000fc40000010000 */
[----:B------:R-:W-:-:S07]  /*27420*/  WARPGROUP.ARRIVE ;  /* 0x00000000000079c5 */ /* 0x000fce0000000000 */
[----:B------:R-:W-:Y:S01]  /*27430*/  HGMMA.64x128x16.F32 R24, gdesc[UR48].tnspA, R24, gsb0 ;  /* 0x21e00000301879f0 */ /* 0x000fe20008000818 */
[----:B--2---:R-:W-:-:S05]  /*27440*/  IMAD.X R13, R13, 0x1, R2, P3 ;  /* 0x000000010d0d7824 */ /* 0x004fca00018e0602 */
[----:B------:R1:W-:Y:S04]  /*27450*/  STL [R1+0x1ac], R13 ;  /* 0x0001ac0d01007387 */ /* 0x0003e80000100800 */
[----:B-1----:R-:W2:Y:S01]  /*27460*/  LDL.LU R13, [R1+0xda4] ;  /* 0x000da400010d7983 */ /* 0x002ea20000300800 */
[----:B------:R-:W-:Y:S02]  /*27470*/  WARPGROUP.DEPBAR.LE gsb0, 0x0 ;  /* 0x00008000000079c5 */ /* 0x000fe40000010000 */
[----:B------:R-:W-:-:S06]  /*27480*/  WARPGROUP.ARRIVE ;  /* 0x00000000000079c5 */ /* 0x000fcc0000000000 */
[----:B------:R-:W-:Y:S01]  /*27490*/  HGMMA.64x128x16.F32 R24, gdesc[UR52].tnspA, R24, gsb0 ;  /* 0x21e00000341879f0 */ /* 0x000fe20008000818 */
[----:B------:R-:W-:Y:S01]  /*274a0*/  UMOV UR58, UR30 ;  /* 0x0000001e003a7c82 */ /* 0x000fe20008000000 */
[----:B------:R-:W-:Y:S01]  /*274b0*/  UMOV UR59, UR31 ;  /* 0x0000001f003b7c82 */ /* 0x000fe20008000000 */
[--C-:B---3--:R-:W-:Y:S02]  /*274c0*/  IMAD.X R20, R20, 0x1, R2.reuse, P4 ;  /* 0x0000000114147824 */ /* 0x108fe400020e0602 */
[----:B------:R-:W-:-:S03]  /*274d0*/  IMAD.X R12, R12, 0x1, R2, P5 ;  /* 0x000000010c0c7824 */ /* 0x000fc600028e0602 */
[----:B------:R1:W-:Y:S04]  /*274e0*/  STL [R1+0x1a4], R20 ;  /* 0x0001a41401007387 */ /* 0x0003e80000100800 */
[----:B------:R3:W-:Y:S01]  /*274f0*/  STL [R1+0x19c], R12 ;  /* 0x00019c0c01007387 */ /* 0x0007e20000100800 */
[----:B-1----:R-:W1:Y:S08]  /*27500*/  LDC R20, c[0x0][0x23c] ;  /* 0x00008f00ff147b82 */ /* 0x002e700000000800 */
[----:B---3--:R-:W3:Y:S01]  /*27510*/  LDC R12, c[0x0][0x238] ;  /* 0x00008e00ff0c7b82 */ /* 0x008ee20000000800 */
[----:B------:R-:W-:-:S02]  /*27520*/  IMAD.X R15, R15, 0x1, R2, P6 ;  /* 0x000000010f0f7824 */ /* 0x000fc400030e0602 */
[----:B------:R-:W-:Y:S01]  /*27530*/  IMAD.X R17, R17, 0x1, R2, P1 ;  /* 0x0000000111117824 */ /* 0x000fe200008e0602 */
[----:B------:R-:W-:Y:S02]  /*27540*/  WARPGROUP.DEPBAR.LE gsb0, 0x0 ;  /* 0x00008000000079c5 */ /* 0x000fe40000010000 */
[----:B------:R-:W-:-:S06]  /*27550*/  WARPGROUP.ARRIVE ;  /* 0x00000000000079c5 */ /* 0x000fcc0000000000 */
[----:B------:R-:W-:Y:S01]  /*27560*/  HGMMA.64x128x16.F32 R24, gdesc[UR56].tnspA, R24, gsb0 ;  /* 0x21e00000381879f0 */ /* 0x000fe20008000818 */
[----:B-1----:R-:W-:Y:S02]  /*27570*/  IMAD.SHL.U32 R20, R20, 0x80, RZ ;  /* 0x0000008014147824 */ /* 0x002fe400078e00ff */
[----:B---3--:R-:W-:Y:S02]  /*27580*/  IMAD.SHL.U32 R12, R12, 0x80, RZ ;  /* 0x000000800c0c7824 */ /* 0x008fe400078e00ff */
[----:B------:R-:W-:Y:S02]  /*27590*/  IMAD.SHL.U32 R20, R20, 0x2, RZ ;  /* 0x0000000214147824 */ /* 0x000fe400078e00ff */
[----:B------:R-:W-:Y:S01]  /*275a0*/  IMAD.SHL.U32 R12, R12, 0x2, RZ ;  /* 0x000000020c0c7824 */ /* 0x000fe200078e00ff */
[----:B------:R-:W-:Y:S02]  /*275b0*/  WARPGROUP.DEPBAR.LE gsb0, 0x0 ;  /* 0x00008000000079c5 */ /* 0x000fe40000010000 */
[----:B--2---:R-:W-:-:S05]  /*275c0*/  IMAD.X R13, R13, 0x1, R2, P2 ;  /* 0x000000010d0d7824 */ /* 0x004fca00010e0602 */
[----:B------:R1:W-:Y:S04]  /*275d0*/  STL [R1+0x184], R13 ;  /* 0x0001840d01007387 */ /* 0x0003e80000100800 */
[----:B------:R2:W-:Y:S04]  /*275e0*/  STL [R1+0x194], R15 ;  /* 0x0001940f01007387 */ /* 0x0005e80000100800 */
[----:B-1----:R0:W5:Y:S04]  /*275f0*/  LDL.LU R13, [R1+0xda0] ;  /* 0x000da000010d7983 */ /* 0x0021680000300800 */
[----:B------:R1:W-:Y:S01]  /*27600*/  STL [R1+0x18c], R17 ;  /* 0x00018c1101007387 */ /* 0x0003e20000100800 */
[----:B--2---:R-:W-:-:S02]  /*27610*/  IMAD.MOV.U32 R15, RZ, RZ, R14 ;  /* 0x000000ffff0f7224 */ /* 0x004fc400078e000e */
[----:B------:R-:W-:Y:S02]  /*27620*/  IMAD.MOV.U32 R14, RZ, RZ, R18 ;  /* 0x000000ffff0e7224 */ /* 0x000fe400078e0012 */
[----:B-1----:R-:W-:Y:S02]  /*27630*/  IMAD.MOV.U32 R17, RZ, RZ, R16 ;  /* 0x000000ffff117224 */ /* 0x002fe400078e0010 */
[----:B------:R-:W-:Y:S01]  /*27640*/  IMAD.MOV.U32 R16, RZ, RZ, R11 ;  /* 0x000000ffff107224 */ /* 0x000fe200078e000b */
[----:B0-----:R-:W-:Y:S06]  /*27650*/  @P0 BRA `(.L_x_1) ;  /* 0xfffffe6800dc0947 */ /* 0x001fec000383ffff */
[----:B-----5:R-:W2:Y:S04]  /*27660*/  LDL.LU R7, [R1+0xf8] ;  /* 0x0000f80001077983 */ /* 0x020ea80000300800 */
[----:B------:R-:W3:Y:S04]  /*27670*/  LDL.LU R6, [R1+0xf0] ;  /* 0x0000f00001067983 */ /* 0x000ee80000300800 */
[----:B------:R-:W4:Y:S04]  /*27680*/  LDL.LU R5, [R1+0xd0] ;  /* 0x0000d00001057983 */ /* 0x000f280000300800 */
[----:B------:R-:W4:Y:S01]  /*27690*/  LDL.LU R4, [R1+0xd8] ;  /* 0x0000d80001047983 */ /* 0x000f220000300800 */
[----:B------:R-:W-:-:S02]  /*276a0*/  IMAD.MOV.U32 R18, RZ, RZ, R219 ;  /* 0x000000ffff127224 */ /* 0x000fc400078e00db */
[----:B------:R-:W-:Y:S01]  /*276b0*/  IMAD.MOV.U32 R20, RZ, RZ, R218 ;  /* 0x000000ffff147224 */ /* 0x000fe200078e00da */
[----:B------:R-:W4:Y:S04]  /*276c0*/  LDL.LU R14, [R1+0x94] ;  /* 0x00009400010e7983 */ /* 0x000f280000300800 */
[----:B------:R-:W4:Y:S01]  /*276d0*/  LDL.LU R15, [R1+0x98] ;  /* 0x00009800010f7983 */ /* 0x000f220000300800 */
[----:B------:R-:W-:-:S03]  /*276e0*/  F2FP.F16.F32.PACK_AB R219, R87, R215 ;  /* 0x000000d757db723e */ /* 0x000fc600000000ff */
[----:B------:R-:W4:Y:S04]  /*276f0*/  LDL.LU R2, [R1+0x90] ;  /* 0x0000900001027983 */ /* 0x000f280000300800 */
[----:B------:R-:W4:Y:S01]  /*27700*/  LDL.LU R0, [R1+0x8c] ;  /* 0x00008c0001007983 */ /* 0x000f220000300800 */
[----:B------:R-:W-:-:S03]  /*27710*/  F2FP.F16.F32.PACK_AB R218, R85, R213 ;  /* 0x000000d555da723e */ /* 0x000fc600000000ff */
[----:B------:R-:W4:Y:S04]  /*27720*/  LDL.LU R12, [R1+0x84] ;  /* 0x00008400010c7983 */ /* 0x000f280000300800 */
[----:B------:R-:W4:Y:S01]  /*27730*/  LDL.LU R3, [R1+0x88] ;  /* 0x0000880001037983 */ /* 0x000f220000300800 */
[----:B------:R-:W-:-:S03]  /*27740*/  F2FP.F16.F32.PACK_AB R217, R151, R217 ;  /* 0x000000d997d9723e */ /* 0x000fc600000000ff */
[----:B------:R-:W4:Y:S01]  /*27750*/  LDL.LU R87, [R1+0xc0] ;  /* 0x0000c00001577983 */ /* 0x000f220000300800 */
[----:B------:R-:W-:-:S03]  /*27760*/  F2FP.F16.F32.PACK_AB R216, R149, R216 ;  /* 0x000000d895d8723e */ /* 0x000fc600000000ff */
[----:B------:R-:W4:Y:S01]  /*27770*/  LDL.LU R215, [R1+0x9c] ;  /* 0x00009c0001d77983 */ /* 0x000f220000300800 */
[----:B------:R-:W-:-:S03]  /*27780*/  F2FP.F16.F32.PACK_AB R11, R86, R214 ;  /* 0x000000d6560b723e */ /* 0x000fc600000000ff */
[----:B------:R-:W4:Y:S04]  /*27790*/  LDL.LU R85, [R1+0xbc] ;  /* 0x0000bc0001557983 */ /* 0x000f280000300800 */
[----:B------:R-:W4:Y:S01]  /*277a0*/  LDL.LU R213, [R1+0xa0] ;  /* 0x0000a00001d57983 */ /* 0x000f220000300800 */
[----:B------:R-:W-:-:S03]  /*277b0*/  F2FP.F16.F32.PACK_AB R10, R84, R212 ;  /* 0x000000d4540a723e */ /* 0x000fc600000000ff */
[----:B------:R-:W4:Y:S04]  /*277c0*/  LDL.LU R151, [R1+0xa8] ;  /* 0x0000a80001977983 */ /* 0x000f280000300800 */
[----:B------:R-:W4:Y:S04]  /*277d0*/  LDL.LU R149, [R1+0xa4] ;  /* 0x0000a40001957983 */ /* 0x000f280000300800 */
[----:B------:R-:W4:Y:S04]  /*277e0*/  LDL.LU R86, [R1+0xc8] ;  /* 0x0000c80001567983 */ /* 0x000f280000300800 */
[----:B------:R-:W4:Y:S04]  /*277f0*/  LDL.LU R214, [R1+0xac] ;  /* 0x0000ac0001d67983 */ /* 0x000f280000300800 */
[----:B------:R-:W4:Y:S04]  /*27800*/  LDL.LU R84, [R1+0xb4] ;  /* 0x0000b40001547983 */ /* 0x000f280000300800 */
[----:B------:R-:W4:Y:S01]  /*27810*/  LDL.LU R212, [R1+0xb0] ;  /* 0x0000b00001d47983 */ /* 0x000f220000300800 */
[----:B--2---:R-:W-:-:S03]  /*27820*/  F2FP.F16.F32.PACK_AB R9, R150, R7 ;  /* 0x000000079609723e */ /* 0x004fc600000000ff */
[----:B------:R-:W2:Y:S01]  /*27830*/  LDL.LU R150, [R1+0xb8] ;  /* 0x0000b80001967983 */ /* 0x000ea20000300800 */
[----:B------:R-:W-:Y:S02]  /*27840*/  F2FP.F16.F32.PACK_AB R7, R83, R211 ;  /* 0x000000d35307723e */ /* 0x000fe400000000ff */
[----:B---3--:R-:W-:Y:S02]  /*27850*/  F2FP.F16.F32.PACK_AB R8, R148, R6 ;  /* 0x000000069408723e */ /* 0x008fe400000000ff */
[----:B------:R-:W3:Y:S01]  /*27860*/  LDL.LU R148, [R1+0xc4] ;  /* 0x0000c40001947983 */ /* 0x000ee20000300800 */
[----:B----4-:R-:W-:-:S03]  /*27870*/  IMAD.MOV.U32 R83, RZ, RZ, R5 ;  /* 0x000000ffff537224 */ /* 0x010fc600078e0005 */
[----:B------:R-:W4:Y:S01]  /*27880*/  LDL.LU R211, [R1+0xcc] ;  /* 0x0000cc0001d37983 */ /* 0x000f220000300800 */
[----:B------:R-:W-:Y:S02]  /*27890*/  F2FP.F16.F32.PACK_AB R17, R146, R23 ;  /* 0x000000179211723e */ /* 0x000fe400000000ff */
[----:B------:R-:W-:Y:S02]  /*278a0*/  F2FP.F16.F32.PACK_AB R23, R79, R207 ;  /* 0x000000cf4f17723e */ /* 0x000fe400000000ff */
[----:B------:R-:W-:Y:S02]  /*278b0*/  F2FP.F16.F32.PACK_AB R79, R78, R206 ;  /* 0x000000ce4e4f723e */ /* 0x000fe400000000ff */
[----:B------:R-:W-:Y:S02]  /*278c0*/  F2FP.F16.F32.PACK_AB R78, R76, R204 ;  /* 0x000000cc4c4e723e */ /* 0x000fe400000000ff */
[----:B------:R-:W-:Y:S02]  /*278d0*/  F2FP.F16.F32.PACK_AB R76, R140, R83 ;  /* 0x000000538c4c723e */ /* 0x000fe400000000ff */
[----:B------:R-:W-:Y:S01]  /*278e0*/  F2FP.F16.F32.PACK_AB R6, R81, R209 ;  /* 0x000000d15106723e */ /* 0x000fe200000000ff */
[----:B------:R-:W-:Y:S01]  /*278f0*/  IMAD.MOV.U32 R81, RZ, RZ, R4 ;  /* 0x000000ffff517224 */ /* 0x000fe200078e0004 */
[----:B------:R-:W-:-:S02]  /*27900*/  F2FP.F16.F32.PACK_AB R83, R75, R203 ;  /* 0x000000cb4b53723e */ /* 0x000fc400000000ff */
[----:B------:R-:W-:Y:S02]  /*27910*/  F2FP.F16.F32.PACK_AB R75, R74, R202 ;  /* 0x000000ca4a4b723e */ /* 0x000fe400000000ff */
[----:B------:R-:W-:Y:S02]  /*27920*/  F2FP.F16.F32.PACK_AB R4, R145, R19 ;  /* 0x000000139104723e */ /* 0x000fe400000000ff */
[----:B------:R-:W-:Y:S02]  /*27930*/  F2FP.F16.F32.PACK_AB R74, R72, R200 ;  /* 0x000000c8484a723e */ /* 0x000fe400000000ff */
[----:B------:R-:W-:Y:S02]  /*27940*/  F2FP.F16.F32.PACK_AB R19, R82, R210 ;  /* 0x000000d25213723e */ /* 0x000fe400000000ff */
[----:B------:R-:W-:Y:S02]  /*27950*/  F2FP.F16.F32.PACK_AB R82, R73, R201 ;  /* 0x000000c94952723e */ /* 0x000fe400000000ff */
        /* <DEDUP_REMOVED lines=83> */
[----:B--2---:R-:W-:Y:S02]  /*27e90*/  F2FP.F16.F32.PACK_AB R69, R134, R150 ;  /* 0x000000968645723e */ /* 0x004fe400000000ff */
        /* <DEDUP_REMOVED lines=12> */
[----:B---3--:R-:W-:-:S02]  /*27f60*/  F2FP.F16.F32.PACK_AB R80, R137, R148 ;  /* 0x000000948950723e */ /* 0x008fc400000000ff */
[----:B------:R-:W-:Y:S02]  /*27f70*/  F2FP.F16.F32.PACK_AB R110, R41, R169 ;  /* 0x000000a9296e723e */ /* 0x000fe400000000ff */
[----:B----4-:R-:W-:Y:S02]  /*27f80*/  F2FP.F16.F32.PACK_AB R81, R139, R211 ;  /* 0x000000d38b51723e */ /* 0x010fe400000000ff */
[----:B------:R-:W-:Y:S02]  /*27f90*/  F2FP.F16.F32.PACK_AB R41, R106, R237 ;  /* 0x000000ed6a29723e */ /* 0x000fe400000000ff */
[----:B------:R-:W-:Y:S02]  /*27fa0*/  F2FP.F16.F32.PACK_AB R137, R102, R233 ;  /* 0x000000e96689723e */ /* 0x000fe400000000ff */
[----:B------:R-:W-:Y:S02]  /*27fb0*/  F2FP.F16.F32.PACK_AB R106, R37, R165 ;  /* 0x000000a5256a723e */ /* 0x000fe400000000ff */
[----:B------:R-:W-:-:S02]  /*27fc0*/  F2FP.F16.F32.PACK_AB R139, R38, R166 ;  /* 0x000000a6268b723e */ /* 0x000fc400000000ff */
[----:B------:R-:W-:Y:S02]  /*27fd0*/  F2FP.F16.F32.PACK_AB R102, R33, R161 ;  /* 0x000000a12166723e */ /* 0x000fe400000000ff */
[----:B------:R-:W-:Y:S02]  /*27fe0*/  F2FP.F16.F32.PACK_AB R151, R26, R154 ;  /* 0x0000009a1a97723e */ /* 0x000fe400000000ff */
[----:B------:R-:W-:Y:S02]  /*27ff0*/  F2FP.F16.F32.PACK_AB R150, R24, R152 ;  /* 0x000000981896723e */ /* 0x000fe400000000ff */
[----:B------:R-:W-:-:S07]  /*28000*/  F2FP.F16.F32.PACK_AB R148, R88, R220 ;  /* 0x000000dc5894723e */ /* 0x000fce00000000ff */
.L_x_0:
[----:B------:R-:W0:Y:S01]  /*28010*/  S2R R12, SR_TID.X ;  /* 0x00000000000c7919 */ /* 0x000e220000002100 */
[----:B------:R-:W-:Y:S01]  /*28020*/  MOV R25, 0x400 ;  /* 0x0000040000197802 */ /* 0x000fe20000000f00 */
[----:B------:R-:W1:Y:S01]  /*28030*/  LDC.64 R2, c[0x0][0x228] ;  /* 0x00008a00ff027b82 */ /* 0x000e620000000a00 */
[----:B------:R-:W2:Y:S01]  /*28040*/  S2R R26, SR_CgaCtaId ;  /* 0x00000000001a7919 */ /* 0x000ea20000008800 */
[----:B------:R-:W3:Y:S06]  /*28050*/  S2R R24, SR_TID.X ;  /* 0x0000000000187919 */ /* 0x000eec0000002100 */
[----:B------:R-:W4:Y:S01]  /*28060*/  LDC.64 R156, c[0x0][0x228] ;  /* 0x00008a00ff9c7b82 */ /* 0x000f220000000a00 */
[----:B------:R-:W4:Y:S04]  /*28070*/  LDL.LU R171, [R1+0x100] ;  /* 0x0001000001ab7983 */ /* 0x000f280000300800 */
[----:B------:R-:W4:Y:S03]  /*28080*/  LDL.LU R170, [R1+0x104] ;  /* 0x0001040001aa7983 */ /* 0x000f260000300800 */
[----:B------:R-:W4:Y:S01]  /*28090*/  LDC.64 R152, c[0x0][0x228] ;  /* 0x00008a00ff987b82 */ /* 0x000f220000000a00 */
[----:B0-----:R-:W-:-:S02]  /*280a0*/  IMAD.SHL.U32 R0, R12, 0x10, RZ ;  /* 0x000000100c007824 */ /* 0x001fc400078e00ff */
[C---:B------:R-:W-:Y:S02]  /*280b0*/  IMAD.SHL.U32 R14, R12.reuse, 0x40, RZ ;  /* 0x000000400c0e7824 */ /* 0x040fe400078e00ff */
[----:B------:R-:W-:Y:S01]  /*280c0*/  IMAD.SHL.U32 R12, R12, 0x8, RZ ;  /* 0x000000080c0c7824 */ /* 0x000fe200078e00ff */
[----:B------:R-:W-:Y:S02]  /*280d0*/  LOP3.LUT R0, R0, 0xf0, RZ, 0xc0, !PT ;  /* 0x000000f000007812 */ /* 0x000fe400078ec0ff */
[----:B--2---:R-:W-:Y:S02]  /*280e0*/  LEA R25, R26, R25, 0x18 ;  /* 0x000000191a197211 */ /* 0x004fe400078ec0ff */
[----:B------:R-:W-:Y:S01]  /*280f0*/  LOP3.LUT R15, R14, 0x400, RZ, 0xc0, !PT ;  /* 0x000004000e0f7812 */ /* 0x000fe200078ec0ff */
[----:B------:R-:W-:Y:S01]  /*28100*/  VIADD R14, R13, 0x7f ;  /* 0x0000007f0d0e7836 */ /* 0x000fe20000000000 */
[----:B------:R-:W-:Y:S02]  /*28110*/  LOP3.LUT R12, R12, 0x300, RZ, 0xc0, !PT ;  /* 0x000003000c0c7812 */ /* 0x000fe400078ec0ff */
[----:B------:R-:W-:-:S02]  /*28120*/  IADD3 R15, R15, R25, R0 ;  /* 0x000000190f0f7210 */ /* 0x000fc40007ffe000 */
[----:B---3--:R-:W-:-:S03]  /*28130*/  LOP3.LUT R24, R24, 0x7f, RZ, 0xc0, !PT ;  /* 0x0000007f18187812 */ /* 0x008fc600078ec0ff */
[----:B------:R-:W-:Y:S01]  /*28140*/  IMAD.IADD R0, R12, 0x1, R15 ;  /* 0x000000010c007824 */ /* 0x000fe200078e020f */
[----:B------:R-:W-:Y:S01]  /*28150*/  BAR.SYNC.DEFER_BLOCKING 0x0 ;  /* 0x0000000000007b1d */ /* 0x000fe20000010000 */
[----:B------:R-:W-:-:S05]  /*28160*/  IMAD R12, R24, 0x10, R25 ;  /* 0x00000010180c7824 */ /* 0x000fca00078e0219 */
[----:B------:R0:W-:Y:S02]  /*28170*/  STSM.16.M88.4 [R0], R148 ;  /* 0x0000009400007844 */ /* 0x0001e40000000200 */
[----:B------:R-:W-:Y:S01]  /*28180*/  BAR.SYNC.DEFER_BLOCKING 0x0 ;  /* 0x0000000000007b1d */ /* 0x000fe20000010000 */
[----:B-1----:R-:W-:-:S07]  /*28190*/  ISETP.GE.AND P0, PT, R14, R3, PT ;  /* 0x000000030e00720c */ /* 0x002fce0003f06270 */
[----:B------:R-:W4:Y:S08]  /*281a0*/  LDC R3, c[0x0][0x244] ;  /* 0x00009100ff037b82 */ /* 0x000f300000000800 */
[----:B0-----:R-:W0:Y:S08]  /*281b0*/  LDC.64 R150, c[0x0][0x228] ;  /* 0x00008a00ff967b82 */ /* 0x001e300000000a00 */
[----:B------:R-:W1:Y:S01]  /*281c0*/  LDC.64 R14, c[0x0][0x228] ;  /* 0x00008a00ff0e7b82 */ /* 0x000e620000000a00 */
[----:B------:R-:W2:Y:S07]  /*281d0*/  LDS.128 R24, [R12] ;  /* 0x000000000c187984 */ /* 0x000eae0000000c00 */
[----:B------:R-:W-:Y:S08]  /*281e0*/  BAR.SYNC.DEFER_BLOCKING 0x0 ;  /* 0x0000000000007b1d */ /* 0x000ff00000010000 */
[----:B------:R-:W3:Y:S01]  /*281f0*/  LDC R148, c[0x0][0x248] ;  /* 0x00009200ff947b82 */ /* 0x000ee20000000800 */
[----:B------:R-:W-:Y:S07]  /*28200*/  STSM.16.M88.4 [R0], R92 ;  /* 0x0000005c00007844 */ /* 0x000fee0000000200 */
[----:B------:R-:W-:Y:S06]  /*28210*/  BAR.SYNC.DEFER_BLOCKING 0x0 ;  /* 0x0000000000007b1d */ /* 0x000fec0000010000 */
[----:B------:R-:W1:Y:S02]  /*28220*/  LDS.128 R28, [R12] ;  /* 0x000000000c1c7984 */ /* 0x000e640000000c00 */
[----:B------:R-:W-:Y:S06]  /*28230*/  BAR.SYNC.DEFER_BLOCKING 0x0 ;  /* 0x0000000000007b1d */ /* 0x000fec0000010000 */
[----:B------:R0:W-:Y:S02]  /*28240*/  STSM.16.M88.4 [R0], R144 ;  /* 0x0000009000007844 */ /* 0x0001e40000000200 */
[----:B------:R-:W-:Y:S08]  /*28250*/  BAR.SYNC.DEFER_BLOCKING 0x0 ;  /* 0x0000000000007b1d */ /* 0x000ff00000010000 */
[----:B0-----:R-:W0:Y:S08]  /*28260*/  LDC.64 R146, c[0x0][0x220] ;  /* 0x00008800ff927b82 */ /* 0x001e300000000a00 */
[----:B------:R-:W1:Y:S01]  /*28270*/  LDC R145, c[0x0][0x22c] ;  /* 0x00008b00ff917b82 */ /* 0x000e620000000800 */
[----:B------:R-:W1:Y:S07]  /*28280*/  LDS.128 R32, [R12] ;  /* 0x000000000c207984 */ /* 0x000e6e0000000c00 */
[----:B------:R-:W-:Y:S06]  /*28290*/  BAR.SYNC.DEFER_BLOCKING 0x0 ;  /* 0x0000000000007b1d */ /* 0x000fec0000010000 */
[----:B------:R-:W-:Y:S02]  /*282a0*/  STSM.16.M88.4 [R0], R96 ;  /* 0x0000006000007844 */ /* 0x000fe40000000200 */
[----:B------:R-:W-:Y:S06]  /*282b0*/  BAR.SYNC.DEFER_BLOCKING 0x0 ;  /* 0x0000000000007b1d */ /* 0x000fec0000010000 */
[----:B------:R-:W1:Y:S02]  /*282c0*/  LDS.128 R36, [R12] ;  /* 0x000000000c247984 */ /* 0x000e640000000c00 */
        /* <DEDUP_REMOVED lines=77> */
[----:B------:R2:W-:Y:S02]  /*287a0*/  STSM.16.M88.4 [R0], R84 ;  /* 0x0000005400007844 */ /* 0x0005e40000000200 */
[----:B------:R-:W-:Y:S08]  /*287b0*/  BAR.SYNC.DEFER_BLOCKING 0x0 ;  /* 0x0000000000007b1d */ /* 0x000ff00000010000 */
[----:B--2---:R-:W2:Y:S08]  /*287c0*/  LDC.64 R86, c[0x0][0x228] ;  /* 0x00008a00ff567b82 */ /* 0x004eb00000000a00 */
[----:B------:R-:W2:Y:S01]  /*287d0*/  LDC.64 R84, c[0x0][0x228] ;  /* 0x00008a00ff547b82 */ /* 0x000ea20000000a00 */
[----:B------:R-:W2:Y:S07]  /*287e0*/  LDS.128 R64, [R12] ;  /* 0x000000000c407984 */ /* 0x000eae0000000c00 */
[----:B------:R-:W-:Y:S06]  /*287f0*/  BAR.SYNC.DEFER_BLOCKING 0x0 ;  /* 0x0000000000007b1d */ /* 0x000fec0000010000 */
[----:B------:R-:W-:Y:S02]  /*28800*/  STSM.16.M88.4 [R0], R72 ;  /* 0x0000004800007844 */ /* 0x000fe40000000200 */
[----:B------:R-:W-:Y:S06]  /*28810*/  BAR.SYNC.DEFER_BLOCKING 0x0 ;  /* 0x0000000000007b1d */ /* 0x000fec0000010000 */
[----:B------:R-:W2:Y:S02]  /*28820*/  LDS.128 R132, [R12] ;  /* 0x000000000c847984 */ /* 0x000ea40000000c00 */
        /* <DEDUP_REMOVED lines=21> */
[----:B------:R0:W-:Y:S02]  /*28980*/  STSM.16.M88.4 [R0], R8 ;  /* 0x0000000800007844 */ /* 0x0001e40000000200 */
[----:B------:R-:W-:Y:S01]  /*28990*/  BAR.SYNC.DEFER_BLOCKING 0x0 ;  /* 0x0000000000007b1d */ /* 0x000fe20000010000 */
[C---:B----4-:R-:W-:Y:S01]  /*289a0*/  IMAD R144, R171.reuse, R3, RZ ;  /* 0x00000003ab907224 */ /* 0x050fe200078e02ff */
[----:B------:R-:W-:-:S02]  /*289b0*/  ISETP.GE.AND P2, PT, R171, R150, PT ;  /* 0x00000096ab00720c */ /* 0x000fc40003f46270 */
[C---:B------:R-:W-:Y:S01]  /*289c0*/  ISETP.GE.AND P3, PT, R13.reuse, R151, PT ;  /* 0x000000970d00720c */ /* 0x040fe20003f66270 */
[----:B---3--:R-:W-:-:S03]  /*289d0*/  IMAD R159, R13, R148, RZ ;  /* 0x000000940d9f7224 */ /* 0x008fc600078e02ff */
[----:B0-----:R-:W0:Y:S01]  /*289e0*/  LDC.64 R8, c[0x0][0x228] ;  /* 0x00008a00ff087b82 */ /* 0x001e220000000a00 */
[----:B------:R-:W-:-:S07]  /*289f0*/  PRMT R163, R24, 0x7632, R163 ;  /* 0x0000763218a37816 */ /* 0x000fce00000000a3 */
[----:B------:R-:W3:Y:S01]  /*28a00*/  LDC.64 R10, c[0x0][0x228] ;  /* 0x00008a00ff0a7b82 */ /* 0x000ee20000000a00 */
[----:B------:R-:W4:Y:S07]  /*28a10*/  LDS.128 R4, [R12] ;  /* 0x000000000c047984 */ /* 0x000f2e0000000c00 */
[----:B------:R-:W-:Y:S01]  /*28a20*/  BAR.SYNC.DEFER_BLOCKING 0x0 ;  /* 0x0000000000007b1d */ /* 0x000fe20000010000 */
[----:B------:R-:W-:Y:S01]  /*28a30*/  VIADD R150, R13, 0x1 ;  /* 0x000000010d967836 */ /* 0x000fe20000000000 */
[----:B------:R-:W-:-:S04]  /*28a40*/  LEA R16, P4, R144, R146, 0x1 ;  /* 0x0000009290107211 */ /* 0x000fc800078808ff */
[----:B-1----:R-:W-:Y:S01]  /*28a50*/  ISETP.GE.AND P1, PT, R150, R145, PT ;  /* 0x000000919600720c */ /* 0x002fe20003f26270 */
[----:B------:R-:W-:Y:S01]  /*28a60*/  IMAD R3, R3, 0x80, R144 ;  /* 0x0000008003037824 */ /* 0x000fe200078e0290 */
[----:B------:R-:W-:Y:S01]  /*28a70*/  LEA.HI.X.SX32 R17, R144, R147, 0x1, P4 ;  /* 0x0000009390117211 */ /* 0x000fe200020f0eff */
[----:B------:R-:W1:Y:S01]  /*28a80*/  LDC.64 R150, c[0x0][0x228] ;  /* 0x00008a00ff967b82 */ /* 0x000e620000000a00 */
[----:B--2---:R-:W-:Y:S02]  /*28a90*/  ISETP.LT.AND P4, PT, R171, R86, !P1 ;  /* 0x00000056ab00720c */ /* 0x004fe40004f81270 */
[C---:B------:R-:W-:Y:S02]  /*28aa0*/  ISETP.LT.AND P1, PT, R170.reuse, R84, !P1 ;  /* 0x00000054aa00720c */ /* 0x040fe40004f21270 */
[----:B------:R-:W-:-:S03]  /*28ab0*/  ISETP.LT.AND P3, PT, R170, R14, !P3 ;  /* 0x0000000eaa00720c */ /* 0x000fc60005f61270 */
[----:B------:R-:W2:Y:S01]  /*28ac0*/  LDC R84, c[0x0][0x22c] ;  /* 0x00008b00ff547b82 */ /* 0x000ea20000000800 */
[----:B------:R0:W-:Y:S07]  /*28ad0*/  STSM.16.M88.4 [R0], R216 ;  /* 0x000000d800007844 */ /* 0x0001ee0000000200 */
[----:B------:R-:W4:Y:S08]  /*28ae0*/  LDC R14, c[0x0][0x22c] ;  /* 0x00008b00ff0e7b82 */ /* 0x000f300000000800 */
[----:B------:R-:W-:Y:S01]  /*28af0*/  BAR.SYNC.DEFER_BLOCKING 0x0 ;  /* 0x0000000000007b1d */ /* 0x000fe20000010000 */
[----:B------:R-:W-:-:S02]  /*28b00*/  LEA R18, P5, R3, R146, 0x1 ;  /* 0x0000009203127211 */ /* 0x000fc400078a08ff */
[----:B------:R-:W-:Y:S02]  /*28b10*/  ISETP.LT.AND P2, PT, R13, R157, !P2 ;  /* 0x0000009d0d00720c */ /* 0x000fe40005741270 */
[----:B------:R-:W-:-:S03]  /*28b20*/  LEA.HI.X.SX32 R19, R3, R147, 0x1, P5 ;  /* 0x0000009303137211 */ /* 0x000fc600028f0eff */
[----:B------:R-:W3:Y:S01]  /*28b30*/  LDC R86, c[0x0][0x22c] ;  /* 0x00008b00ff567b82 */ /* 0x000ee20000000800 */
[C---:B------:R-:W-:Y:S02]  /*28b40*/  IMAD.IADD R3, R159.reuse, 0x1, R148 ;  /* 0x000000019f037824 */ /* 0x040fe400078e0294 */
[----:B------:R-:W-:-:S04]  /*28b50*/  IMAD.WIDE R154, R159, 0x2, R16 ;  /* 0x000000029f9a7825 */ /* 0x000fc800078e0210 */
[----:B------:R-:W-:Y:S01]  /*28b60*/  IMAD.WIDE R158, R159, 0x2, R18 ;  /* 0x000000029f9e7825 */ /* 0x000fe200078e0212 */
[----:B------:R-:W1:Y:S03]  /*28b70*/  LDC.64 R144, c[0x0][0x228] ;  /* 0x00008a00ff907b82 */ /* 0x000e660000000a00 */
[----:B------:R-:W-:-:S05]  /*28b80*/  IMAD.WIDE R160, R3, 0x2, R16 ;  /* 0x0000000203a07825 */ /* 0x000fca00078e0210 */
[----:B------:R-:W1:Y:S01]  /*28b90*/  LDC.64 R146, c[0x0][0x228] ;  /* 0x00008a00ff927b82 */ /* 0x000e620000000a00 */
[----:B------:R2:W-:Y:S01]  /*28ba0*/  @P2 STG.E.U16 desc[UR60][R154.64], R24 ;  /* 0x000000189a002986 */ /* 0x0005e2000c10153c */
[----:B------:R-:W-:-:S03]  /*28bb0*/  VIADD R157, R13, 0x3 ;  /* 0x000000030d9d7836 */ /* 0x000fc60000000000 */
[----:B------:R4:W-:Y:S01]  /*28bc0*/  @P3 STG.E.U16 desc[UR60][R158.64], R163 ;  /* 0x000000a39e003986 */ /* 0x0009e2000c10153c */
[----:B------:R-:W-:Y:S02]  /*28bd0*/  VIADD R149, R13, 0x2 ;  /* 0x000000020d957836 */ /* 0x000fe40000000000 */
[----:B0-----:R-:W0:Y:S01]  /*28be0*/  LDC R0, c[0x0][0x22c] ;  /* 0x00008b00ff007b82 */ /* 0x001e220000000800 */
[----:B------:R-:W-:Y:S01]  /*28bf0*/  @P4 STG.E.U16 desc[UR60][R160.64], R28 ;  /* 0x0000001ca0004986 */ /* 0x000fe2000c10153c */
[----:B--2---:R-:W-:-:S06]  /*28c00*/  PRMT R155, R28, 0x7632, R155 ;  /* 0x000076321c9b7816 */ /* 0x004fcc000000009b */
[----:B------:R-:W2:Y:S01]  /*28c10*/  LDC R24, c[0x0][0x228] ;  /* 0x00008a00ff187b82 */ /* 0x000ea20000000800 */
[----:B----4-:R-:W-:Y:S01]  /*28c20*/  IMAD.WIDE R162, R3, 0x2, R18 ;  /* 0x0000000203a27825 */ /* 0x010fe200078e0212 */
[----:B------:R-:W-:-:S04]  /*28c30*/  ISETP.GE.AND P2, PT, R149, R14, PT ;  /* 0x0000000e9500720c */ /* 0x000fc80003f46270 */
[----:B------:R4:W-:Y:S01]  /*28c40*/  @P1 STG.E.U16 desc[UR60][R162.64], R155 ;  /* 0x0000009ba2001986 */ /* 0x0009e2000c10153c */
[----:B------:R-:W-:Y:S01]  /*28c50*/  ISETP.GE.AND P1, PT, R157, R84, PT ;  /* 0x000000549d00720c */ /* 0x000fe20003f26270 */
[----:B------:R-:W-:Y:S01]  /*28c60*/  VIADD R149, R13, 0x4 ;  /* 0x000000040d957836 */ /* 0x000fe20000000000 */
[----:B------:R-:W2:Y:S02]  /*28c70*/  LDC R14, c[0x0][0x228] ;  /* 0x00008a00ff0e7b82 */ /* 0x000ea40000000800 */
[----:B------:R-:W-:Y:S02]  /*28c80*/  ISETP.LT.AND P5, PT, R171, R8, !P1 ;  /* 0x00000008ab00720c */ /* 0x000fe40004fa1270 */
[----:B---3--:R-:W-:-:S04]  /*28c90*/  ISETP.GE.AND P3, PT, R149, R86, PT ;  /* 0x000000569500720c */ /* 0x008fc80003f66270 */
[----:B------:R-:W3:Y:S01]  /*28ca0*/  LDC R8, c[0x0][0x22c] ;  /* 0x00008b00ff087b82 */ /* 0x000ee20000000800 */
[C---:B-1----:R-:W-:Y:S02]  /*28cb0*/  ISETP.LT.AND P6, PT, R171.reuse, R150, !P2 ;  /* 0x00000096ab00720c */ /* 0x042fe400057c1270 */
[C---:B------:R-:W-:Y:S02]  /*28cc0*/  ISETP.LT.AND P2, PT, R170.reuse, R152, !P2 ;  /* 0x00000098aa00720c */ /* 0x040fe40005741270 */
[----:B------:R-:W-:Y:S01]  /*28cd0*/  ISETP.LT.AND P4, PT, R171, R144, !P3 ;  /* 0x00000090ab00720c */ /* 0x000fe20005f81270 */
[--C-:B------:R-:W-:Y:S01]  /*28ce0*/  IMAD.IADD R3, R3, 0x1, R148.reuse ;  /* 0x0000000103037824 */ /* 0x100fe200078e0294 */
[C---:B------:R-:W-:Y:S01]  /*28cf0*/  ISETP.LT.AND P3, PT, R170.reuse, R10, !P3 ;  /* 0x0000000aaa00720c */ /* 0x040fe20005f61270 */
[----:B----4-:R-:W1:Y:S01]  /*28d00*/  LDC.64 R154, c[0x0][0x228] ;  /* 0x00008a00ff9a7b82 */ /* 0x010e620000000a00 */
[----:B------:R-:W-:Y:S01]  /*28d10*/  ISETP.LT.AND P1, PT, R170, R146, !P1 ;  /* 0x00000092aa00720c */ /* 0x000fe20004f21270 */
[----:B------:R-:W-:-:S06]  /*28d20*/  IMAD.IADD R165, R3, 0x1, R148 ;  /* 0x0000000103a57824 */ /* 0x000fcc00078e0294 */
[----:B------:R-:W4:Y:S01]  /*28d30*/  LDC R10, c[0x0][0x22c] ;  /* 0x00008b00ff0a7b82 */ /* 0x000f220000000800 */
[----:B------:R-:W-:Y:S01]  /*28d40*/  IMAD.WIDE R158, R3, 0x2, R16 ;  /* 0x00000002039e7825 */ /* 0x000fe200078e0210 */
[----:B------:R-:W-:-:S03]  /*28d50*/  PRMT R84, R25, 0x7632, R84 ;  /* 0x0000763219547816 */ /* 0x000fc60000000054 */
[----:B------:R-:W-:Y:S01]  /*28d60*/  IMAD.WIDE R160, R3, 0x2, R18 ;  /* 0x0000000203a07825 */ /* 0x000fe200078e0212 */
[----:B------:R-:W-:Y:S02]  /*28d70*/  PRMT R86, R29, 0x7632, R86 ;  /* 0x000076321d567816 */ /* 0x000fe40000000056 */
[----:B------:R-:W4:Y:S01]  /*28d80*/  LDC R28, c[0x0][0x228] ;  /* 0x00008a00ff1c7b82 */ /* 0x000f220000000800 */
[----:B------:R-:W-:Y:S02]  /*28d90*/  VIADD R3, R13, 0x5 ;  /* 0x000000050d037836 */ /* 0x000fe40000000000 */
[C---:B------:R-:W-:Y:S02]  /*28da0*/  IMAD.IADD R149, R165.reuse, 0x1, R148 ;  /* 0x00000001a5957824 */ /* 0x040fe400078e0294 */
[----:B------:R-:W-:Y:S01]  /*28db0*/  IMAD.WIDE R162, R165, 0x2, R16 ;  /* 0x00000002a5a27825 */ /* 0x000fe200078e0210 */
[----:B------:R4:W-:Y:S03]  /*28dc0*/  @P6 STG.E.U16 desc[UR60][R158.64], R25 ;  /* 0x000000199e006986 */ /* 0x0009e6000c10153c */
[----:B------:R-:W-:Y:S01]  /*28dd0*/  VIADD R157, R13, 0x6 ;  /* 0x000000060d9d7836 */ /* 0x000fe20000000000 */
[----:B------:R-:W-:Y:S01]  /*28de0*/  PRMT R144, R26, 0x7632, R144 ;  /* 0x000076321a907816 */ /* 0x000fe20000000090 */
[----:B------:R-:W-:Y:S01]  /*28df0*/  IMAD.WIDE R164, R165, 0x2, R18 ;  /* 0x00000002a5a47825 */ /* 0x000fe200078e0212 */
[----:B------:R-:W-:Y:S01]  /*28e00*/  @P2 STG.E.U16 desc[UR60][R160.64], R84 ;  /* 0x00000054a0002986 */ /* 0x000fe2000c10153c */
[----:B0-----:R-:W-:Y:S01]  /*28e10*/  ISETP.GE.AND P2, PT, R3, R0, PT ;  /* 0x000000000300720c */ /* 0x001fe20003f46270 */
[----:B------:R-:W0:Y:S02]  /*28e20*/  LDC R146, c[0x0][0x228] ;  /* 0x00008a00ff927b82 */ /* 0x000e240000000800 */
[----:B------:R-:W-:Y:S01]  /*28e30*/  @P5 STG.E.U16 desc[UR60][R162.64], R29 ;  /* 0x0000001da2005986 */ /* 0x000fe2000c10153c */
[----:B------:R-:W-:-:S03]  /*28e40*/  IMAD.WIDE R166, R149, 0x2, R16 ;  /* 0x0000000295a67825 */ /* 0x000fc600078e0210 */
[----:B------:R-:W-:Y:S02]  /*28e50*/  @P1 STG.E.U16 desc[UR60][R164.64], R86 ;  /* 0x00000056a4001986 */ /* 0x000fe4000c10153c */
[----:B------:R-:W0:Y:S01]  /*28e60*/  LDC R0, c[0x0][0x22c] ;  /* 0x00008b00ff007b82 */ /* 0x000e220000000800 */
[----:B---3--:R-:W-:Y:S01]  /*28e70*/  ISETP.GE.AND P1, PT, R157, R8, PT ;  /* 0x000000089d00720c */ /* 0x008fe20003f26270 */
[----:B------:R-:W-:-:S03]  /*28e80*/  IMAD.WIDE R168, R149, 0x2, R18 ;  /* 0x0000000295a87825 */ /* 0x000fc600078e0212 */
[----:B------:R-:W-:Y:S01]  /*28e90*/  ISETP.LT.AND P5, PT, R171, R156, !P1 ;  /* 0x0000009cab00720c */ /* 0x000fe20004fa1270 */
[----:B------:R-:W-:Y:S01]  /*28ea0*/  VIADD R3, R13, 0x7 ;  /* 0x000000070d037836 */ /* 0x000fe20000000000 */
[C---:B--2---:R-:W-:Y:S01]  /*28eb0*/  ISETP.LT.AND P1, PT, R170.reuse, R14, !P1 ;  /* 0x0000000eaa00720c */ /* 0x044fe20004f21270 */
[----:B------:R-:W2:Y:S01]  /*28ec0*/  LDC R8, c[0x0][0x22c] ;  /* 0x00008b00ff087b82 */ /* 0x000ea20000000800 */
[----:B------:R3:W-:Y:S01]  /*28ed0*/  @P4 STG.E.U16 desc[UR60][R166.64], R26 ;  /* 0x0000001aa6004986 */ /* 0x0007e2000c10153c */
[----:B------:R-:W-:Y:S02]  /*28ee0*/  ISETP.LT.AND P6, PT, R170, R2, !P2 ;  /* 0x00000002aa00720c */ /* 0x000fe400057c1270 */
[----:B-1----:R-:W-:Y:S01]  /*28ef0*/  ISETP.LT.AND P2, PT, R171, R154, !P2 ;  /* 0x0000009aab00720c */ /* 0x002fe20005741270 */
[----:B------:R1:W-:Y:S03]  /*28f00*/  @P3 STG.E.U16 desc[UR60][R168.64], R144 ;  /* 0x00000090a8003986 */ /* 0x0003e6000c10153c */
[----:B------:R-:W2:Y:S01]  /*28f10*/  LDC R14, c[0x0][0x228] ;  /* 0x00008a00ff0e7b82 */ /* 0x000ea20000000800 */
[----:B----4-:R-:W-:Y:S01]  /*28f20*/  ISETP.GE.AND P3, PT, R3, R10, PT ;  /* 0x0000000a0300720c */ /* 0x010fe20003f66270 */
[----:B------:R-:W-:-:S06]  /*28f30*/  IMAD.IADD R25, R149, 0x1, R148 ;  /* 0x0000000195197824 */ /* 0x000fcc00078e0294 */
[----:B---3--:R-:W3:Y:S01]  /*28f40*/  LDC R26, c[0x0][0x228] ;  /* 0x00008a00ff1a7b82 */ /* 0x008ee20000000800 */
[----:B------:R-:W-:-:S07]  /*28f50*/  IMAD.WIDE R2, R25, 0x2, R16 ;  /* 0x0000000219027825 */ /* 0x000fce00078e0210 */
[----:B------:R-:W4:Y:S01]  /*28f60*/  LDC R84, c[0x0][0x228] ;  /* 0x00008a00ff547b82 */ /* 0x000f220000000800 */
[----:B------:R-:W-:-:S07]  /*28f70*/  IMAD.IADD R157, R25, 0x1, R148 ;  /* 0x00000001199d7824 */ /* 0x000fce00078e0294 */
[----:B------:R-:W4:Y:S01]  /*28f80*/  LDC R10, c[0x0][0x22c] ;  /* 0x00008b00ff0a7b82 */ /* 0x000f220000000800 */
[----:B------:R-:W-:Y:S01]  /*28f90*/  VIADD R163, R13, 0x8 ;  /* 0x000000080da37836 */ /* 0x000fe20000000000 */
[----:B------:R-:W-:-:S06]  /*28fa0*/  ISETP.LT.AND P4, PT, R171, R24, !P3 ;  /* 0x00000018ab00720c */ /* 0x000fcc0005f81270 */
[----:B------:R-:W4:Y:S01]  /*28fb0*/  LDC R86, c[0x0][0x228] ;  /* 0x00008a00ff567b82 */ /* 0x000f220000000800 */
[----:B------:R-:W-:Y:S01]  /*28fc0*/  ISETP.LT.AND P3, PT, R170, R28, !P3 ;  /* 0x0000001caa00720c */ /* 0x000fe20005f61270 */
[----:B------:R-:W-:Y:S01]  /*28fd0*/  IMAD.WIDE R24, R25, 0x2, R18 ;  /* 0x0000000219187825 */ /* 0x000fe200078e0212 */
[----:B------:R-:W-:-:S05]  /*28fe0*/  PRMT R150, R30, 0x7632, R150 ;  /* 0x000076321e967816 */ /* 0x000fca0000000096 */
[----:B-1----:R-:W1:Y:S01]  /*28ff0*/  LDC R144, c[0x0][0x228] ;  /* 0x00008a00ff907b82 */ /* 0x002e620000000800 */
[C---:B------:R-:W-:Y:S01]  /*29000*/  IMAD.IADD R149, R157.reuse, 0x1, R148 ;  /* 0x000000019d957824 */ /* 0x040fe200078e0294 */
[----:B------:R-:W-:Y:S01]  /*29010*/  @P2 STG.E.U16 desc[UR60][R2.64], R30 ;  /* 0x0000001e02002986 */ /* 0x000fe2000c10153c */
[----:B------:R-:W-:Y:S01]  /*29020*/  IMAD.WIDE R28, R157, 0x2, R16 ;  /* 0x000000029d1c7825 */ /* 0x000fe200078e0210 */
[----:B------:R-:W-:Y:S02]  /*29030*/  PRMT R152, R27, 0x7632, R152 ;  /* 0x000076321b987816 */ /* 0x000fe40000000098 */
[----:B0-----:R-:W-:Y:S01]  /*29040*/  ISETP.GE.AND P2, PT, R163, R0, PT ;  /* 0x00000000a300720c */ /* 0x001fe20003f46270 */
[----:B------:R-:W-:Y:S01]  /*29050*/  IMAD.WIDE R156, R157, 0x2, R18 ;  /* 0x000000029d9c7825 */ /* 0x000fe200078e0212 */
[----:B------:R-:W0:Y:S01]  /*29060*/  LDC R0, c[0x0][0x22c] ;  /* 0x00008b00ff007b82 */ /* 0x000e220000000800 */
[----:B------:R3:W-:Y:S02]  /*29070*/  @P6 STG.E.U16 desc[UR60][R24.64], R150 ;  /* 0x0000009618006986 */ /* 0x0007e4000c10153c */
[----:B------:R-:W-:-:S02]  /*29080*/  VIADD R165, R13, 0x9 ;  /* 0x000000090da57836 */ /* 0x000fc40000000000 */
[----:B------:R-:W-:Y:S01]  /*29090*/  @P5 STG.E.U16 desc[UR60][R28.64], R27 ;  /* 0x0000001b1c005986 */ /* 0x000fe2000c10153c */
[----:B------:R-:W-:-:S03]  /*290a0*/  IMAD.WIDE R158, R149, 0x2, R16 ;  /* 0x00000002959e7825 */ /* 0x000fc600078e0210 */
[----:B------:R-:W-:Y:S01]  /*290b0*/  @P1 STG.E.U16 desc[UR60][R156.64], R152 ;  /* 0x000000989c001986 */ /* 0x000fe2000c10153c */
[----:B------:R-:W-:Y:S01]  /*290c0*/  IMAD.WIDE R160, R149, 0x2, R18 ;  /* 0x0000000295a07825 */ /* 0x000fe200078e0212 */
[----:B--2---:R-:W-:Y:S02]  /*290d0*/  ISETP.GE.AND P1, PT, R165, R8, PT ;  /* 0x00000008a500720c */ /* 0x004fe40003f26270 */
[----:B---3--:R-:W-:Y:S01]  /*290e0*/  PRMT R25, R31, 0x7632, R25 ;  /* 0x000076321f197816 */ /* 0x008fe20000000019 */
[----:B------:R-:W-:Y:S01]  /*290f0*/  VIADD R3, R13, 0xa ;  /* 0x0000000a0d037836 */ /* 0x000fe20000000000 */
[----:B------:R-:W2:Y:S01]  /*29100*/  LDC R8, c[0x0][0x22c] ;  /* 0x00008b00ff087b82 */ /* 0x000ea20000000800 */
[C---:B------:R-:W-:Y:S01]  /*29110*/  ISETP.LT.AND P6, PT, R171.reuse, R14, !P2 ;  /* 0x0000000eab00720c */ /* 0x040fe200057c1270 */
[----:B------:R-:W-:Y:S01]  /*29120*/  @P4 STG.E.U16 desc[UR60][R158.64], R31 ;  /* 0x0000001f9e004986 */ /* 0x000fe2000c10153c */
[----:B------:R-:W-:Y:S02]  /*29130*/  ISETP.LT.AND P2, PT, R170, R26, !P2 ;  /* 0x0000001aaa00720c */ /* 0x000fe40005741270 */
[----:B----4-:R-:W-:Y:S01]  /*29140*/  ISETP.LT.AND P5, PT, R171, R84, !P1 ;  /* 0x00000054ab00720c */ /* 0x010fe20004fa1270 */
[----:B------:R3:W-:Y:S02]  /*29150*/  @P3 STG.E.U16 desc[UR60][R160.64], R25 ;  /* 0x00000019a0003986 */ /* 0x0007e4000c10153c */
[----:B------:R-:W4:Y:S01]  /*29160*/  LDC R14, c[0x0][0x228] ;  /* 0x00008a00ff0e7b82 */ /* 0x000f220000000800 */
[----:B------:R-:W-:-:S02]  /*29170*/  ISETP.GE.AND P3, PT, R3, R10, PT ;  /* 0x0000000a0300720c */ /* 0x000fc40003f66270 */
[----:B------:R-:W-:-:S05]  /*29180*/  ISETP.LT.AND P1, PT, R170, R86, !P1 ;  /* 0x00000056aa00720c */ /* 0x000fca0004f21270 */
[----:B------:R-:W4:Y:S01]  /*29190*/  LDC R84, c[0x0][0x228] ;  /* 0x00008a00ff547b82 */ /* 0x000f220000000800 */
[----:B---3--:R-:W-:Y:S01]  /*291a0*/  IMAD.IADD R25, R149, 0x1, R148 ;  /* 0x0000000195197824 */ /* 0x008fe200078e0294 */
[----:B-1----:R-:W-:-:S06]  /*291b0*/  ISETP.LT.AND P4, PT, R171, R144, !P3 ;  /* 0x00000090ab00720c */ /* 0x002fcc0005f81270 */
[----:B------:R-:W1:Y:S01]  /*291c0*/  LDC R10, c[0x0][0x22c] ;  /* 0x00008b00ff0a7b82 */ /* 0x000e620000000800 */
[C---:B------:R-:W-:Y:S01]  /*291d0*/  IMAD.IADD R29, R25.reuse, 0x1, R148 ;  /* 0x00000001191d7824 */ /* 0x040fe200078e0294 */
[----:B------:R-:W-:Y:S01]  /*291e0*/  PRMT R31, R32, 0x7632, R31 ;  /* 0x00007632201f7816 */ /* 0x000fe2000000001f */
[----:B------:R-:W-:-:S05]  /*291f0*/  IMAD.WIDE R2, R25, 0x2, R16 ;  /* 0x0000000219027825 */ /* 0x000fca00078e0210 */
[----:B------:R-:W3:Y:S01]  /*29200*/  LDC R86, c[0x0][0x228] ;  /* 0x00008a00ff567b82 */ /* 0x000ee20000000800 */
[----:B------:R-:W-:Y:S01]  /*29210*/  IMAD.WIDE R24, R25, 0x2, R18 ;  /* 0x0000000219187825 */ /* 0x000fe200078e0212 */
[----:B------:R-:W-:-:S03]  /*29220*/  ISETP.LT.AND P3, PT, R170, R146, !P3 ;  /* 0x00000092aa00720c */ /* 0x000fc60005f61270 */
[----:B------:R-:W-:-:S03]  /*29230*/  VIADD R159, R13, 0xb ;  /* 0x0000000b0d9f7836 */ /* 0x000fc60000000000 */
[----:B------:R-:W3:Y:S01]  /*29240*/  LDC R144, c[0x0][0x228] ;  /* 0x00008a00ff907b82 */ /* 0x000ee20000000800 */
[----:B------:R-:W-:Y:S01]  /*29250*/  @P6 STG.E.U16 desc[UR60][R2.64], R32 ;  /* 0x0000002002006986 */ /* 0x000fe2000c10153c */
[C---:B------:R-:W-:Y:S01]  /*29260*/  IMAD.IADD R149, R29.reuse, 0x1, R148 ;  /* 0x000000011d957824 */ /* 0x040fe200078e0294 */
[----:B------:R-:W-:Y:S01]  /*29270*/  PRMT R152, R36, 0x7632, R152 ;  /* 0x0000763224987816 */ /* 0x000fe20000000098 */
[----:B------:R-:W-:Y:S01]  /*29280*/  IMAD.WIDE R26, R29, 0x2, R16 ;  /* 0x000000021d1a7825 */ /* 0x000fe200078e0210 */
[----:B------:R2:W-:Y:S01]  /*29290*/  @P2 STG.E.U16 desc[UR60][R24.64], R31 ;  /* 0x0000001f18002986 */ /* 0x0005e2000c10153c */
[----:B0-----:R-:W-:Y:S02]  /*292a0*/  ISETP.GE.AND P2, PT, R159, R0, PT ;  /* 0x000000009f00720c */ /* 0x001fe40003f46270 */
[----:B------:R-:W0:Y:S01]  /*292b0*/  LDC R146, c[0x0][0x228] ;  /* 0x00008a00ff927b82 */ /* 0x000e220000000800 */
[----:B------:R-:W-:Y:S01]  /*292c0*/  IMAD.WIDE R28, R29, 0x2, R18 ;  /* 0x000000021d1c7825 */ /* 0x000fe200078e0212 */
[----:B------:R3:W-:Y:S03]  /*292d0*/  @P5 STG.E.U16 desc[UR60][R26.64], R36 ;  /* 0x000000241a005986 */ /* 0x0007e6000c10153c */
[----:B------:R-:W-:-:S03]  /*292e0*/  VIADD R161, R13, 0xc ;  /* 0x0000000c0da17836 */ /* 0x000fc60000000000 */
[----:B------:R-:W0:Y:S01]  /*292f0*/  LDC R150, c[0x0][0x228] ;  /* 0x00008a00ff967b82 */ /* 0x000e220000000800 */
[----:B--2---:R-:W-:Y:S01]  /*29300*/  IMAD.WIDE R30, R149, 0x2, R16 ;  /* 0x00000002951e7825 */ /* 0x004fe200078e0210 */
[----:B------:R-:W-:Y:S01]  /*29310*/  @P1 STG.E.U16 desc[UR60][R28.64], R152 ;  /* 0x000000981c001986 */ /* 0x000fe2000c10153c */
[----:B------:R-:W-:-:S05]  /*29320*/  PRMT R25, R33, 0x7632, R25 ;  /* 0x0000763221197816 */ /* 0x000fca0000000019 */
[----:B------:R-:W2:Y:S01]  /*29330*/  LDC R0, c[0x0][0x22c] ;  /* 0x00008b00ff007b82 */ /* 0x000ea20000000800 */
[----:B------:R-:W-:Y:S01]  /*29340*/  IMAD.WIDE R156, R149, 0x2, R18 ;  /* 0x00000002959c7825 */ /* 0x000fe200078e0212 */
[----:B------:R-:W-:Y:S02]  /*29350*/  ISETP.GE.AND P1, PT, R161, R8, PT ;  /* 0x00000008a100720c */ /* 0x000fe40003f26270 */
[----:B----4-:R-:W-:Y:S01]  /*29360*/  ISETP.LT.AND P6, PT, R171, R14, !P2 ;  /* 0x0000000eab00720c */ /* 0x010fe200057c1270 */
[----:B------:R-:W-:-:S03]  /*29370*/  VIADD R3, R13, 0xd ;  /* 0x0000000d0d037836 */ /* 0x000fc60000000000 */
[----:B------:R-:W4:Y:S01]  /*29380*/  LDC R8, c[0x0][0x22c] ;  /* 0x00008b00ff087b82 */ /* 0x000f220000000800 */
[----:B------:R-:W-:Y:S01]  /*29390*/  @P4 STG.E.U16 desc[UR60][R30.64], R33 ;  /* 0x000000211e004986 */ /* 0x000fe2000c10153c */
[----:B------:R-:W-:-:S03]  /*293a0*/  ISETP.LT.AND P2, PT, R170, R84, !P2 ;  /* 0x00000054aa00720c */ /* 0x000fc60005741270 */
[----:B------:R3:W-:Y:S03]  /*293b0*/  @P3 STG.E.U16 desc[UR60][R156.64], R25 ;  /* 0x000000199c003986 */ /* 0x0007e6000c10153c */
[----:B------:R-:W4:Y:S01]  /*293c0*/  LDC R14, c[0x0][0x228] ;  /* 0x00008a00ff0e7b82 */ /* 0x000f220000000800 */
[----:B-1----:R-:W-:Y:S02]  /*293d0*/  ISETP.GE.AND P3, PT, R3, R10, PT ;  /* 0x0000000a0300720c */ /* 0x002fe40003f66270 */
[----:B---3--:R-:W-:-:S05]  /*293e0*/  ISETP.LT.AND P5, PT, R171, R86, !P1 ;  /* 0x00000056ab00720c */ /* 0x008fca0004fa1270 */
[----:B------:R-:W1:Y:S01]  /*293f0*/  LDC R36, c[0x0][0x228] ;  /* 0x00008a00ff247b82 */ /* 0x000e620000000800 */
[----:B------:R-:W-:Y:S01]  /*29400*/  IMAD.IADD R25, R149, 0x1, R148 ;  /* 0x0000000195197824 */ /* 0x000fe200078e0294 */
[----:B------:R-:W-:-:S06]  /*29410*/  ISETP.LT.AND P1, PT, R170, R144, !P1 ;  /* 0x00000090aa00720c */ /* 0x000fcc0004f21270 */
[----:B------:R-:W3:Y:S01]  /*29420*/  LDC R10, c[0x0][0x22c] ;  /* 0x00008b00ff0a7b82 */ /* 0x000ee20000000800 */
[----:B------:R-:W-:Y:S01]  /*29430*/  IMAD.IADD R29, R25, 0x1, R148 ;  /* 0x00000001191d7824 */ /* 0x000fe200078e0294 */
[----:B------:R-:W-:Y:S01]  /*29440*/  PRMT R31, R37, 0x7632, R31 ;  /* 0x00007632251f7816 */ /* 0x000fe2000000001f */
[----:B------:R-:W-:-:S05]  /*29450*/  IMAD.WIDE R2, R25, 0x2, R16 ;  /* 0x0000000219027825 */ /* 0x000fca00078e0210 */
[----:B------:R-:W3:Y:S01]  /*29460*/  LDC R84, c[0x0][0x228] ;  /* 0x00008a00ff547b82 */ /* 0x000ee20000000800 */
[----:B------:R-:W-:Y:S01]  /*29470*/  IMAD.WIDE R24, R25, 0x2, R18 ;  /* 0x0000000219187825 */ /* 0x000fe200078e0212 */
[----:B0-----:R-:W-:-:S03]  /*29480*/  ISETP.LT.AND P4, PT, R171, R146, !P3 ;  /* 0x00000092ab00720c */ /* 0x001fc60005f81270 */
[----:B------:R-:W-:-:S03]  /*29490*/  VIADD R157, R13, 0xe ;  /* 0x0000000e0d9d7836 */ /* 0x000fc60000000000 */
[----:B------:R-:W0:Y:S01]  /*294a0*/  LDC R86, c[0x0][0x228] ;  /* 0x00008a00ff567b82 */ /* 0x000e220000000800 */
[----:B------:R-:W-:Y:S01]  /*294b0*/  ISETP.LT.AND P3, PT, R170, R150, !P3 ;  /* 0x00000096aa00720c */ /* 0x000fe20005f61270 */
[----:B------:R-:W-:Y:S01]  /*294c0*/  @P6 STG.E.U16 desc[UR60][R2.64], R37 ;  /* 0x0000002502006986 */ /* 0x000fe2000c10153c */
[C---:B------:R-:W-:Y:S01]  /*294d0*/  IMAD.IADD R149, R29.reuse, 0x1, R148 ;  /* 0x000000011d957824 */ /* 0x040fe200078e0294 */
[----:B------:R-:W-:Y:S01]  /*294e0*/  PRMT R33, R34, 0x7632, R33 ;  /* 0x0000763222217816 */ /* 0x000fe20000000021 */
[C---:B------:R-:W-:Y:S01]  /*294f0*/  IMAD.WIDE R26, R29.reuse, 0x2, R16 ;  /* 0x000000021d1a7825 */ /* 0x040fe200078e0210 */
[----:B------:R4:W-:Y:S02]  /*29500*/  @P2 STG.E.U16 desc[UR60][R24.64], R31 ;  /* 0x0000001f18002986 */ /* 0x0009e4000c10153c */
[----:B------:R-:W0:Y:S01]  /*29510*/  LDC R144, c[0x0][0x228] ;  /* 0x00008a00ff907b82 */ /* 0x000e220000000800 */
[----:B------:R-:W-:Y:S01]  /*29520*/  IMAD.WIDE R28, R29, 0x2, R18 ;  /* 0x000000021d1c7825 */ /* 0x000fe200078e0212 */
[----:B--2---:R-:W-:-:S03]  /*29530*/  ISETP.GE.AND P2, PT, R157, R0, PT ;  /* 0x000000009d00720c */ /* 0x004fc60003f46270 */
[----:B------:R-:W-:-:S03]  /*29540*/  VIADD R159, R13, 0xf ;  /* 0x0000000f0d9f7836 */ /* 0x000fc60000000000 */
[----:B------:R-:W2:Y:S01]  /*29550*/  LDC R146, c[0x0][0x228] ;  /* 0x00008a00ff927b82 */ /* 0x000ea20000000800 */
[----:B------:R-:W-:Y:S01]  /*29560*/  @P5 STG.E.U16 desc[UR60][R26.64], R34 ;  /* 0x000000221a005986 */ /* 0x000fe2000c10153c */
[----:B----4-:R-:W-:Y:S01]  /*29570*/  IMAD.WIDE R30, R149, 0x2, R16 ;  /* 0x00000002951e7825 */ /* 0x010fe200078e0210 */
[----:B------:R-:W-:-:S05]  /*29580*/  PRMT R25, R38, 0x7632, R25 ;  /* 0x0000763226197816 */ /* 0x000fca0000000019 */
[----:B------:R-:W4:Y:S01]  /*29590*/  LDC R0, c[0x0][0x22c] ;  /* 0x00008b00ff007b82 */ /* 0x000f220000000800 */
[----:B------:R3:W-:Y:S01]  /*295a0*/  @P1 STG.E.U16 desc[UR60][R28.64], R33 ;  /* 0x000000211c001986 */ /* 0x0007e2000c10153c */
[----:B------:R-:W-:Y:S01]  /*295b0*/  ISETP.GE.AND P1, PT, R159, R8, PT ;  /* 0x000000089f00720c */ /* 0x000fe20003f26270 */
[----:B------:R-:W-:Y:S01]  /*295c0*/  VIADD R3, R13, 0x10 ;  /* 0x000000100d037836 */ /* 0x000fe20000000000 */
[----:B------:R-:W-:Y:S01]  /*295d0*/  ISETP.LT.AND P6, PT, R171, R14, !P2 ;  /* 0x0000000eab00720c */ /* 0x000fe200057c1270 */
[----:B------:R-:W-:Y:S03]  /*295e0*/  @P4 STG.E.U16 desc[UR60][R30.64], R38 ;  /* 0x000000261e004986 */ /* 0x000fe6000c10153c */
[----:B------:R-:W4:Y:S01]  /*295f0*/  LDC R8, c[0x0][0x22c] ;  /* 0x00008b00ff087b82 */ /* 0x000f220000000800 */
[----:B-1----:R-:W-:Y:S01]  /*29600*/  ISETP.LT.AND P2, PT, R170, R36, !P2 ;  /* 0x00000024aa00720c */ /* 0x002fe20005741270 */
[----:B---3--:R-:W-:-:S06]  /*29610*/  IMAD.WIDE R32, R149, 0x2, R18 ;  /* 0x0000000295207825 */ /* 0x008fcc00078e0212 */
[----:B------:R-:W1:Y:S01]  /*29620*/  LDC R14, c[0x0][0x228] ;  /* 0x00008a00ff0e7b82 */ /* 0x000e620000000800 */
[----:B------:R3:W-:Y:S01]  /*29630*/  @P3 STG.E.U16 desc[UR60][R32.64], R25 ;  /* 0x0000001920003986 */ /* 0x0007e2000c10153c */
[----:B------:R-:W-:-:S06]  /*29640*/  ISETP.GE.AND P3, PT, R3, R10, PT ;  /* 0x0000000a0300720c */ /* 0x000fcc0003f66270 */
[----:B------:R-:W1:Y:S01]  /*29650*/  LDC R34, c[0x0][0x228] ;  /* 0x00008a00ff227b82 */ /* 0x000e620000000800 */
[----:B------:R-:W-:Y:S02]  /*29660*/  ISETP.LT.AND P5, PT, R171, R84, !P1 ;  /* 0x00000054ab00720c */ /* 0x000fe40004fa1270 */
[----:B0-----:R-:W-:-:S05]  /*29670*/  ISETP.LT.AND P1, PT, R170, R86, !P1 ;  /* 0x00000056aa00720c */ /* 0x001fca0004f21270 */
[----:B------:R-:W0:Y:S01]  /*29680*/  LDC R36, c[0x0][0x228] ;  /* 0x00008a00ff247b82 */ /* 0x000e220000000800 */
[----:B---3--:R-:W-:Y:S01]  /*29690*/  IMAD.IADD R25, R149, 0x1, R148 ;  /* 0x0000000195197824 */ /* 0x008fe200078e0294 */
[----:B------:R-:W-:-:S06]  /*296a0*/  PRMT R31, R35, 0x7632, R31 ;  /* 0x00007632231f7816 */ /* 0x000fcc000000001f */
[----:B------:R-:W3:Y:S01]  /*296b0*/  LDC R10, c[0x0][0x22c] ;  /* 0x00008b00ff0a7b82 */ /* 0x000ee20000000800 */
[C---:B------:R-:W-:Y:S02]  /*296c0*/  IMAD.IADD R29, R25.reuse, 0x1, R148 ;  /* 0x00000001191d7824 */ /* 0x040fe400078e0294 */
[----:B------:R-:W-:Y:S01]  /*296d0*/  IMAD.WIDE R2, R25, 0x2, R16 ;  /* 0x0000000219027825 */ /* 0x000fe200078e0210 */
[----:B------:R-:W-:-:S04]  /*296e0*/  ISETP.LT.AND P4, PT, R171, R144, !P3 ;  /* 0x00000090ab00720c */ /* 0x000fc80005f81270 */
[----:B------:R-:W3:Y:S01]  /*296f0*/  LDC R38, c[0x0][0x228] ;  /* 0x00008a00ff267b82 */ /* 0x000ee20000000800 */
[----:B------:R-:W-:Y:S01]  /*29700*/  IMAD.WIDE R24, R25, 0x2, R18 ;  /* 0x0000000219187825 */ /* 0x000fe200078e0212 */
[----:B--2---:R-:W-:-:S03]  /*29710*/  ISETP.LT.AND P3, PT, R170, R146, !P3 ;  /* 0x00000092aa00720c */ /* 0x004fc60005f61270 */
[----:B------:R-:W-:Y:S01]  /*29720*/  VIADD R149, R13, 0x11 ;  /* 0x000000110d957836 */ /* 0x000fe20000000000 */
[----:B------:R-:W-:Y:S01]  /*29730*/  @P6 STG.E.U16 desc[UR60][R2.64], R35 ;  /* 0x0000002302006986 */ /* 0x000fe2000c10153c */
[C---:B------:R-:W-:Y:S01]  /*29740*/  IMAD.IADD R37, R29.reuse, 0x1, R148 ;  /* 0x000000011d257824 */ /* 0x040fe200078e0294 */
[----:B------:R-:W2:Y:S01]  /*29750*/  LDC R84, c[0x0][0x228] ;  /* 0x00008a00ff547b82 */ /* 0x000ea20000000800 */
[----:B------:R-:W-:Y:S01]  /*29760*/  IMAD.WIDE R26, R29, 0x2, R16 ;  /* 0x000000021d1a7825 */ /* 0x000fe200078e0210 */
[----:B------:R-:W-:Y:S01]  /*29770*/  PRMT R33, R39, 0x7632, R33 ;  /* 0x0000763227217816 */ /* 0x000fe20000000021 */
[----:B------:R1:W-:Y:S01]  /*29780*/  @P2 STG.E.U16 desc[UR60][R24.64], R31 ;  /* 0x0000001f18002986 */ /* 0x0003e2000c10153c */
[----:B----4-:R-:W-:Y:S01]  /*29790*/  ISETP.GE.AND P2, PT, R149, R0, PT ;  /* 0x000000009500720c */ /* 0x010fe20003f46270 */
[----:B------:R-:W-:-:S03]  /*297a0*/  IMAD.WIDE R28, R29, 0x2, R18 ;  /* 0x000000021d1c7825 */ /* 0x000fc600078e0212 */
[----:B------:R-:W4:Y:S01]  /*297b0*/  LDC R86, c[0x0][0x228] ;  /* 0x00008a00ff567b82 */ /* 0x000f220000000800 */
[----:B------:R-:W-:Y:S01]  /*297c0*/  VIADD R157, R13, 0x12 ;  /* 0x000000120d9d7836 */ /* 0x000fe20000000000 */
[----:B------:R-:W-:Y:S06]  /*297d0*/  @P5 STG.E.U16 desc[UR60][R26.64], R39 ;  /* 0x000000271a005986 */ /* 0x000fec000c10153c */
[----:B------:R-:W4:Y:S01]  /*297e0*/  LDC R0, c[0x0][0x22c] ;  /* 0x00008b00ff007b82 */ /* 0x000f220000000800 */
[----:B-1----:R-:W-:Y:S01]  /*297f0*/  IMAD.WIDE R30, R37, 0x2, R16 ;  /* 0x00000002251e7825 */ /* 0x002fe200078e0210 */
[----:B------:R1:W-:Y:S01]  /*29800*/  @P1 STG.E.U16 desc[UR60][R28.64], R33 ;  /* 0x000000211c001986 */ /* 0x0003e2000c10153c */
[----:B------:R-:W-:-:S02]  /*29810*/  PRMT R25, R88, 0x7632, R25 ;  /* 0x0000763258197816 */ /* 0x000fc40000000019 */
[----:B------:R-:W-:Y:S01]  /*29820*/  ISETP.GE.AND P1, PT, R157, R8, PT ;  /* 0x000000089d00720c */ /* 0x000fe20003f26270 */
[----:B------:R-:W-:Y:S01]  /*29830*/  VIADD R3, R13, 0x13 ;  /* 0x000000130d037836 */ /* 0x000fe20000000000 */
[----:B------:R-:W-:Y:S01]  /*29840*/  ISETP.LT.AND P6, PT, R171, R14, !P2 ;  /* 0x0000000eab00720c */ /* 0x000fe200057c1270 */
[----:B------:R-:W4:Y:S01]  /*29850*/  LDC R8, c[0x0][0x22c] ;  /* 0x00008b00ff087b82 */ /* 0x000f220000000800 */
[----:B------:R-:W-:Y:S01]  /*29860*/  @P4 STG.E.U16 desc[UR60][R30.64], R88 ;  /* 0x000000581e004986 */ /* 0x000fe2000c10153c */
[----:B------:R-:W-:Y:S01]  /*29870*/  ISETP.LT.AND P2, PT, R170, R34, !P2 ;  /* 0x00000022aa00720c */ /* 0x000fe20005741270 */
[----:B-1----:R-:W-:Y:S01]  /*29880*/  IMAD.WIDE R32, R37, 0x2, R18 ;  /* 0x0000000225207825 */ /* 0x002fe200078e0212 */
[----:B0-----:R-:W-:-:S04]  /*29890*/  ISETP.LT.AND P5, PT, R171, R36, !P1 ;  /* 0x00000024ab00720c */ /* 0x001fc80004fa1270 */
[----:B------:R-:W0:Y:S01]  /*298a0*/  LDC R14, c[0x0][0x228] ;  /* 0x00008a00ff0e7b82 */ /* 0x000e220000000800 */
[----:B------:R1:W-:Y:S01]  /*298b0*/  @P3 STG.E.U16 desc[UR60][R32.64], R25 ;  /* 0x0000001920003986 */ /* 0x0003e2000c10153c */
[----:B---3--:R-:W-:-:S06]  /*298c0*/  ISETP.GE.AND P3, PT, R3, R10, PT ;  /* 0x0000000a0300720c */ /* 0x008fcc0003f66270 */
[----:B------:R-:W3:Y:S01]  /*298d0*/  LDC R34, c[0x0][0x228] ;  /* 0x00008a00ff227b82 */ /* 0x000ee20000000800 */
[----:B------:R-:W-:Y:S01]  /*298e0*/  ISETP.LT.AND P1, PT, R170, R38, !P1 ;  /* 0x00000026aa00720c */ /* 0x000fe20004f21270 */
[----:B-1----:R-:W-:-:S06]  /*298f0*/  IMAD.IADD R25, R37, 0x1, R148 ;  /* 0x0000000125197824 */ /* 0x002fcc00078e0294 */
[----:B------:R-:W1:Y:S01]  /*29900*/  LDC R36, c[0x0][0x228] ;  /* 0x00008a00ff247b82 */ /* 0x000e620000000800 */
[----:B------:R-:W-:-:S07]  /*29910*/  PRMT R31, R92, 0x7632, R31 ;  /* 0x000076325c1f7816 */ /* 0x000fce000000001f */
[----:B------:R-:W1:Y:S01]  /*29920*/  LDC R37, c[0x0][0x228] ;  /* 0x00008a00ff257b82 */ /* 0x000e620000000800 */
[C---:B------:R-:W-:Y:S02]  /*29930*/  IMAD.IADD R29, R25.reuse, 0x1, R148 ;  /* 0x00000001191d7824 */ /* 0x040fe400078e0294 */
[----:B------:R-:W-:-:S05]  /*29940*/  IMAD.WIDE R2, R25, 0x2, R16 ;  /* 0x0000000219027825 */ /* 0x000fca00078e0210 */
[----:B------:R-:W1:Y:S01]  /*29950*/  LDC R10, c[0x0][0x22c] ;  /* 0x00008b00ff0a7b82 */ /* 0x000e620000000800 */
[----:B------:R-:W-:Y:S01]  /*29960*/  IMAD.WIDE R24, R25, 0x2, R18 ;  /* 0x0000000219187825 */ /* 0x000fe200078e0212 */
[----:B--2---:R-:W-:-:S03]  /*29970*/  ISETP.LT.AND P4, PT, R171, R84, !P3 ;  /* 0x00000054ab00720c */ /* 0x004fc60005f81270 */
[----:B------:R-:W-:-:S03]  /*29980*/  VIADD R149, R13, 0x14 ;  /* 0x000000140d957836 */ /* 0x000fc60000000000 */
[----:B------:R-:W2:Y:S01]  /*29990*/  LDC R38, c[0x0][0x228] ;  /* 0x00008a00ff267b82 */ /* 0x000ea20000000800 */
[----:B----4-:R-:W-:Y:S01]  /*299a0*/  ISETP.LT.AND P3, PT, R170, R86, !P3 ;  /* 0x00000056aa00720c */ /* 0x010fe20005f61270 */
[----:B------:R-:W-:Y:S06]  /*299b0*/  @P6 STG.E.U16 desc[UR60][R2.64], R92 ;  /* 0x0000005c02006986 */ /* 0x000fec000c10153c */
[----:B------:R-:W4:Y:S01]  /*299c0*/  LDC R39, c[0x0][0x228] ;  /* 0x00008a00ff277b82 */ /* 0x000f220000000800 */
[C---:B------:R-:W-:Y:S01]  /*299d0*/  IMAD.IADD R35, R29.reuse, 0x1, R148 ;  /* 0x000000011d237824 */ /* 0x040fe200078e0294 */
[----:B------:R0:W-:Y:S01]  /*299e0*/  @P2 STG.E.U16 desc[UR60][R24.64], R31 ;  /* 0x0000001f18002986 */ /* 0x0001e2000c10153c */
[----:B------:R-:W-:Y:S01]  /*299f0*/  IMAD.WIDE R26, R29, 0x2, R16 ;  /* 0x000000021d1a7825 */ /* 0x000fe200078e0210 */
[----:B------:R-:W-:-:S02]  /*29a00*/  PRMT R33, R89, 0x7632, R33 ;  /* 0x0000763259217816 */ /* 0x000fc40000000021 */
[----:B------:R-:W-:Y:S01]  /*29a10*/  ISETP.GE.AND P2, PT, R149, R0, PT ;  /* 0x000000009500720c */ /* 0x000fe20003f46270 */
[----:B------:R-:W-:Y:S01]  /*29a20*/  IMAD.WIDE R28, R29, 0x2, R18 ;  /* 0x000000021d1c7825 */ /* 0x000fe200078e0212 */
[----:B------:R-:W4:Y:S03]  /*29a30*/  LDC R0, c[0x0][0x22c] ;  /* 0x00008b00ff007b82 */ /* 0x000f260000000800 */
[----:B------:R-:W-:Y:S01]  /*29a40*/  VIADD R157, R13, 0x15 ;  /* 0x000000150d9d7836 */ /* 0x000fe20000000000 */
[----:B------:R-:W-:Y:S01]  /*29a50*/  @P5 STG.E.U16 desc[UR60][R26.64], R89 ;  /* 0x000000591a005986 */ /* 0x000fe2000c10153c */
[----:B0-----:R-:W-:Y:S01]  /*29a60*/  IMAD.WIDE R30, R35, 0x2, R16 ;  /* 0x00000002231e7825 */ /* 0x001fe200078e0210 */
[----:B------:R-:W-:Y:S02]  /*29a70*/  PRMT R25, R93, 0x7632, R25 ;  /* 0x000076325d197816 */ /* 0x000fe40000000019 */
[----:B------:R0:W-:Y:S01]  /*29a80*/  @P1 STG.E.U16 desc[UR60][R28.64], R33 ;  /* 0x000000211c001986 */ /* 0x0001e2000c10153c */
[----:B------:R-:W-:Y:S01]  /*29a90*/  ISETP.GE.AND P1, PT, R157, R8, PT ;  /* 0x000000089d00720c */ /* 0x000fe20003f26270 */
[----:B------:R-:W-:Y:S01]  /*29aa0*/  VIADD R3, R13, 0x16 ;  /* 0x000000160d037836 */ /* 0x000fe20000000000 */
[----:B------:R-:W4:Y:S01]  /*29ab0*/  LDC R8, c[0x0][0x22c] ;  /* 0x00008b00ff087b82 */ /* 0x000f220000000800 */
[----:B------:R-:W-:Y:S01]  /*29ac0*/  ISETP.LT.AND P6, PT, R171, R14, !P2 ;  /* 0x0000000eab00720c */ /* 0x000fe200057c1270 */
[----:B------:R-:W-:Y:S01]  /*29ad0*/  @P4 STG.E.U16 desc[UR60][R30.64], R93 ;  /* 0x0000005d1e004986 */ /* 0x000fe2000c10153c */
[----:B---3--:R-:W-:-:S02]  /*29ae0*/  ISETP.LT.AND P2, PT, R170, R34, !P2 ;  /* 0x00000022aa00720c */ /* 0x008fc40005741270 */
[----:B-1----:R-:W-:-:S03]  /*29af0*/  ISETP.LT.AND P5, PT, R171, R36, !P1 ;  /* 0x00000024ab00720c */ /* 0x002fc60004fa1270 */
[----:B------:R-:W1:Y:S01]  /*29b00*/  LDC R14, c[0x0][0x228] ;  /* 0x00008a00ff0e7b82 */ /* 0x000e620000000800 */
[----:B0-----:R-:W-:Y:S01]  /*29b10*/  IMAD.WIDE R32, R35, 0x2, R18 ;  /* 0x0000000223207825 */ /* 0x001fe200078e0212 */
[----:B------:R-:W-:-:S04]  /*29b20*/  ISETP.LT.AND P1, PT, R170, R37, !P1 ;  /* 0x00000025aa00720c */ /* 0x000fc80004f21270 */
[----:B------:R0:W-:Y:S02]  /*29b30*/  @P3 STG.E.U16 desc[UR60][R32.64], R25 ;  /* 0x0000001920003986 */ /* 0x0001e4000c10153c */
[----:B------:R-:W3:Y:S01]  /*29b40*/  LDC R34, c[0x0][0x228] ;  /* 0x00008a00ff227b82 */ /* 0x000ee20000000800 */
[----:B------:R-:W-:-:S07]  /*29b50*/  ISETP.GE.AND P3, PT, R3, R10, PT ;  /* 0x0000000a0300720c */ /* 0x000fce0003f66270 */
[----:B------:R-:W3:Y:S01]  /*29b60*/  LDC R36, c[0x0][0x228] ;  /* 0x00008a00ff247b82 */ /* 0x000ee20000000800 */
[----:B0-----:R-:W-:Y:S01]  /*29b70*/  IMAD.IADD R25, R35, 0x1, R148 ;  /* 0x0000000123197824 */ /* 0x001fe200078e0294 */
[----:B--2---:R-:W-:-:S06]  /*29b80*/  ISETP.LT.AND P4, PT, R171, R38, !P3 ;  /* 0x00000026ab00720c */ /* 0x004fcc0005f81270 */
[----:B------:R-:W0:Y:S01]  /*29b90*/  LDC R37, c[0x0][0x228] ;  /* 0x00008a00ff257b82 */ /* 0x000e220000000800 */
[----:B----4-:R-:W-:Y:S01]  /*29ba0*/  ISETP.LT.AND P3, PT, R170, R39, !P3 ;  /* 0x00000027aa00720c */ /* 0x010fe20005f61270 */
[----:B------:R-:W-:-:S06]  /*29bb0*/  IMAD.IADD R29, R25, 0x1, R148 ;  /* 0x00000001191d7824 */ /* 0x000fcc00078e0294 */
[----:B------:R-:W2:Y:S01]  /*29bc0*/  LDC R10, c[0x0][0x22c] ;  /* 0x00008b00ff0a7b82 */ /* 0x000ea20000000800 */
[----:B------:R-:W-:Y:S01]  /*29bd0*/  IMAD.WIDE R2, R25, 0x2, R16 ;  /* 0x0000000219027825 */ /* 0x000fe200078e0210 */
[----:B------:R-:W-:-:S03]  /*29be0*/  PRMT R31, R90, 0x7632, R31 ;  /* 0x000076325a1f7816 */ /* 0x000fc6000000001f */
[----:B------:R-:W-:-:S03]  /*29bf0*/  IMAD.WIDE R24, R25, 0x2, R18 ;  /* 0x0000000219187825 */ /* 0x000fc600078e0212 */
[----:B------:R-:W4:Y:S01]  /*29c00*/  LDC R38, c[0x0][0x228] ;  /* 0x00008a00ff267b82 */ /* 0x000f220000000800 */
[----:B------:R-:W-:Y:S01]  /*29c10*/  VIADD R89, R13, 0x17 ;  /* 0x000000170d597836 */ /* 0x000fe20000000000 */
        /* <DEDUP_REMOVED lines=11> */
[----:B-1----:R-:W-:Y:S01]  /*29cd0*/  IMAD.WIDE R30, R35, 0x2, R16 ;  /* 0x00000002231e7825 */ /* 0x002fe200078e0210 */
        /* <DEDUP_REMOVED lines=8> */
[----:B------:R-:W-:-:S03]  /*29d60*/  ISETP.LT.AND P5, PT, R171, R36, !P1 ;  /* 0x00000024ab00720c */ /* 0x000fc60004fa1270 */
[----:B------:R-:W3:Y:S01]  /*29d70*/  LDC R14, c[0x0][0x228] ;  /* 0x00008a00ff0e7b82 */ /* 0x000ee20000000800 */
[----:B-1----:R-:W-:Y:S01]  /*29d80*/  IMAD.WIDE R32, R35, 0x2, R18 ;  /* 0x0000000223207825 */ /* 0x002fe200078e0212 */
[----:B0-----:R-:W-:-:S04]  /*29d90*/  ISETP.LT.AND P1, PT, R170, R37, !P1 ;  /* 0x00000025aa00720c */ /* 0x001fc80004f21270 */
[----:B------:R0:W-:Y:S02]  /*29da0*/  @P3 STG.E.U16 desc[UR60][R32.64], R25 ;  /* 0x0000001920003986 */ /* 0x0001e4000c10153c */
[----:B------:R-:W1:Y:S01]  /*29db0*/  LDC R34, c[0x0][0x228] ;  /* 0x00008a00ff227b82 */ /* 0x000e620000000800 */
[----:B--2---:R-:W-:-:S07]  /*29dc0*/  ISETP.GE.AND P3, PT, R3, R10, PT ;  /* 0x0000000a0300720c */ /* 0x004fce0003f66270 */
[----:B------:R-:W2:Y:S01]  /*29dd0*/  LDC R36, c[0x0][0x228] ;  /* 0x00008a00ff247b82 */ /* 0x000ea20000000800 */
[----:B0-----:R-:W-:Y:S01]  /*29de0*/  IMAD.IADD R25, R35, 0x1, R148 ;  /* 0x0000000123197824 */ /* 0x001fe200078e0294 */
[----:B----4-:R-:W-:-:S06]  /*29df0*/  ISETP.LT.AND P4, PT, R171, R38, !P3 ;  /* 0x00000026ab00720c */ /* 0x010fcc0005f81270 */
[----:B------:R-:W0:Y:S01]  /*29e00*/  LDC R37, c[0x0][0x228] ;  /* 0x00008a00ff257b82 */ /* 0x000e220000000800 */
[----:B------:R-:W-:Y:S01]  /*29e10*/  ISETP.LT.AND P3, PT, R170, R39, !P3 ;  /* 0x00000027aa00720c */ /* 0x000fe20005f61270 */
[----:B------:R-:W-:-:S06]  /*29e20*/  IMAD.IADD R29, R25, 0x1, R148 ;  /* 0x00000001191d7824 */ /* 0x000fcc00078e0294 */
[----:B------:R-:W4:Y:S01]  /*29e30*/  LDC R10, c[0x0][0x22c] ;  /* 0x00008b00ff0a7b82 */ /* 0x000f220000000800 */
        /* <DEDUP_REMOVED lines=16> */
[----:B---3--:R-:W-:Y:S01]  /*29f40*/  IMAD.WIDE R30, R35, 0x2, R16 ;  /* 0x00000002231e7825 */ /* 0x008fe200078e0210 */
[----:B------:R-:W-:Y:S02]  /*29f50*/  PRMT R25, R140, 0x7632, R25 ;  /* 0x000076328c197816 */ /* 0x000fe40000000019 */
[----:B------:R3:W-:Y:S01]  /*29f60*/  @P1 STG.E.U16 desc[UR60][R28.64], R33 ;  /* 0x000000211c001986 */ /* 0x0007e2000c10153c */
[----:B------:R-:W-:Y:S01]  /*29f70*/  ISETP.GE.AND P1, PT, R91, R8, PT ;  /* 0x000000085b00720c */ /* 0x000fe20003f26270 */
[----:B------:R-:W-:Y:S01]  /*29f80*/  VIADD R3, R13, 0x1c ;  /* 0x0000001c0d037836 */ /* 0x000fe20000000000 */
[----:B------:R-:W4:Y:S01]  /*29f90*/  LDC R8, c[0x0][0x22c] ;  /* 0x00008b00ff087b82 */ /* 0x000f220000000800 */
[----:B------:R-:W-:Y:S01]  /*29fa0*/  ISETP.LT.AND P6, PT, R171, R14, !P2 ;  /* 0x0000000eab00720c */ /* 0x000fe200057c1270 */
[----:B------:R-:W-:Y:S01]  /*29fb0*/  @P4 STG.E.U16 desc[UR60][R30.64], R140 ;  /* 0x0000008c1e004986 */ /* 0x000fe2000c10153c */
[----:B-1----:R-:W-:-:S02]  /*29fc0*/  ISETP.LT.AND P2, PT, R170, R34, !P2 ;  /* 0x00000022aa00720c */ /* 0x002fc40005741270 */
[----:B--2---:R-:W-:-:S03]  /*29fd0*/  ISETP.LT.AND P5, PT, R171, R36, !P1 ;  /* 0x00000024ab00720c */ /* 0x004fc60004fa1270 */
[----:B------:R-:W1:Y:S01]  /*29fe0*/  LDC R14, c[0x0][0x228] ;  /* 0x00008a00ff0e7b82 */ /* 0x000e620000000800 */
[----:B---3--:R-:W-:Y:S01]  /*29ff0*/  IMAD.WIDE R32, R35, 0x2, R18 ;  /* 0x0000000223207825 */ /* 0x008fe200078e0212 */
[----:B0-----:R-:W-:-:S04]  /*2a000*/  ISETP.LT.AND P1, PT, R170, R37, !P1 ;  /* 0x00000025aa00720c */ /* 0x001fc80004f21270 */
[----:B------:R0:W-:Y:S02]  /*2a010*/  @P3 STG.E.U16 desc[UR60][R32.64], R25 ;  /* 0x0000001920003986 */ /* 0x0001e4000c10153c */
[----:B------:R-:W2:Y:S01]  /*2a020*/  LDC R34, c[0x0][0x228] ;  /* 0x00008a00ff227b82 */ /* 0x000ea20000000800 */
[----:B----4-:R-:W-:-:S07]  /*2a030*/  ISETP.GE.AND P3, PT, R3, R10, PT ;  /* 0x0000000a0300720c */ /* 0x010fce0003f66270 */
[----:B------:R-:W3:Y:S01]  /*2a040*/  LDC R36, c[0x0][0x228] ;  /* 0x00008a00ff247b82 */ /* 0x000ee20000000800 */
[----:B0-----:R-:W-:Y:S01]  /*2a050*/  IMAD.IADD R25, R35, 0x1, R148 ;  /* 0x0000000123197824 */ /* 0x001fe200078e0294 */
[----:B------:R-:W-:-:S06]  /*2a060*/  ISETP.LT.AND P4, PT, R171, R38, !P3 ;  /* 0x00000026ab00720c */ /* 0x000fcc0005f81270 */
        /* <DEDUP_REMOVED lines=28> */
[----:B--2---:R-:W-:-:S02]  /*2a230*/  ISETP.LT.AND P2, PT, R170, R34, !P2 ;  /* 0x00000022aa00720c */ /* 0x004fc40005741270 */
[----:B---3--:R-:W-:-:S03]  /*2a240*/  ISETP.LT.AND P5, PT, R171, R36, !P1 ;  /* 0x00000024ab00720c */ /* 0x008fc60004fa1270 */
[----:B------:R-:W2:Y:S01]  /*2a250*/  LDC R14, c[0x0][0x228] ;  /* 0x00008a00ff0e7b82 */ /* 0x000ea20000000800 */
[----:B-1----:R-:W-:Y:S01]  /*2a260*/  IMAD.WIDE R32, R35, 0x2, R18 ;  /* 0x0000000223207825 */ /* 0x002fe200078e0212 */
[----:B0-----:R-:W-:-:S04]  /*2a270*/  ISETP.LT.AND P1, PT, R170, R37, !P1 ;  /* 0x00000025aa00720c */ /* 0x001fc80004f21270 */
[----:B------:R0:W-:Y:S02]  /*2a280*/  @P3 STG.E.U16 desc[UR60][R32.64], R25 ;  /* 0x0000001920003986 */ /* 0x0001e4000c10153c */
[----:B------:R-:W1:Y:S01]  /*2a290*/  LDC R34, c[0x0][0x228] ;  /* 0x00008a00ff227b82 */ /* 0x000e620000000800 */
        /* <DEDUP_REMOVED lines=24> */
[----:B--2---:R-:W-:Y:S01]  /*2a420*/  IMAD.WIDE R30, R35, 0x2, R16 ;  /* 0x00000002231e7825 */ /* 0x004fe200078e0210 */
        /* <DEDUP_REMOVED lines=8> */
[----:B---3--:R-:W-:-:S03]  /*2a4b0*/  ISETP.LT.AND P5, PT, R171, R36, !P1 ;  /* 0x00000024ab00720c */ /* 0x008fc60004fa1270 */
[----:B------:R-:W1:Y:S01]  /*2a4c0*/  LDC R14, c[0x0][0x228] ;  /* 0x00008a00ff0e7b82 */ /* 0x000e620000000800 */
[----:B--2---:R-:W-:Y:S01]  /*2a4d0*/  IMAD.WIDE R32, R35, 0x2, R18 ;  /* 0x0000000223207825 */ /* 0x004fe200078e0212 */
        /* <DEDUP_REMOVED lines=679> */
[----:B------:R-:W-:Y:S01]  /*2cf50*/  PRMT R33, R126, 0x7632, R33 ;  /* 0x000076327e217816 */ /* 0x000fe20000000021 */
[----:B------:R-:W-:-:S05]  /*2cf60*/  IMAD.IADD R35, R29, 0x1, R148 ;  /* 0x000000011d237824 */ /* 0x000fca00078e0294 */
[----:B------:R-:W4:Y:S01]  /*2cf70*/  LDC R39, c[0x0][0x228] ;  /* 0x00008a00ff277b82 */ /* 0x000f220000000800 */
[C---:B------:R-:W-:Y:S01]  /*2cf80*/  IMAD.WIDE R26, R29.reuse, 0x2, R16 ;  /* 0x000000021d1a7825 */ /* 0x040fe200078e0210 */
[----:B------:R-:W-:Y:S03]  /*2cf90*/  @P6 STG.E.U16 desc[UR60][R2.64], R61 ;  /* 0x0000003d02006986 */ /* 0x000fe6000c10153c */
[----:B------:R-:W-:Y:S01]  /*2cfa0*/  IMAD.WIDE R28, R29, 0x2, R18 ;  /* 0x000000021d1c7825 */ /* 0x000fe200078e0212 */
[----:B------:R2:W-:Y:S01]  /*2cfb0*/  @P2 STG.E.U16 desc[UR60][R24.64], R31 ;  /* 0x0000001f18002986 */ /* 0x0005e2000c10153c */
[----:B------:R-:W-:Y:S02]  /*2cfc0*/  ISETP.GE.AND P2, PT, R41, R0, PT ;  /* 0x000000002900720c */ /* 0x000fe40003f46270 */
[----:B------:R-:W-:Y:S01]  /*2cfd0*/  VIADD R43, R13, 0x57 ;  /* 0x000000570d2b7836 */ /* 0x000fe20000000000 */
[----:B------:R-:W4:Y:S01]  /*2cfe0*/  LDC R0, c[0x0][0x22c] ;  /* 0x00008b00ff007b82 */ /* 0x000f220000000800 */
[----:B------:R-:W-:Y:S04]  /*2cff0*/  @P5 STG.E.U16 desc[UR60][R26.64], R126 ;  /* 0x0000007e1a005986 */ /* 0x000fe8000c10153c */
[----:B------:R1:W-:Y:S01]  /*2d000*/  @P1 STG.E.U16 desc[UR60][R28.64], R33 ;  /* 0x000000211c001986 */ /* 0x0003e2000c10153c */
[----:B--2---:R-:W-:Y:S01]  /*2d010*/  IMAD.WIDE R30, R35, 0x2, R16 ;  /* 0x00000002231e7825 */ /* 0x004fe200078e0210 */
[----:B------:R-:W-:-:S02]  /*2d020*/  PRMT R25, R62, 0x7632, R25 ;  /* 0x000076323e197816 */ /* 0x000fc40000000019 */
[----:B------:R-:W-:Y:S01]  /*2d030*/  ISETP.GE.AND P1, PT, R43, R8, PT ;  /* 0x000000082b00720c */ /* 0x000fe20003f26270 */
[----:B------:R-:W-:Y:S01]  /*2d040*/  VIADD R3, R13, 0x58 ;  /* 0x000000580d037836 */ /* 0x000fe20000000000 */
[----:B------:R-:W2:Y:S01]  /*2d050*/  LDC R8, c[0x0][0x22c] ;  /* 0x00008b00ff087b82 */ /* 0x000ea20000000800 */
[----:B-1----:R-:W-:Y:S01]  /*2d060*/  IMAD.WIDE R32, R35, 0x2, R18 ;  /* 0x0000000223207825 */ /* 0x002fe200078e0212 */
[----:B------:R-:W-:Y:S01]  /*2d070*/  @P4 STG.E.U16 desc[UR60][R30.64], R62 ;  /* 0x0000003e1e004986 */ /* 0x000fe2000c10153c */
[C---:B------:R-:W-:Y:S02]  /*2d080*/  ISETP.LT.AND P6, PT, R171.reuse, R14, !P2 ;  /* 0x0000000eab00720c */ /* 0x040fe400057c1270 */
[----:B------:R-:W-:Y:S01]  /*2d090*/  ISETP.LT.AND P2, PT, R170, R34, !P2 ;  /* 0x00000022aa00720c */ /* 0x000fe20005741270 */
[----:B------:R1:W-:Y:S02]  /*2d0a0*/  @P3 STG.E.U16 desc[UR60][R32.64], R25 ;  /* 0x0000001920003986 */ /* 0x0003e4000c10153c */
[----:B------:R-:W2:Y:S01]  /*2d0b0*/  LDC R14, c[0x0][0x228] ;  /* 0x00008a00ff0e7b82 */ /* 0x000ea20000000800 */
[----:B---3--:R-:W-:-:S02]  /*2d0c0*/  ISETP.LT.AND P5, PT, R171, R36, !P1 ;  /* 0x00000024ab00720c */ /* 0x008fc40004fa1270 */
[----:B0-----:R-:W-:Y:S02]  /*2d0d0*/  ISETP.LT.AND P1, PT, R170, R37, !P1 ;  /* 0x00000025aa00720c */ /* 0x001fe40004f21270 */
[----:B----4-:R-:W-:-:S03]  /*2d0e0*/  ISETP.GE.AND P3, PT, R3, R10, PT ;  /* 0x0000000a0300720c */ /* 0x010fc60003f66270 */
[----:B------:R-:W0:Y:S01]  /*2d0f0*/  LDC R34, c[0x0][0x228] ;  /* 0x00008a00ff227b82 */ /* 0x000e220000000800 */
[----:B-1----:R-:W-:-:S07]  /*2d100*/  IMAD.IADD R25, R35, 0x1, R148 ;  /* 0x0000000123197824 */ /* 0x002fce00078e0294 */
[----:B------:R-:W1:Y:S01]  /*2d110*/  LDC R36, c[0x0][0x228] ;  /* 0x00008a00ff247b82 */ /* 0x000e620000000800 */
[----:B------:R-:W-:Y:S01]  /*2d120*/  IMAD.IADD R29, R25, 0x1, R148 ;  /* 0x00000001191d7824 */ /* 0x000fe200078e0294 */
[----:B------:R-:W-:Y:S01]  /*2d130*/  ISETP.LT.AND P4, PT, R171, R38, !P3 ;  /* 0x00000026ab00720c */ /* 0x000fe20005f81270 */
[----:B------:R-:W-:-:S05]  /*2d140*/  IMAD.WIDE R2, R25, 0x2, R16 ;  /* 0x0000000219027825 */ /* 0x000fca00078e0210 */
[----:B------:R-:W3:Y:S01]  /*2d150*/  LDC R37, c[0x0][0x228] ;  /* 0x00008a00ff257b82 */ /* 0x000ee20000000800 */
[----:B------:R-:W-:Y:S01]  /*2d160*/  ISETP.LT.AND P3, PT, R170, R39, !P3 ;  /* 0x00000027aa00720c */ /* 0x000fe20005f61270 */
[----:B------:R-:W-:Y:S01]  /*2d170*/  IMAD.WIDE R24, R25, 0x2, R18 ;  /* 0x0000000219187825 */ /* 0x000fe200078e0212 */
[----:B------:R-:W-:-:S05]  /*2d180*/  PRMT R31, R127, 0x7632, R31 ;  /* 0x000076327f1f7816 */ /* 0x000fca000000001f */
[----:B------:R-:W4:Y:S01]  /*2d190*/  LDC R10, c[0x0][0x22c] ;  /* 0x00008b00ff0a7b82 */ /* 0x000f220000000800 */
[----:B------:R-:W-:Y:S01]  /*2d1a0*/  IMAD.IADD R35, R29, 0x1, R148 ;  /* 0x000000011d237824 */ /* 0x000fe200078e0294 */
[----:B------:R-:W-:Y:S01]  /*2d1b0*/  PRMT R33, R63, 0x7632, R33 ;  /* 0x000076323f217816 */ /* 0x000fe20000000021 */
[C---:B------:R-:W-:Y:S01]  /*2d1c0*/  IMAD.WIDE R26, R29.reuse, 0x2, R16 ;  /* 0x000000021d1a7825 */ /* 0x040fe200078e0210 */
[----:B------:R-:W-:Y:S04]  /*2d1d0*/  @P6 STG.E.U16 desc[UR60][R2.64], R127 ;  /* 0x0000007f02006986 */ /* 0x000fe8000c10153c */
[----:B------:R-:W4:Y:S01]  /*2d1e0*/  LDC R38, c[0x0][0x228] ;  /* 0x00008a00ff267b82 */ /* 0x000f220000000800 */
[----:B------:R-:W-:Y:S01]  /*2d1f0*/  IMAD.WIDE R28, R29, 0x2, R18 ;  /* 0x000000021d1c7825 */ /* 0x000fe200078e0212 */
[----:B------:R2:W-:Y:S03]  /*2d200*/  @P2 STG.E.U16 desc[UR60][R24.64], R31 ;  /* 0x0000001f18002986 */ /* 0x0005e6000c10153c */
[C---:B------:R-:W-:Y:S01]  /*2d210*/  VIADD R39, R13.reuse, 0x59 ;  /* 0x000000590d277836 */ /* 0x040fe20000000000 */
[----:B------:R0:W-:Y:S01]  /*2d220*/  @P5 STG.E.U16 desc[UR60][R26.64], R63 ;  /* 0x0000003f1a005986 */ /* 0x0001e2000c10153c */
[----:B------:R-:W-:-:S03]  /*2d230*/  VIADD R41, R13, 0x5a ;  /* 0x0000005a0d297836 */ /* 0x000fc60000000000 */
[----:B------:R1:W-:Y:S01]  /*2d240*/  @P1 STG.E.U16 desc[UR60][R28.64], R33 ;  /* 0x000000211c001986 */ /* 0x0003e2000c10153c */
[----:B------:R-:W-:Y:S02]  /*2d250*/  ISETP.GE.AND P2, PT, R39, R0, PT ;  /* 0x000000002700720c */ /* 0x000fe40003f46270 */
[----:B------:R-:W4:Y:S01]  /*2d260*/  LDC R0, c[0x0][0x22c] ;  /* 0x00008b00ff007b82 */ /* 0x000f220000000800 */
[----:B--2---:R-:W-:Y:S01]  /*2d270*/  IMAD.WIDE R30, R35, 0x2, R16 ;  /* 0x00000002231e7825 */ /* 0x004fe200078e0210 */
[----:B0-----:R-:W-:-:S03]  /*2d280*/  PRMT R27, R128, 0x7632, R27 ;  /* 0x00007632801b7816 */ /* 0x001fc6000000001b */
[----:B-1----:R-:W-:Y:S01]  /*2d290*/  IMAD.WIDE R32, R35, 0x2, R18 ;  /* 0x0000000223207825 */ /* 0x002fe200078e0212 */
[----:B------:R-:W-:Y:S01]  /*2d2a0*/  @P4 STG.E.U16 desc[UR60][R30.64], R128 ;  /* 0x000000801e004986 */ /* 0x000fe2000c10153c */
[----:B------:R-:W-:-:S03]  /*2d2b0*/  ISETP.LT.AND P4, PT, R171, R14, !P2 ;  /* 0x0000000eab00720c */ /* 0x000fc60005781270 */
[----:B------:R0:W-:Y:S01]  /*2d2c0*/  @P3 STG.E.U16 desc[UR60][R32.64], R27 ;  /* 0x0000001b20003986 */ /* 0x0001e2000c10153c */
[----:B------:R-:W-:Y:S01]  /*2d2d0*/  ISETP.GE.AND P3, PT, R41, R8, PT ;  /* 0x000000082900720c */ /* 0x000fe20003f66270 */
[----:B------:R-:W-:Y:S01]  /*2d2e0*/  VIADD R3, R13, 0x5b ;  /* 0x0000005b0d037836 */ /* 0x000fe20000000000 */
[C---:B------:R-:W-:Y:S01]  /*2d2f0*/  ISETP.LT.AND P2, PT, R170.reuse, R34, !P2 ;  /* 0x00000022aa00720c */ /* 0x040fe20005741270 */
[--C-:B------:R-:W-:Y:S01]  /*2d300*/  IMAD.IADD R25, R35, 0x1, R148.reuse ;  /* 0x0000000123197824 */ /* 0x100fe200078e0294 */
[----:B------:R-:W-:Y:S01]  /*2d310*/  ISETP.LT.AND P5, PT, R171, R36, !P3 ;  /* 0x00000024ab00720c */ /* 0x000fe20005fa1270 */
[----:B------:R-:W1:Y:S01]  /*2d320*/  LDC R14, c[0x0][0x228] ;  /* 0x00008a00ff0e7b82 */ /* 0x000e620000000800 */
[----:B---3--:R-:W-:Y:S02]  /*2d330*/  ISETP.LT.AND P3, PT, R170, R37, !P3 ;  /* 0x00000025aa00720c */ /* 0x008fe40005f61270 */
[----:B----4-:R-:W-:Y:S01]  /*2d340*/  ISETP.GE.AND P1, PT, R3, R10, PT ;  /* 0x0000000a0300720c */ /* 0x010fe20003f26270 */
[----:B------:R-:W-:-:S04]  /*2d350*/  IMAD.IADD R29, R25, 0x1, R148 ;  /* 0x00000001191d7824 */ /* 0x000fc800078e0294 */
[----:B------:R-:W2:Y:S01]  /*2d360*/  LDC R8, c[0x0][0x22c] ;  /* 0x00008b00ff087b82 */ /* 0x000ea20000000800 */
[----:B------:R-:W-:Y:S01]  /*2d370*/  ISETP.LT.AND P6, PT, R171, R38, !P1 ;  /* 0x00000026ab00720c */ /* 0x000fe20004fc1270 */
[----:B------:R-:W-:Y:S01]  /*2d380*/  IMAD.WIDE R2, R25, 0x2, R16 ;  /* 0x0000000219027825 */ /* 0x000fe200078e0210 */
[----:B------:R-:W-:-:S03]  /*2d390*/  PRMT R38, R64, 0x7632, R38 ;  /* 0x0000763240267816 */ /* 0x000fc60000000026 */
[----:B------:R-:W-:Y:S01]  /*2d3a0*/  IMAD.WIDE R24, R25, 0x2, R18 ;  /* 0x0000000219187825 */ /* 0x000fe200078e0212 */
[----:B------:R-:W-:Y:S01]  /*2d3b0*/  PRMT R39, R129, 0x7632, R39 ;  /* 0x0000763281277816 */ /* 0x000fe20000000027 */
[----:B0-----:R-:W0:Y:S02]  /*2d3c0*/  LDC R32, c[0x0][0x228] ;  /* 0x00008a00ff207b82 */ /* 0x001e240000000800 */
[C---:B------:R-:W-:Y:S02]  /*2d3d0*/  IMAD.IADD R33, R29.reuse, 0x1, R148 ;  /* 0x000000011d217824 */ /* 0x040fe400078e0294 */
[C---:B------:R-:W-:Y:S01]  /*2d3e0*/  IMAD.WIDE R26, R29.reuse, 0x2, R16 ;  /* 0x000000021d1a7825 */ /* 0x040fe200078e0210 */
[----:B------:R3:W-:Y:S03]  /*2d3f0*/  @P4 STG.E.U16 desc[UR60][R2.64], R64 ;  /* 0x0000004002004986 */ /* 0x0007e6000c10153c */
[----:B------:R-:W4:Y:S01]  /*2d400*/  LDC R34, c[0x0][0x228] ;  /* 0x00008a00ff227b82 */ /* 0x000f220000000800 */
[----:B------:R-:W-:Y:S01]  /*2d410*/  IMAD.WIDE R28, R29, 0x2, R18 ;  /* 0x000000021d1c7825 */ /* 0x000fe200078e0212 */
[----:B------:R-:W-:Y:S03]  /*2d420*/  @P2 STG.E.U16 desc[UR60][R24.64], R38 ;  /* 0x0000002618002986 */ /* 0x000fe6000c10153c */
[----:B------:R-:W-:-:S03]  /*2d430*/  VIADD R37, R13, 0x5c ;  /* 0x0000005c0d257836 */ /* 0x000fc60000000000 */
[----:B------:R-:W4:Y:S01]  /*2d440*/  LDC R10, c[0x0][0x22c] ;  /* 0x00008b00ff0a7b82 */ /* 0x000f220000000800 */
[----:B------:R-:W-:Y:S04]  /*2d450*/  @P5 STG.E.U16 desc[UR60][R26.64], R129 ;  /* 0x000000811a005986 */ /* 0x000fe8000c10153c */
[----:B------:R-:W-:Y:S01]  /*2d460*/  @P3 STG.E.U16 desc[UR60][R28.64], R39 ;  /* 0x000000271c003986 */ /* 0x000fe2000c10153c */
[----:B------:R-:W-:Y:S02]  /*2d470*/  ISETP.GE.AND P3, PT, R37, R0, PT ;  /* 0x000000002500720c */ /* 0x000fe40003f66270 */
[----:B------:R-:W4:Y:S01]  /*2d480*/  LDC R35, c[0x0][0x228] ;  /* 0x00008a00ff237b82 */ /* 0x000f220000000800 */
[----:B---3--:R-:W-:-:S07]  /*2d490*/  VIADD R3, R13, 0x5d ;  /* 0x0000005d0d037836 */ /* 0x008fce0000000000 */
[----:B------:R-:W3:Y:S08]  /*2d4a0*/  LDC R36, c[0x0][0x228] ;  /* 0x00008a00ff247b82 */ /* 0x000ef00000000800 */
[----:B------:R-:W3:Y:S01]  /*2d4b0*/  LDC R37, c[0x0][0x228] ;  /* 0x00008a00ff257b82 */ /* 0x000ee20000000800 */
[----:B-1----:R-:W-:Y:S01]  /*2d4c0*/  ISETP.LT.AND P1, PT, R170, R14, !P1 ;  /* 0x0000000eaa00720c */ /* 0x002fe20004f21270 */
[----:B------:R-:W-:Y:S01]  /*2d4d0*/  IMAD.WIDE R30, R33, 0x2, R16 ;  /* 0x00000002211e7825 */ /* 0x000fe200078e0210 */
[----:B--2---:R-:W-:-:S03]  /*2d4e0*/  ISETP.GE.AND P4, PT, R3, R8, PT ;  /* 0x000000080300720c */ /* 0x004fc60003f86270 */
[----:B------:R-:W-:Y:S02]  /*2d4f0*/  VIADD R3, R13, 0x5e ;  /* 0x0000005e0d037836 */ /* 0x000fe40000000000 */
[----:B------:R-:W1:Y:S01]  /*2d500*/  LDC R0, c[0x0][0x22c] ;  /* 0x00008b00ff007b82 */ /* 0x000e620000000800 */
[----:B0-----:R-:W-:Y:S01]  /*2d510*/  ISETP.LT.AND P5, PT, R171, R32, !P3 ;  /* 0x00000020ab00720c */ /* 0x001fe20005fa1270 */
[----:B------:R0:W-:Y:S01]  /*2d520*/  @P6 STG.E.U16 desc[UR60][R30.64], R65 ;  /* 0x000000411e006986 */ /* 0x0001e2000c10153c */
[----:B----4-:R-:W-:Y:S02]  /*2d530*/  ISETP.LT.AND P3, PT, R170, R34, !P3 ;  /* 0x00000022aa00720c */ /* 0x010fe40005f61270 */
[----:B------:R-:W-:-:S03]  /*2d540*/  ISETP.GE.AND P2, PT, R3, R10, PT ;  /* 0x0000000a0300720c */ /* 0x000fc60003f46270 */
[----:B------:R-:W2:Y:S01]  /*2d550*/  LDC R8, c[0x0][0x22c] ;  /* 0x00008b00ff087b82 */ /* 0x000ea20000000800 */
[----:B------:R-:W-:-:S07]  /*2d560*/  IMAD.WIDE R2, R33, 0x2, R18 ;  /* 0x0000000221027825 */ /* 0x000fce00078e0212 */
[----:B------:R-:W4:Y:S01]  /*2d570*/  LDC R14, c[0x0][0x228] ;  /* 0x00008a00ff0e7b82 */ /* 0x000f220000000800 */
[----:B0-----:R-:W-:Y:S01]  /*2d580*/  PRMT R65, R65, 0x7632, R65 ;  /* 0x0000763241417816 */ /* 0x001fe20000000041 */
[----:B------:R-:W-:Y:S01]  /*2d590*/  IMAD.IADD R27, R33, 0x1, R148 ;  /* 0x00000001211b7824 */ /* 0x000fe200078e0294 */
[----:B------:R-:W-:-:S05]  /*2d5a0*/  ISETP.LT.AND P6, PT, R171, R35, !P4 ;  /* 0x00000023ab00720c */ /* 0x000fca00067c1270 */
[----:B------:R-:W0:Y:S01]  /*2d5b0*/  LDC R32, c[0x0][0x228] ;  /* 0x00008a00ff207b82 */ /* 0x000e220000000800 */
[----:B---3--:R-:W-:Y:S01]  /*2d5c0*/  ISETP.LT.AND P4, PT, R170, R36, !P4 ;  /* 0x00000024aa00720c */ /* 0x008fe20006781270 */
[----:B------:R3:W-:Y:S01]  /*2d5d0*/  @P1 STG.E.U16 desc[UR60][R2.64], R65 ;  /* 0x0000004102001986 */ /* 0x0007e2000c10153c */
[----:B------:R-:W-:Y:S01]  /*2d5e0*/  IMAD.WIDE R24, R27, 0x2, R16 ;  /* 0x000000021b187825 */ /* 0x000fe200078e0210 */
[----:B------:R-:W-:-:S04]  /*2d5f0*/  ISETP.LT.AND P1, PT, R171, R37, !P2 ;  /* 0x00000025ab00720c */ /* 0x000fc80005721270 */
[----:B------:R-:W0:Y:S01]  /*2d600*/  LDC R10, c[0x0][0x228] ;  /* 0x00008a00ff0a7b82 */ /* 0x000e220000000800 */
[C---:B------:R-:W-:Y:S01]  /*2d610*/  IMAD.IADD R31, R27.reuse, 0x1, R148 ;  /* 0x000000011b1f7824 */ /* 0x040fe200078e0294 */
[----:B------:R-:W-:Y:S01]  /*2d620*/  PRMT R36, R130, 0x7632, R36 ;  /* 0x0000763282247816 */ /* 0x000fe20000000024 */
[----:B------:R-:W-:-:S05]  /*2d630*/  IMAD.WIDE R26, R27, 0x2, R18 ;  /* 0x000000021b1a7825 */ /* 0x000fca00078e0212 */
[----:B------:R-:W0:Y:S01]  /*2d640*/  LDC R34, c[0x0][0x228] ;  /* 0x00008a00ff227b82 */ /* 0x000e220000000800 */
[C---:B------:R-:W-:Y:S01]  /*2d650*/  IMAD.IADD R33, R31.reuse, 0x1, R148 ;  /* 0x000000011f217824 */ /* 0x040fe200078e0294 */
[----:B------:R-:W-:Y:S06]  /*2d660*/  @P5 STG.E.U16 desc[UR60][R24.64], R130 ;  /* 0x0000008218005986 */ /* 0x000fec000c10153c */
[----:B------:R-:W0:Y:S01]  /*2d670*/  LDC R35, c[0x0][0x228] ;  /* 0x00008a00ff237b82 */ /* 0x000e220000000800 */
[----:B------:R-:W-:Y:S01]  /*2d680*/  IMAD.WIDE R28, R31, 0x2, R16 ;  /* 0x000000021f1c7825 */ /* 0x000fe200078e0210 */
[----:B------:R1:W-:Y:S03]  /*2d690*/  @P3 STG.E.U16 desc[UR60][R26.64], R36 ;  /* 0x000000241a003986 */ /* 0x0003e6000c10153c */
[----:B------:R-:W-:-:S02]  /*2d6a0*/  VIADD R37, R13, 0x5f ;  /* 0x0000005f0d257836 */ /* 0x000fc40000000000 */
[----:B------:R-:W-:Y:S01]  /*2d6b0*/  IMAD.WIDE R30, R31, 0x2, R18 ;  /* 0x000000021f1e7825 */ /* 0x000fe200078e0212 */
[----:B------:R0:W-:Y:S03]  /*2d6c0*/  @P6 STG.E.U16 desc[UR60][R28.64], R66 ;  /* 0x000000421c006986 */ /* 0x0001e6000c10153c */
[----:B---3--:R-:W-:Y:S01]  /*2d6d0*/  IMAD.WIDE R2, R33, 0x2, R16 ;  /* 0x0000000221027825 */ /* 0x008fe200078e0210 */
[----:B-1----:R-:W-:-:S03]  /*2d6e0*/  PRMT R27, R66, 0x7632, R27 ;  /* 0x00007632421b7816 */ /* 0x002fc6000000001b */
[----:B------:R-:W-:Y:S01]  /*2d6f0*/  VIADD R25, R13, 0x60 ;  /* 0x000000600d197836 */ /* 0x000fe20000000000 */
[----:B------:R-:W-:Y:S01]  /*2d700*/  ISETP.GE.AND P3, PT, R37, R0, PT ;  /* 0x000000002500720c */ /* 0x000fe20003f66270 */
[----:B------:R-:W1:Y:S01]  /*2d710*/  LDC R36, c[0x0][0x228] ;  /* 0x00008a00ff247b82 */ /* 0x000e620000000800 */
[----:B------:R3:W-:Y:S02]  /*2d720*/  @P4 STG.E.U16 desc[UR60][R30.64], R27 ;  /* 0x0000001b1e004986 */ /* 0x0007e4000c10153c */
[----:B----4-:R-:W-:Y:S02]  /*2d730*/  ISETP.LT.AND P4, PT, R171, R14, !P3 ;  /* 0x0000000eab00720c */ /* 0x010fe40005f81270 */
[----:B------:R4:W-:Y:S03]  /*2d740*/  @P1 STG.E.U16 desc[UR60][R2.64], R131 ;  /* 0x0000008302001986 */ /* 0x0009e6000c10153c */
[----:B------:R-:W1:Y:S01]  /*2d750*/  LDC R0, c[0x0][0x22c] ;  /* 0x00008b00ff007b82 */ /* 0x000e620000000800 */
[----:B--2---:R-:W-:-:S02]  /*2d760*/  ISETP.GE.AND P1, PT, R25, R8, PT ;  /* 0x000000081900720c */ /* 0x004fc40003f26270 */
[----:B0-----:R-:W-:-:S05]  /*2d770*/  ISETP.LT.AND P3, PT, R170, R32, !P3 ;  /* 0x00000020aa00720c */ /* 0x001fca0005f61270 */
[----:B------:R-:W0:Y:S01]  /*2d780*/  LDC R8, c[0x0][0x22c] ;  /* 0x00008b00ff087b82 */ /* 0x000e220000000800 */
[----:B------:R-:W-:-:S07]  /*2d790*/  ISETP.LT.AND P2, PT, R170, R10, !P2 ;  /* 0x0000000aaa00720c */ /* 0x000fce0005741270 */
[----:B------:R-:W2:Y:S01]  /*2d7a0*/  LDC R14, c[0x0][0x228] ;  /* 0x00008a00ff0e7b82 */ /* 0x000ea20000000800 */
[----:B------:R-:W-:-:S07]  /*2d7b0*/  ISETP.LT.AND P5, PT, R171, R34, !P1 ;  /* 0x00000022ab00720c */ /* 0x000fce0004fa1270 */
[----:B------:R-:W2:Y:S01]  /*2d7c0*/  LDC R32, c[0x0][0x228] ;  /* 0x00008a00ff207b82 */ /* 0x000ea20000000800 */
[----:B------:R-:W-:Y:S01]  /*2d7d0*/  ISETP.LT.AND P1, PT, R170, R35, !P1 ;  /* 0x00000023aa00720c */ /* 0x000fe20004f21270 */
[----:B------:R-:W-:-:S06]  /*2d7e0*/  IMAD.IADD R29, R33, 0x1, R148 ;  /* 0x00000001211d7824 */ /* 0x000fcc00078e0294 */
[----:B------:R-:W2:Y:S01]  /*2d7f0*/  LDC R10, c[0x0][0x22c] ;  /* 0x00008b00ff0a7b82 */ /* 0x000ea20000000800 */
[----:B---3--:R-:W-:Y:S01]  /*2d800*/  PRMT R31, R131, 0x7632, R31 ;  /* 0x00007632831f7816 */ /* 0x008fe2000000001f */
[----:B----4-:R-:W-:-:S06]  /*2d810*/  IMAD.WIDE R2, R33, 0x2, R18 ;  /* 0x0000000221027825 */ /* 0x010fcc00078e0212 */
[----:B------:R-:W3:Y:S01]  /*2d820*/  LDC R34, c[0x0][0x228] ;  /* 0x00008a00ff227b82 */ /* 0x000ee20000000800 */
[----:B------:R-:W-:-:S07]  /*2d830*/  IMAD.IADD R33, R29, 0x1, R148 ;  /* 0x000000011d217824 */ /* 0x000fce00078e0294 */
[----:B------:R-:W4:Y:S01]  /*2d840*/  LDC R35, c[0x0][0x228] ;  /* 0x00008a00ff237b82 */ /* 0x000f220000000800 */
[----:B------:R-:W-:Y:S01]  /*2d850*/  VIADD R37, R13, 0x61 ;  /* 0x000000610d257836 */ /* 0x000fe20000000000 */
[----:B------:R-:W-:Y:S01]  /*2d860*/  PRMT R38, R67, 0x7632, R38 ;  /* 0x0000763243267816 */ /* 0x000fe20000000026 */
[C---:B------:R-:W-:Y:S01]  /*2d870*/  IMAD.WIDE R24, R29.reuse, 0x2, R16 ;  /* 0x000000021d187825 */ /* 0x040fe200078e0210 */
[----:B------:R0:W-:Y:S03]  /*2d880*/  @P2 STG.E.U16 desc[UR60][R2.64], R31 ;  /* 0x0000001f02002986 */ /* 0x0001e6000c10153c */
[----:B------:R-:W-:Y:S01]  /*2d890*/  IMAD.WIDE R26, R29, 0x2, R18 ;  /* 0x000000021d1a7825 */ /* 0x000fe200078e0212 */
[----:B-1----:R-:W-:Y:S01]  /*2d8a0*/  ISETP.GE.AND P2, PT, R37, R0, PT ;  /* 0x000000002500720c */ /* 0x002fe20003f46270 */
[----:B------:R1:W-:Y:S01]  /*2d8b0*/  @P4 STG.E.U16 desc[UR60][R24.64], R67 ;  /* 0x0000004318004986 */ /* 0x0003e2000c10153c */
[----:B------:R-:W4:Y:S01]  /*2d8c0*/  LDC R0, c[0x0][0x22c] ;  /* 0x00008b00ff007b82 */ /* 0x000f220000000800 */
[----:B------:R-:W-:-:S04]  /*2d8d0*/  IMAD.WIDE R28, R33, 0x2, R16 ;  /* 0x00000002211c7825 */ /* 0x000fc800078e0210 */
[----:B0-----:R-:W-:Y:S01]  /*2d8e0*/  VIADD R3, R13, 0x62 ;  /* 0x000000620d037836 */ /* 0x001fe20000000000 */
[----:B------:R-:W-:Y:S01]  /*2d8f0*/  @P3 STG.E.U16 desc[UR60][R26.64], R38 ;  /* 0x000000261a003986 */ /* 0x000fe2000c10153c */
[----:B------:R-:W-:Y:S01]  /*2d900*/  IMAD.WIDE R30, R33, 0x2, R18 ;  /* 0x00000002211e7825 */ /* 0x000fe200078e0212 */
[----:B-1----:R-:W-:Y:S02]  /*2d910*/  PRMT R25, R132, 0x7632, R25 ;  /* 0x0000763284197816 */ /* 0x002fe40000000019 */
[----:B------:R-:W-:Y:S01]  /*2d920*/  @P5 STG.E.U16 desc[UR60][R28.64], R132 ;  /* 0x000000841c005986 */ /* 0x000fe2000c10153c */
[----:B------:R-:W-:Y:S01]  /*2d930*/  ISETP.GE.AND P3, PT, R3, R8, PT ;  /* 0x000000080300720c */ /* 0x000fe20003f66270 */
[----:B------:R-:W-:Y:S01]  /*2d940*/  VIADD R3, R13, 0x63 ;  /* 0x000000630d037836 */ /* 0x000fe20000000000 */
[----:B--2---:R-:W-:Y:S01]  /*2d950*/  ISETP.LT.AND P5, PT, R171, R14, !P2 ;  /* 0x0000000eab00720c */ /* 0x004fe200057a1270 */
[----:B------:R-:W0:Y:S01]  /*2d960*/  LDC R8, c[0x0][0x22c] ;  /* 0x00008b00ff087b82 */ /* 0x000e220000000800 */
[----:B------:R-:W-:Y:S01]  /*2d970*/  ISETP.LT.AND P2, PT, R170, R32, !P2 ;  /* 0x00000020aa00720c */ /* 0x000fe20005741270 */
[----:B------:R1:W-:Y:S01]  /*2d980*/  @P1 STG.E.U16 desc[UR60][R30.64], R25 ;  /* 0x000000191e001986 */ /* 0x0003e2000c10153c */
[----:B------:R-:W-:Y:S01]  /*2d990*/  IMAD.IADD R33, R33, 0x1, R148 ;  /* 0x0000000121217824 */ /* 0x000fe200078e0294 */
[----:B------:R-:W-:-:S04]  /*2d9a0*/  ISETP.GE.AND P1, PT, R3, R10, PT ;  /* 0x0000000a0300720c */ /* 0x000fc80003f26270 */
[----:B------:R-:W2:Y:S01]  /*2d9b0*/  LDC R14, c[0x0][0x228] ;  /* 0x00008a00ff0e7b82 */ /* 0x000ea20000000800 */
[----:B---3--:R-:W-:Y:S01]  /*2d9c0*/  ISETP.LT.AND P4, PT, R171, R34, !P3 ;  /* 0x00000022ab00720c */ /* 0x008fe20005f81270 */
[----:B------:R-:W-:Y:S01]  /*2d9d0*/  IMAD.WIDE R2, R33, 0x2, R16 ;  /* 0x0000000221027825 */ /* 0x000fe200078e0210 */
[----:B----4-:R-:W-:-:S05]  /*2d9e0*/  ISETP.LT.AND P3, PT, R170, R35, !P3 ;  /* 0x00000023aa00720c */ /* 0x010fca0005f61270 */
[----:B------:R-:W3:Y:S01]  /*2d9f0*/  LDC R32, c[0x0][0x228] ;  /* 0x00008a00ff207b82 */ /* 0x000ee20000000800 */
[----:B-1----:R-:W-:Y:S01]  /*2da00*/  IMAD.WIDE R24, R33, 0x2, R18 ;  /* 0x0000000221187825 */ /* 0x002fe200078e0212 */
[----:B------:R-:W-:-:S06]  /*2da10*/  PRMT R27, R68, 0x7632, R27 ;  /* 0x00007632441b7816 */ /* 0x000fcc000000001b */
[----:B------:R-:W1:Y:S01]  /*2da20*/  LDC R10, c[0x0][0x228] ;  /* 0x00008a00ff0a7b82 */ /* 0x000e620000000800 */
[--C-:B------:R-:W-:Y:S01]  /*2da30*/  IMAD.IADD R29, R33, 0x1, R148.reuse ;  /* 0x00000001211d7824 */ /* 0x100fe200078e0294 */
[----:B------:R-:W-:Y:S01]  /*2da40*/  @P5 STG.E.U16 desc[UR60][R2.64], R68 ;  /* 0x0000004402005986 */ /* 0x000fe2000c10153c */
[----:B------:R-:W-:Y:S02]  /*2da50*/  ISETP.LT.AND P5, PT, R171, R36, !P1 ;  /* 0x00000024ab00720c */ /* 0x000fe40004fa1270 */
[----:B------:R-:W-:Y:S01]  /*2da60*/  IMAD.IADD R31, R29, 0x1, R148 ;  /* 0x000000011d1f7824 */ /* 0x000fe200078e0294 */
[----:B------:R4:W-:Y:S02]  /*2da70*/  @P2 STG.E.U16 desc[UR60][R24.64], R27 ;  /* 0x0000001b18002986 */ /* 0x0009e4000c10153c */
[----:B------:R-:W1:Y:S01]  /*2da80*/  LDC R30, c[0x0][0x228] ;  /* 0x00008a00ff1e7b82 */ /* 0x000e620000000800 */
[C---:B------:R-:W-:Y:S02]  /*2da90*/  VIADD R35, R13.reuse, 0x64 ;  /* 0x000000640d237836 */ /* 0x040fe40000000000 */
[----:B------:R-:W-:-:S05]  /*2daa0*/  VIADD R37, R13, 0x65 ;  /* 0x000000650d257836 */ /* 0x000fca0000000000 */
[----:B------:R-:W1:Y:S01]  /*2dab0*/  LDC R33, c[0x0][0x228] ;  /* 0x00008a00ff217b82 */ /* 0x000e620000000800 */
[----:B----4-:R-:W-:Y:S01]  /*2dac0*/  IMAD.WIDE R26, R29, 0x2, R16 ;  /* 0x000000021d1a7825 */ /* 0x010fe200078e0210 */
[----:B------:R-:W-:-:S03]  /*2dad0*/  PRMT R25, R133, 0x7632, R25 ;  /* 0x0000763285197816 */ /* 0x000fc60000000019 */
[----:B------:R-:W-:Y:S01]  /*2dae0*/  IMAD.WIDE R28, R29, 0x2, R18 ;  /* 0x000000021d1c7825 */ /* 0x000fe200078e0212 */
[----:B------:R-:W-:Y:S01]  /*2daf0*/  @P4 STG.E.U16 desc[UR60][R26.64], R133 ;  /* 0x000000851a004986 */ /* 0x000fe2000c10153c */
[----:B0-----:R-:W-:Y:S01]  /*2db00*/  ISETP.GE.AND P2, PT, R37, R8, PT ;  /* 0x000000082500720c */ /* 0x001fe20003f46270 */
[----:B------:R-:W0:Y:S01]  /*2db10*/  LDC R34, c[0x0][0x228] ;  /* 0x00008a00ff227b82 */ /* 0x000e220000000800 */
[----:B------:R-:W-:Y:S01]  /*2db20*/  IMAD.WIDE R2, R31, 0x2, R16 ;  /* 0x000000021f027825 */ /* 0x000fe200078e0210 */
[----:B------:R-:W-:Y:S01]  /*2db30*/  @P3 STG.E.U16 desc[UR60][R28.64], R25 ;  /* 0x000000191c003986 */ /* 0x000fe2000c10153c */
[----:B------:R-:W-:-:S05]  /*2db40*/  ISETP.GE.AND P3, PT, R35, R0, PT ;  /* 0x000000002300720c */ /* 0x000fca0003f66270 */
[----:B------:R-:W4:Y:S01]  /*2db50*/  LDC R0, c[0x0][0x22c] ;  /* 0x00008b00ff007b82 */ /* 0x000f220000000800 */
[----:B------:R1:W-:Y:S01]  /*2db60*/  @P5 STG.E.U16 desc[UR60][R2.64], R69 ;  /* 0x0000004502005986 */ /* 0x0003e2000c10153c */
[C---:B--2---:R-:W-:Y:S02]  /*2db70*/  ISETP.LT.AND P4, PT, R171.reuse, R14, !P3 ;  /* 0x0000000eab00720c */ /* 0x044fe40005f81270 */
[----:B---3--:R-:W-:Y:S02]  /*2db80*/  ISETP.LT.AND P5, PT, R171, R32, !P2 ;  /* 0x00000020ab00720c */ /* 0x008fe400057a1270 */
[C---:B-1----:R-:W-:Y:S02]  /*2db90*/  ISETP.LT.AND P1, PT, R170.reuse, R10, !P1 ;  /* 0x0000000aaa00720c */ /* 0x042fe40004f21270 */
[----:B------:R-:W1:Y:S08]  /*2dba0*/  LDC R14, c[0x0][0x228] ;  /* 0x00008a00ff0e7b82 */ /* 0x000e700000000800 */
[----:B------:R-:W2:Y:S08]  /*2dbb0*/  LDC R8, c[0x0][0x22c] ;  /* 0x00008b00ff087b82 */ /* 0x000eb00000000800 */
[----:B------:R-:W3:Y:S01]  /*2dbc0*/  LDC R32, c[0x0][0x228] ;  /* 0x00008a00ff207b82 */ /* 0x000ee20000000800 */
[----:B------:R-:W-:Y:S01]  /*2dbd0*/  ISETP.LT.AND P3, PT, R170, R30, !P3 ;  /* 0x0000001eaa00720c */ /* 0x000fe20005f61270 */
[----:B------:R-:W-:Y:S01]  /*2dbe0*/  IMAD.WIDE R2, R31, 0x2, R18 ;  /* 0x000000021f027825 */ /* 0x000fe200078e0212 */
[----:B------:R-:W-:-:S05]  /*2dbf0*/  PRMT R38, R69, 0x7632, R38 ;  /* 0x0000763245267816 */ /* 0x000fca0000000026 */
[----:B------:R-:W0:Y:S01]  /*2dc00*/  LDC R10, c[0x0][0x22c] ;  /* 0x00008b00ff0a7b82 */ /* 0x000e220000000800 */
[----:B------:R-:W-:-:S07]  /*2dc10*/  IMAD.IADD R29, R31, 0x1, R148 ;  /* 0x000000011f1d7824 */ /* 0x000fce00078e0294 */
[----:B------:R-:W0:Y:S01]  /*2dc20*/  LDC R35, c[0x0][0x228] ;  /* 0x00008a00ff237b82 */ /* 0x000e220000000800 */
[----:B------:R1:W-:Y:S01]  /*2dc30*/  @P1 STG.E.U16 desc[UR60][R2.64], R38 ;  /* 0x0000002602001986 */ /* 0x0003e2000c10153c */
[----:B------:R-:W-:Y:S01]  /*2dc40*/  VIADD R37, R13, 0x66 ;  /* 0x000000660d257836 */ /* 0x000fe20000000000 */
[----:B------:R-:W-:Y:S01]  /*2dc50*/  ISETP.LT.AND P1, PT, R170, R33, !P2 ;  /* 0x00000021aa00720c */ /* 0x000fe20005721270 */
[----:B------:R-:W-:Y:S01]  /*2dc60*/  IMAD.WIDE R24, R29, 0x2, R16 ;  /* 0x000000021d187825 */ /* 0x000fe200078e0210 */
[----:B------:R-:W-:-:S03]  /*2dc70*/  PRMT R31, R134, 0x7632, R31 ;  /* 0x00007632861f7816 */ /* 0x000fc6000000001f */
[----:B------:R-:W-:Y:S01]  /*2dc80*/  IMAD.WIDE R26, R29, 0x2, R18 ;  /* 0x000000021d1a7825 */ /* 0x000fe200078e0212 */
[----:B----4-:R-:W-:Y:S01]  /*2dc90*/  ISETP.GE.AND P2, PT, R37, R0, PT ;  /* 0x000000002500720c */ /* 0x010fe20003f46270 */
[----:B------:R-:W4:Y:S02]  /*2dca0*/  LDC R36, c[0x0][0x228] ;  /* 0x00008a00ff247b82 */ /* 0x000f240000000800 */
[----:B------:R-:W-:Y:S02]  /*2dcb0*/  IMAD.IADD R33, R29, 0x1, R148 ;  /* 0x000000011d217824 */ /* 0x000fe400078e0294 */
[----:B-1----:R-:W-:Y:S01]  /*2dcc0*/  VIADD R3, R13, 0x67 ;  /* 0x000000670d037836 */ /* 0x002fe20000000000 */
[----:B------:R1:W-:Y:S01]  /*2dcd0*/  @P4 STG.E.U16 desc[UR60][R24.64], R134 ;  /* 0x0000008618004986 */ /* 0x0003e2000c10153c */
[----:B------:R-:W-:Y:S02]  /*2dce0*/  IMAD.WIDE R28, R33, 0x2, R16 ;  /* 0x00000002211c7825 */ /* 0x000fe400078e0210 */
[----:B------:R-:W4:Y:S01]  /*2dcf0*/  LDC R0, c[0x0][0x22c] ;  /* 0x00008b00ff007b82 */ /* 0x000f220000000800 */
[----:B------:R1:W-:Y:S01]  /*2dd00*/  @P3 STG.E.U16 desc[UR60][R26.64], R31 ;  /* 0x0000001f1a003986 */ /* 0x0003e2000c10153c */
[----:B--2---:R-:W-:Y:S01]  /*2dd10*/  ISETP.GE.AND P3, PT, R3, R8, PT ;  /* 0x000000080300720c */ /* 0x004fe20003f66270 */
[----:B------:R-:W-:Y:S01]  /*2dd20*/  VIADD R3, R13, 0x68 ;  /* 0x000000680d037836 */ /* 0x000fe20000000000 */
[----:B------:R-:W-:-:S02]  /*2dd30*/  ISETP.LT.AND P4, PT, R171, R14, !P2 ;  /* 0x0000000eab00720c */ /* 0x000fc40005781270 */
[----:B---3--:R-:W-:Y:S02]  /*2dd40*/  ISETP.LT.AND P2, PT, R170, R32, !P2 ;  /* 0x00000020aa00720c */ /* 0x008fe40005741270 */
[----:B------:R-:W2:Y:S01]  /*2dd50*/  LDC R14, c[0x0][0x228] ;  /* 0x00008a00ff0e7b82 */ /* 0x000ea20000000800 */
[----:B-1----:R-:W-:Y:S01]  /*2dd60*/  PRMT R25, R70, 0x7632, R25 ;  /* 0x0000763246197816 */ /* 0x002fe20000000019 */
[----:B------:R-:W-:Y:S01]  /*2dd70*/  IMAD.WIDE R30, R33, 0x2, R18 ;  /* 0x00000002211e7825 */ /* 0x000fe200078e0212 */
[----:B------:R1:W-:Y:S01]  /*2dd80*/  @P5 STG.E.U16 desc[UR60][R28.64], R70 ;  /* 0x000000461c005986 */ /* 0x0003e2000c10153c */
[----:B------:R-:W-:-:S04]  /*2dd90*/  PRMT R27, R135, 0x7632, R27 ;  /* 0x00007632871b7816 */ /* 0x000fc8000000001b */
[----:B------:R-:W3:Y:S01]  /*2dda0*/  LDC R8, c[0x0][0x22c] ;  /* 0x00008b00ff087b82 */ /* 0x000ee20000000800 */
[----:B------:R-:W-:Y:S01]  /*2ddb0*/  IMAD.IADD R33, R33, 0x1, R148 ;  /* 0x0000000121217824 */ /* 0x000fe200078e0294 */
[----:B------:R1:W-:Y:S01]  /*2ddc0*/  @P1 STG.E.U16 desc[UR60][R30.64], R25 ;  /* 0x000000191e001986 */ /* 0x0003e2000c10153c */
[----:B0-----:R-:W-:Y:S02]  /*2ddd0*/  ISETP.GE.AND P1, PT, R3, R10, PT ;  /* 0x0000000a0300720c */ /* 0x001fe40003f26270 */
[----:B------:R-:W-:Y:S01]  /*2dde0*/  ISETP.LT.AND P5, PT, R171, R34, !P3 ;  /* 0x00000022ab00720c */ /* 0x000fe20005fa1270 */
[C---:B------:R-:W-:Y:S01]  /*2ddf0*/  IMAD.WIDE R2, R33.reuse, 0x2, R16 ;  /* 0x0000000221027825 */ /* 0x040fe200078e0210 */
[----:B------:R-:W-:Y:S01]  /*2de00*/  ISETP.LT.AND P3, PT, R170, R35, !P3 ;  /* 0x00000023aa00720c */ /* 0x000fe20005f61270 */
[----:B------:R-:W0:Y:S02]  /*2de10*/  LDC R10, c[0x0][0x228] ;  /* 0x00008a00ff0a7b82 */ /* 0x000e240000000800 */
[----:B-1----:R-:W-:-:S02]  /*2de20*/  IMAD.IADD R29, R33, 0x1, R148 ;  /* 0x00000001211d7824 */ /* 0x002fc400078e0294 */
[----:B------:R-:W-:-:S04]  /*2de30*/  IMAD.WIDE R24, R33, 0x2, R18 ;  /* 0x0000000221187825 */ /* 0x000fc800078e0212 */
[----:B------:R-:W1:Y:S01]  /*2de40*/  LDC R32, c[0x0][0x228] ;  /* 0x00008a00ff207b82 */ /* 0x000e620000000800 */
[----:B------:R4:W-:Y:S01]  /*2de50*/  @P4 STG.E.U16 desc[UR60][R2.64], R135 ;  /* 0x0000008702004986 */ /* 0x0009e2000c10153c */
[----:B------:R-:W-:-:S03]  /*2de60*/  IMAD.IADD R33, R29, 0x1, R148 ;  /* 0x000000011d217824 */ /* 0x000fc600078e0294 */
[----:B------:R2:W-:Y:S03]  /*2de70*/  @P2 STG.E.U16 desc[UR60][R24.64], R27 ;  /* 0x0000001b18002986 */ /* 0x0005e6000c10153c */
[----:B------:R-:W1:Y:S01]  /*2de80*/  LDC R34, c[0x0][0x228] ;  /* 0x00008a00ff227b82 */ /* 0x000e620000000800 */
[----:B------:R-:W-:Y:S01]  /*2de90*/  VIADD R35, R13, 0x69 ;  /* 0x000000690d237836 */ /* 0x000fe20000000000 */
[----:B----4-:R-:W-:-:S06]  /*2dea0*/  PRMT R3, R71, 0x7632, R3 ;  /* 0x0000763247037816 */ /* 0x010fcc0000000003 */
[----:B------:R-:W4:Y:S01]  /*2deb0*/  LDC R37, c[0x0][0x228] ;  /* 0x00008a00ff257b82 */ /* 0x000f220000000800 */
[----:B--2---:R-:W-:-:S04]  /*2dec0*/  IMAD.WIDE R26, R29, 0x2, R16 ;  /* 0x000000021d1a7825 */ /* 0x004fc800078e0210 */
[----:B------:R-:W-:Y:S01]  /*2ded0*/  IMAD.WIDE R28, R29, 0x2, R18 ;  /* 0x000000021d1c7825 */ /* 0x000fe200078e0212 */
[----:B------:R2:W-:Y:S04]  /*2dee0*/  @P5 STG.E.U16 desc[UR60][R26.64], R71 ;  /* 0x000000471a005986 */ /* 0x0005e8000c10153c */
[----:B------:R2:W-:Y:S01]  /*2def0*/  @P3 STG.E.U16 desc[UR60][R28.64], R3 ;  /* 0x000000031c003986 */ /* 0x0005e2000c10153c */
[----:B------:R-:W-:Y:S02]  /*2df00*/  ISETP.GE.AND P3, PT, R35, R0, PT ;  /* 0x000000002300720c */ /* 0x000fe40003f66270 */
[----:B------:R-:W4:Y:S01]  /*2df10*/  LDC R0, c[0x0][0x22c] ;  /* 0x00008b00ff007b82 */ /* 0x000f220000000800 */
[----:B------:R-:W-:Y:S01]  /*2df20*/  VIADD R39, R13, 0x6a ;  /* 0x0000006a0d277836 */ /* 0x000fe20000000000 */
[----:B------:R-:W-:-:S02]  /*2df30*/  ISETP.LT.AND P4, PT, R171, R14, !P3 ;  /* 0x0000000eab00720c */ /* 0x000fc40005f81270 */
[----:B------:R-:W-:-:S04]  /*2df40*/  ISETP.LT.AND P6, PT, R171, R36, !P1 ;  /* 0x00000024ab00720c */ /* 0x000fc80004fc1270 */
[----:B------:R-:W4:Y:S01]  /*2df50*/  LDC R14, c[0x0][0x228] ;  /* 0x00008a00ff0e7b82 */ /* 0x000f220000000800 */
[C---:B0-----:R-:W-:Y:S02]  /*2df60*/  ISETP.LT.AND P1, PT, R170.reuse, R10, !P1 ;  /* 0x0000000aaa00720c */ /* 0x041fe40004f21270 */
[----:B---3--:R-:W-:Y:S02]  /*2df70*/  ISETP.GE.AND P2, PT, R39, R8, PT ;  /* 0x000000082700720c */ /* 0x008fe40003f46270 */
[----:B-1----:R-:W-:-:S03]  /*2df80*/  ISETP.LT.AND P3, PT, R170, R32, !P3 ;  /* 0x00000020aa00720c */ /* 0x002fc60005f61270 */
[----:B------:R-:W0:Y:S01]  /*2df90*/  LDC R8, c[0x0][0x22c] ;  /* 0x00008b00ff087b82 */ /* 0x000e220000000800 */
[----:B------:R-:W-:Y:S01]  /*2dfa0*/  ISETP.LT.AND P5, PT, R171, R34, !P2 ;  /* 0x00000022ab00720c */ /* 0x000fe200057a1270 */
[C---:B--2---:R-:W-:Y:S01]  /*2dfb0*/  IMAD.IADD R27, R33.reuse, 0x1, R148 ;  /* 0x00000001211b7824 */ /* 0x044fe200078e0294 */
[----:B------:R-:W-:Y:S01]  /*2dfc0*/  PRMT R29, R72, 0x7632, R29 ;  /* 0x00007632481d7816 */ /* 0x000fe2000000001d */
[----:B------:R-:W-:-:S04]  /*2dfd0*/  IMAD.WIDE R30, R33, 0x2, R16 ;  /* 0x00000002211e7825 */ /* 0x000fc800078e0210 */
[----:B------:R-:W1:Y:S01]  /*2dfe0*/  LDC R32, c[0x0][0x228] ;  /* 0x00008a00ff207b82 */ /* 0x000e620000000800 */
[----:B------:R-:W-:Y:S01]  /*2dff0*/  IMAD.WIDE R2, R33, 0x2, R18 ;  /* 0x0000000221027825 */ /* 0x000fe200078e0212 */
[----:B----4-:R-:W-:-:S06]  /*2e000*/  ISETP.LT.AND P2, PT, R170, R37, !P2 ;  /* 0x00000025aa00720c */ /* 0x010fcc0005741270 */
[----:B------:R-:W2:Y:S01]  /*2e010*/  LDC R34, c[0x0][0x228] ;  /* 0x00008a00ff227b82 */ /* 0x000ea20000000800 */
[----:B------:R-:W-:Y:S01]  /*2e020*/  IMAD.IADD R33, R27, 0x1, R148 ;  /* 0x000000011b217824 */ /* 0x000fe200078e0294 */
[----:B------:R-:W-:Y:S01]  /*2e030*/  @P6 STG.E.U16 desc[UR60][R30.64], R72 ;  /* 0x000000481e006986 */ /* 0x000fe2000c10153c */
[----:B------:R-:W-:-:S05]  /*2e040*/  VIADD R37, R13, 0x6b ;  /* 0x0000006b0d257836 */ /* 0x000fca0000000000 */
[----:B------:R-:W3:Y:S01]  /*2e050*/  LDC R35, c[0x0][0x228] ;  /* 0x00008a00ff237b82 */ /* 0x000ee20000000800 */
[C---:B------:R-:W-:Y:S01]  /*2e060*/  IMAD.WIDE R24, R27.reuse, 0x2, R16 ;  /* 0x000000021b187825 */ /* 0x040fe200078e0210 */
[----:B------:R4:W-:Y:S01]  /*2e070*/  @P1 STG.E.U16 desc[UR60][R2.64], R29 ;  /* 0x0000001d02001986 */ /* 0x0009e2000c10153c */
[----:B------:R-:W-:Y:S02]  /*2e080*/  PRMT R38, R76, 0x7632, R38 ;  /* 0x000076324c267816 */ /* 0x000fe40000000026 */
[----:B------:R-:W-:-:S03]  /*2e090*/  IMAD.WIDE R26, R27, 0x2, R18 ;  /* 0x000000021b1a7825 */ /* 0x000fc600078e0212 */
[----:B------:R-:W3:Y:S01]  /*2e0a0*/  LDC R10, c[0x0][0x22c] ;  /* 0x00008b00ff0a7b82 */ /* 0x000ee20000000800 */
[----:B------:R-:W-:Y:S01]  /*2e0b0*/  ISETP.GE.AND P1, PT, R37, R0, PT ;  /* 0x000000002500720c */ /* 0x000fe20003f26270 */
[----:B------:R3:W-:Y:S01]  /*2e0c0*/  @P4 STG.E.U16 desc[UR60][R24.64], R76 ;  /* 0x0000004c18004986 */ /* 0x0007e2000c10153c */
[----:B----4-:R-:W-:-:S03]  /*2e0d0*/  IMAD.WIDE R28, R33, 0x2, R16 ;  /* 0x00000002211c7825 */ /* 0x010fc600078e0210 */
[----:B------:R-:W-:Y:S02]  /*2e0e0*/  @P3 STG.E.U16 desc[UR60][R26.64], R38 ;  /* 0x000000261a003986 */ /* 0x000fe4000c10153c */
[----:B------:R-:W4:Y:S02]  /*2e0f0*/  LDC R36, c[0x0][0x228] ;  /* 0x00008a00ff247b82 */ /* 0x000f240000000800 */
[----:B------:R3:W-:Y:S01]  /*2e100*/  @P5 STG.E.U16 desc[UR60][R28.64], R73 ;  /* 0x000000491c005986 */ /* 0x0007e2000c10153c */
[----:B------:R-:W-:Y:S01]  /*2e110*/  ISETP.LT.AND P5, PT, R171, R14, !P1 ;  /* 0x0000000eab00720c */ /* 0x000fe20004fa1270 */
[----:B------:R-:W-:-:S04]  /*2e120*/  VIADD R39, R13, 0x6c ;  /* 0x0000006c0d277836 */ /* 0x000fc80000000000 */
[----:B------:R-:W4:Y:S01]  /*2e130*/  LDC R14, c[0x0][0x228] ;  /* 0x00008a00ff0e7b82 */ /* 0x000f220000000800 */
[----:B0-----:R-:W-:-:S07]  /*2e140*/  ISETP.GE.AND P3, PT, R39, R8, PT ;  /* 0x000000082700720c */ /* 0x001fce0003f66270 */
[----:B------:R-:W0:Y:S01]  /*2e150*/  LDC R37, c[0x0][0x228] ;  /* 0x00008a00ff257b82 */ /* 0x000e220000000800 */
[----:B-1----:R-:W-:Y:S01]  /*2e160*/  ISETP.LT.AND P1, PT, R170, R32, !P1 ;  /* 0x00000020aa00720c */ /* 0x002fe20004f21270 */
[----:B------:R-:W-:Y:S01]  /*2e170*/  IMAD.WIDE R30, R33, 0x2, R18 ;  /* 0x00000002211e7825 */ /* 0x000fe200078e0212 */
[----:B--2---:R-:W-:-:S05]  /*2e180*/  ISETP.LT.AND P4, PT, R171, R34, !P3 ;  /* 0x00000022ab00720c */ /* 0x004fca0005f81270 */
[----:B------:R-:W1:Y:S01]  /*2e190*/  LDC R0, c[0x0][0x22c] ;  /* 0x00008b00ff007b82 */ /* 0x000e620000000800 */
[----:B------:R-:W-:Y:S01]  /*2e1a0*/  PRMT R40, R73, 0x7632, R40 ;  /* 0x0000763249287816 */ /* 0x000fe20000000028 */
[----:B------:R-:W-:Y:S01]  /*2e1b0*/  VIADD R3, R13, 0x6d ;  /* 0x0000006d0d037836 */ /* 0x000fe20000000000 */
[----:B---3--:R-:W-:-:S05]  /*2e1c0*/  ISETP.LT.AND P3, PT, R170, R35, !P3 ;  /* 0x00000023aa00720c */ /* 0x008fca0005f61270 */
[----:B------:R-:W2:Y:S01]  /*2e1d0*/  LDC R8, c[0x0][0x22c] ;  /* 0x00008b00ff087b82 */ /* 0x000ea20000000800 */
[----:B------:R-:W-:Y:S01]  /*2e1e0*/  IMAD.IADD R25, R33, 0x1, R148 ;  /* 0x0000000121197824 */ /* 0x000fe200078e0294 */
[----:B------:R-:W-:Y:S06]  /*2e1f0*/  @P2 STG.E.U16 desc[UR60][R30.64], R40 ;  /* 0x000000281e002986 */ /* 0x000fec000c10153c */
[----:B------:R-:W3:Y:S01]  /*2e200*/  LDC R32, c[0x0][0x228] ;  /* 0x00008a00ff207b82 */ /* 0x000ee20000000800 */
[----:B------:R-:W-:-:S07]  /*2e210*/  ISETP.GE.AND P2, PT, R3, R10, PT ;  /* 0x0000000a0300720c */ /* 0x000fce0003f46270 */
[----:B------:R-:W3:Y:S01]  /*2e220*/  LDC R34, c[0x0][0x228] ;  /* 0x00008a00ff227b82 */ /* 0x000ee20000000800 */
[----:B------:R-:W-:-:S07]  /*2e230*/  IMAD.WIDE R2, R25, 0x2, R16 ;  /* 0x0000000219027825 */ /* 0x000fce00078e0210 */
[----:B------:R-:W3:Y:S01]  /*2e240*/  LDC R35, c[0x0][0x228] ;  /* 0x00008a00ff237b82 */ /* 0x000ee20000000800 */
[----:B------:R-:W-:Y:S01]  /*2e250*/  IMAD.IADD R29, R25, 0x1, R148 ;  /* 0x00000001191d7824 */ /* 0x000fe200078e0294 */
[----:B----4-:R-:W-:Y:S01]  /*2e260*/  ISETP.LT.AND P6, PT, R171, R36, !P2 ;  /* 0x00000024ab00720c */ /* 0x010fe200057c1270 */
[----:B------:R-:W-:Y:S01]  /*2e270*/  IMAD.WIDE R24, R25, 0x2, R18 ;  /* 0x0000000219187825 */ /* 0x000fe200078e0212 */
[----:B------:R-:W-:Y:S01]  /*2e280*/  PRMT R36, R77, 0x7632, R36 ;  /* 0x000076324d247816 */ /* 0x000fe20000000024 */
[----:B------:R4:W-:Y:S01]  /*2e290*/  @P5 STG.E.U16 desc[UR60][R2.64], R77 ;  /* 0x0000004d02005986 */ /* 0x0009e2000c10153c */
[----:B------:R-:W-:Y:S01]  /*2e2a0*/  PRMT R38, R74, 0x7632, R38 ;  /* 0x000076324a267816 */ /* 0x000fe20000000026 */
[C---:B------:R-:W-:Y:S01]  /*2e2b0*/  IMAD.IADD R33, R29.reuse, 0x1, R148 ;  /* 0x000000011d217824 */ /* 0x040fe200078e0294 */
[----:B------:R-:W3:Y:S01]  /*2e2c0*/  LDC R10, c[0x0][0x22c] ;  /* 0x00008b00ff0a7b82 */ /* 0x000ee20000000800 */
[----:B------:R-:W-:Y:S01]  /*2e2d0*/  IMAD.WIDE R26, R29, 0x2, R16 ;  /* 0x000000021d1a7825 */ /* 0x000fe200078e0210 */
[----:B------:R-:W-:-:S03]  /*2e2e0*/  ISETP.LT.AND P2, PT, R170, R14, !P2 ;  /* 0x0000000eaa00720c */ /* 0x000fc60005741270 */
[----:B------:R-:W-:Y:S01]  /*2e2f0*/  IMAD.WIDE R28, R29, 0x2, R18 ;  /* 0x000000021d1c7825 */ /* 0x000fe200078e0212 */
[----:B0-----:R-:W-:Y:S01]  /*2e300*/  ISETP.LT.AND P5, PT, R171, R37, !P0 ;  /* 0x00000025ab00720c */ /* 0x001fe200047a1270 */
[----:B------:R-:W-:Y:S01]  /*2e310*/  @P1 STG.E.U16 desc[UR60][R24.64], R36 ;  /* 0x0000002418001986 */ /* 0x000fe2000c10153c */
[----:B------:R-:W0:Y:S01]  /*2e320*/  LDC R14, c[0x0][0x228] ;  /* 0x00008a00ff0e7b82 */ /* 0x000e220000000800 */
[C---:B----4-:R-:W-:Y:S02]  /*2e330*/  VIADD R3, R13.reuse, 0x6e ;  /* 0x0000006e0d037836 */ /* 0x050fe40000000000 */
[----:B------:R-:W-:Y:S01]  /*2e340*/  VIADD R37, R13, 0x6f ;  /* 0x0000006f0d257836 */ /* 0x000fe20000000000 */
[----:B------:R4:W-:Y:S01]  /*2e350*/  @P4 STG.E.U16 desc[UR60][R26.64], R74 ;  /* 0x0000004a1a004986 */ /* 0x0009e2000c10153c */
[----:B------:R-:W-:-:S03]  /*2e360*/  IMAD.WIDE R30, R33, 0x2, R16 ;  /* 0x00000002211e7825 */ /* 0x000fc600078e0210 */
[----:B------:R-:W-:Y:S01]  /*2e370*/  @P3 STG.E.U16 desc[UR60][R28.64], R38 ;  /* 0x000000261c003986 */ /* 0x000fe2000c10153c */
[----:B-1----:R-:W-:Y:S02]  /*2e380*/  ISETP.GE.AND P3, PT, R3, R0, PT ;  /* 0x000000000300720c */ /* 0x002fe40003f66270 */
[----:B--2---:R-:W-:Y:S01]  /*2e390*/  ISETP.GE.AND P1, PT, R37, R8, PT ;  /* 0x000000082500720c */ /* 0x004fe20003f26270 */
[----:B------:R-:W1:Y:S01]  /*2e3a0*/  LDC R0, c[0x0][0x22c] ;  /* 0x00008b00ff007b82 */ /* 0x000e620000000800 */
[----:B------:R2:W-:Y:S01]  /*2e3b0*/  @P6 STG.E.U16 desc[UR60][R30.64], R78 ;  /* 0x0000004e1e006986 */ /* 0x0005e2000c10153c */
[----:B---3--:R-:W-:Y:S02]  /*2e3c0*/  ISETP.LT.AND P4, PT, R171, R32, !P3 ;  /* 0x00000020ab00720c */ /* 0x008fe40005f81270 */
[----:B------:R-:W-:Y:S01]  /*2e3d0*/  ISETP.LT.AND P6, PT, R170, R34, !P3 ;  /* 0x00000022aa00720c */ /* 0x000fe20005fc1270 */
[----:B----4-:R-:W-:Y:S01]  /*2e3e0*/  IMAD.IADD R27, R33, 0x1, R148 ;  /* 0x00000001211b7824 */ /* 0x010fe200078e0294 */
[----:B------:R-:W-:-:S02]  /*2e3f0*/  ISETP.LT.AND P3, PT, R171, R35, !P1 ;  /* 0x00000023ab00720c */ /* 0x000fc40004f61270 */
[----:B------:R-:W3:Y:S01]  /*2e400*/  LDC R36, c[0x0][0x228] ;  /* 0x00008a00ff247b82 */ /* 0x000ee20000000800 */
[----:B------:R-:W-:-:S07]  /*2e410*/  IMAD.WIDE R2, R33, 0x2, R18 ;  /* 0x0000000221027825 */ /* 0x000fce00078e0212 */
[----:B--2---:R-:W2:Y:S01]  /*2e420*/  LDC R30, c[0x0][0x228] ;  /* 0x00008a00ff1e7b82 */ /* 0x004ea20000000800 */
[C---:B------:R-:W-:Y:S01]  /*2e430*/  IMAD.IADD R31, R27.reuse, 0x1, R148 ;  /* 0x000000011b1f7824 */ /* 0x040fe200078e0294 */
[----:B------:R-:W-:Y:S01]  /*2e440*/  PRMT R78, R78, 0x7632, R78 ;  /* 0x000076324e4e7816 */ /* 0x000fe2000000004e */
[----:B------:R-:W-:-:S05]  /*2e450*/  IMAD.WIDE R24, R27, 0x2, R16 ;  /* 0x000000021b187825 */ /* 0x000fca00078e0210 */
[----:B------:R-:W4:Y:S01]  /*2e460*/  LDC R32, c[0x0][0x228] ;  /* 0x00008a00ff207b82 */ /* 0x000f220000000800 */
[----:B------:R-:W-:Y:S01]  /*2e470*/  IMAD.WIDE R26, R27, 0x2, R18 ;  /* 0x000000021b1a7825 */ /* 0x000fe200078e0212 */
[----:B------:R-:W-:Y:S01]  /*2e480*/  PRMT R34, R75, 0x7632, R34 ;  /* 0x000076324b227816 */ /* 0x000fe20000000022 */
[----:B------:R0:W-:Y:S02]  /*2e490*/  @P2 STG.E.U16 desc[UR60][R2.64], R78 ;  /* 0x0000004e02002986 */ /* 0x0001e4000c10153c */
[----:B------:R-:W-:-:S03]  /*2e4a0*/  IMAD.WIDE R28, R31, 0x2, R16 ;  /* 0x000000021f1c7825 */ /* 0x000fc600078e0210 */
[----:B------:R-:W4:Y:S01]  /*2e4b0*/  LDC R8, c[0x0][0x22c] ;  /* 0x00008b00ff087b82 */ /* 0x000f220000000800 */
[----:B------:R-:W-:Y:S01]  /*2e4c0*/  VIADD R33, R13, 0x70 ;  /* 0x000000700d217836 */ /* 0x000fe20000000000 */
[----:B------:R-:W-:Y:S04]  /*2e4d0*/  @P4 STG.E.U16 desc[UR60][R24.64], R75 ;  /* 0x0000004b18004986 */ /* 0x000fe8000c10153c */
[----:B------:R2:W-:Y:S01]  /*2e4e0*/  @P6 STG.E.U16 desc[UR60][R26.64], R34 ;  /* 0x000000221a006986 */ /* 0x0005e2000c10153c */
[----:B------:R-:W-:Y:S01]  /*2e4f0*/  ISETP.GE.AND P2, PT, R33, R10, PT ;  /* 0x0000000a2100720c */ /* 0x000fe20003f46270 */
[----:B0-----:R-:W-:Y:S01]  /*2e500*/  VIADD R3, R13, 0x71 ;  /* 0x000000710d037836 */ /* 0x001fe20000000000 */
[----:B------:R-:W0:Y:S01]  /*2e510*/  LDC R10, c[0x0][0x22c] ;  /* 0x00008b00ff0a7b82 */ /* 0x000e220000000800 */
[----:B------:R4:W-:Y:S01]  /*2e520*/  @P3 STG.E.U16 desc[UR60][R28.64], R79 ;  /* 0x0000004f1c003986 */ /* 0x0009e2000c10153c */
[----:B------:R-:W-:-:S06]  /*2e530*/  ISETP.LT.AND P3, PT, R170, R14, !P1 ;  /* 0x0000000eaa00720c */ /* 0x000fcc0004f61270 */
[----:B------:R-:W0:Y:S01]  /*2e540*/  LDC R14, c[0x0][0x228] ;  /* 0x00008a00ff0e7b82 */ /* 0x000e220000000800 */
[----:B-1----:R-:W-:Y:S01]  /*2e550*/  ISETP.GE.AND P1, PT, R3, R0, PT ;  /* 0x000000000300720c */ /* 0x002fe20003f26270 */
[----:B------:R-:W-:Y:S01]  /*2e560*/  IMAD.WIDE R2, R31, 0x2, R18 ;  /* 0x000000021f027825 */ /* 0x000fe200078e0212 */
[----:B------:R-:W-:Y:S02]  /*2e570*/  PRMT R38, R79, 0x7632, R38 ;  /* 0x000076324f267816 */ /* 0x000fe40000000026 */
[----:B---3--:R-:W-:Y:S01]  /*2e580*/  ISETP.LT.AND P4, PT, R171, R36, !P2 ;  /* 0x00000024ab00720c */ /* 0x008fe20005781270 */
[----:B------:R-:W-:Y:S01]  /*2e590*/  VIADD R37, R13, 0x72 ;  /* 0x000000720d257836 */ /* 0x000fe20000000000 */
[----:B--2---:R-:W-:Y:S01]  /*2e5a0*/  ISETP.LT.AND P6, PT, R170, R30, !P2 ;  /* 0x0000001eaa00720c */ /* 0x004fe200057c1270 */
[----:B------:R-:W1:Y:S01]  /*2e5b0*/  LDC R33, c[0x0][0x228] ;  /* 0x00008a00ff217b82 */ /* 0x000e620000000800 */
[--C-:B------:R-:W-:Y:S01]  /*2e5c0*/  IMAD.IADD R27, R31, 0x1, R148.reuse ;  /* 0x000000011f1b7824 */ /* 0x100fe200078e0294 */
[----:B----4-:R-:W-:Y:S01]  /*2e5d0*/  ISETP.LT.AND P2, PT, R171, R32, !P1 ;  /* 0x00000020ab00720c */ /* 0x010fe20004f41270 */
[----:B------:R-:W-:Y:S01]  /*2e5e0*/  @P3 STG.E.U16 desc[UR60][R2.64], R38 ;  /* 0x0000002602003986 */ /* 0x000fe2000c10153c */
[----:B------:R-:W-:Y:S01]  /*2e5f0*/  ISETP.GE.AND P3, PT, R37, R8, PT ;  /* 0x000000082500720c */ /* 0x000fe20003f66270 */
[----:B------:R-:W-:-:S03]  /*2e600*/  IMAD.IADD R31, R27, 0x1, R148 ;  /* 0x000000011b1f7824 */ /* 0x000fc600078e0294 */
[----:B------:R-:W2:Y:S01]  /*2e610*/  LDC R34, c[0x0][0x228] ;  /* 0x00008a00ff227b82 */ /* 0x000ea20000000800 */
[----:B------:R-:W-:Y:S01]  /*2e620*/  IMAD.WIDE R24, R27, 0x2, R16 ;  /* 0x000000021b187825 */ /* 0x000fe200078e0210 */
[----:B------:R-:W-:-:S03]  /*2e630*/  PRMT R32, R20, 0x7632, R32 ;  /* 0x0000763214207816 */ /* 0x000fc60000000020 */
[----:B------:R-:W-:-:S03]  /*2e640*/  IMAD.WIDE R26, R27, 0x2, R18 ;  /* 0x000000021b1a7825 */ /* 0x000fc600078e0212 */
[----:B------:R-:W3:Y:S01]  /*2e650*/  LDC R35, c[0x0][0x228] ;  /* 0x00008a00ff237b82 */ /* 0x000ee20000000800 */
[----:B------:R-:W-:Y:S01]  /*2e660*/  IMAD.WIDE R28, R31, 0x2, R16 ;  /* 0x000000021f1c7825 */ /* 0x000fe200078e0210 */
[----:B------:R-:W-:Y:S06]  /*2e670*/  @P4 STG.E.U16 desc[UR60][R24.64], R20 ;  /* 0x0000001418004986 */ /* 0x000fec000c10153c */
[----:B------:R-:W4:Y:S01]  /*2e680*/  LDC R8, c[0x0][0x228] ;  /* 0x00008a00ff087b82 */ /* 0x000f220000000800 */
[----:B------:R-:W-:Y:S01]  /*2e690*/  VIADD R37, R13, 0x73 ;  /* 0x000000730d257836 */ /* 0x000fe20000000000 */
[----:B------:R1:W-:Y:S04]  /*2e6a0*/  @P6 STG.E.U16 desc[UR60][R26.64], R32 ;  /* 0x000000201a006986 */ /* 0x0003e8000c10153c */
[----:B------:R4:W-:Y:S02]  /*2e6b0*/  @P2 STG.E.U16 desc[UR60][R28.64], R80 ;  /* 0x000000501c002986 */ /* 0x0009e4000c10153c */
[----:B------:R-:W4:Y:S01]  /*2e6c0*/  LDC R0, c[0x0][0x22c] ;  /* 0x00008b00ff007b82 */ /* 0x000f220000000800 */
[----:B0-----:R-:W-:-:S02]  /*2e6d0*/  ISETP.LT.AND P2, PT, R170, R14, !P1 ;  /* 0x0000000eaa00720c */ /* 0x001fc40004f41270 */
[----:B------:R-:W-:-:S05]  /*2e6e0*/  ISETP.GE.AND P1, PT, R37, R10, PT ;  /* 0x0000000a2500720c */ /* 0x000fca0003f26270 */
[----:B------:R-:W0:Y:S01]  /*2e6f0*/  LDC R10, c[0x0][0x228] ;  /* 0x00008a00ff0a7b82 */ /* 0x000e220000000800 */
[----:B-1----:R-:W-:Y:S01]  /*2e700*/  ISETP.LT.AND P6, PT, R171, R33, !P3 ;  /* 0x00000021ab00720c */ /* 0x002fe20005fc1270 */
[C---:B------:R-:W-:Y:S01]  /*2e710*/  IMAD.IADD R27, R31.reuse, 0x1, R148 ;  /* 0x000000011f1b7824 */ /* 0x040fe200078e0294 */
[----:B--2---:R-:W-:Y:S01]  /*2e720*/  ISETP.LT.AND P3, PT, R170, R34, !P3 ;  /* 0x00000022aa00720c */ /* 0x004fe20005f61270 */
[----:B------:R-:W-:Y:S01]  /*2e730*/  IMAD.WIDE R2, R31, 0x2, R18 ;  /* 0x000000021f027825 */ /* 0x000fe200078e0212 */
[----:B------:R-:W-:-:S03]  /*2e740*/  PRMT R32, R80, 0x7632, R32 ;  /* 0x0000763250207816 */ /* 0x000fc60000000020 */
[----:B------:R-:W1:Y:S01]  /*2e750*/  LDC R20, c[0x0][0x228] ;  /* 0x00008a00ff147b82 */ /* 0x000e620000000800 */
[----:B---3--:R-:W-:Y:S01]  /*2e760*/  ISETP.LT.AND P4, PT, R171, R35, !P1 ;  /* 0x00000023ab00720c */ /* 0x008fe20004f81270 */
[----:B------:R-:W-:Y:S01]  /*2e770*/  VIADD R14, R13, 0x75 ;  /* 0x000000750d0e7836 */ /* 0x000fe20000000000 */
[----:B----4-:R-:W-:Y:S01]  /*2e780*/  ISETP.LT.AND P1, PT, R170, R8, !P1 ;  /* 0x00000008aa00720c */ /* 0x010fe20004f21270 */
[----:B------:R-:W-:Y:S01]  /*2e790*/  IMAD.WIDE R24, R27, 0x2, R16 ;  /* 0x000000021b187825 */ /* 0x000fe200078e0210 */
[----:B------:R2:W-:Y:S03]  /*2e7a0*/  @P2 STG.E.U16 desc[UR60][R2.64], R32 ;  /* 0x0000002002002986 */ /* 0x0005e6000c10153c */
[----:B------:R-:W3:Y:S01]  /*2e7b0*/  LDC R28, c[0x0][0x228] ;  /* 0x00008a00ff1c7b82 */ /* 0x000ee20000000800 */
[----:B------:R-:W-:Y:S01]  /*2e7c0*/  VIADD R31, R13, 0x74 ;  /* 0x000000740d1f7836 */ /* 0x000fe20000000000 */
[----:B------:R-:W-:Y:S01]  /*2e7d0*/  ISETP.GE.AND P2, PT, R14, R15, PT ;  /* 0x0000000f0e00720c */ /* 0x000fe20003f46270 */
[----:B------:R-:W-:-:S05]  /*2e7e0*/  IMAD.WIDE R14, R27, 0x2, R18 ;  /* 0x000000021b0e7825 */ /* 0x000fca00078e0212 */
[----:B------:R-:W4:Y:S01]  /*2e7f0*/  LDC R8, c[0x0][0x228] ;  /* 0x00008a00ff087b82 */ /* 0x000f220000000800 */
[----:B--2---:R-:W-:Y:S01]  /*2e800*/  PRMT R3, R21, 0x7632, R3 ;  /* 0x0000763215037816 */ /* 0x004fe20000000003 */
[----:B------:R-:W-:Y:S01]  /*2e810*/  @P6 STG.E.U16 desc[UR60][R24.64], R21 ;  /* 0x0000001518006986 */ /* 0x000fe2000c10153c */
[----:B------:R-:W-:-:S05]  /*2e820*/  ISETP.GE.AND P6, PT, R31, R0, PT ;  /* 0x000000001f00720c */ /* 0x000fca0003fc6270 */
[----:B------:R-:W2:Y:S01]  /*2e830*/  LDC R30, c[0x0][0x228] ;  /* 0x00008a00ff1e7b82 */ /* 0x000ea20000000800 */
[----:B------:R1:W-:Y:S01]  /*2e840*/  @P3 STG.E.U16 desc[UR60][R14.64], R3 ;  /* 0x000000030e003986 */ /* 0x0003e2000c10153c */
[----:B0-----:R-:W-:Y:S01]  /*2e850*/  ISETP.LT.AND P3, PT, R171, R10, !P6 ;  /* 0x0000000aab00720c */ /* 0x001fe20007761270 */
[----:B------:R-:W-:-:S05]  /*2e860*/  IMAD.IADD R29, R27, 0x1, R148 ;  /* 0x000000011b1d7824 */ /* 0x000fca00078e0294 */
[----:B------:R-:W0:Y:S01]  /*2e870*/  LDC R0, c[0x0][0x228] ;  /* 0x00008a00ff007b82 */ /* 0x000e220000000800 */
[----:B------:R-:W-:-:S07]  /*2e880*/  IMAD.WIDE R26, R29, 0x2, R16 ;  /* 0x000000021d1a7825 */ /* 0x000fce00078e0210 */
[----:B------:R-:W0:Y:S01]  /*2e890*/  LDC R10, c[0x0][0x228] ;  /* 0x00008a00ff0a7b82 */ /* 0x000e220000000800 */
[----:B-1----:R-:W-:Y:S01]  /*2e8a0*/  PRMT R15, R81, 0x7632, R15 ;  /* 0x00007632510f7816 */ /* 0x002fe2000000000f */
[C---:B------:R-:W-:Y:S01]  /*2e8b0*/  IMAD.WIDE R2, R29.reuse, 0x2, R18 ;  /* 0x000000021d027825 */ /* 0x040fe200078e0212 */
[C---:B------:R-:W-:Y:S01]  /*2e8c0*/  ISETP.LT.AND P6, PT, R170.reuse, R20, !P6 ;  /* 0x00000014aa00720c */ /* 0x040fe200077c1270 */
[----:B------:R1:W-:Y:S02]  /*2e8d0*/  @P4 STG.E.U16 desc[UR60][R26.64], R81 ;  /* 0x000000511a004986 */ /* 0x0003e4000c10153c */
[--C-:B------:R-:W-:Y:S02]  /*2e8e0*/  IMAD.IADD R21, R29, 0x1, R148.reuse ;  /* 0x000000011d157824 */ /* 0x100fe400078e0294 */
[----:B------:R1:W-:Y:S01]  /*2e8f0*/  @P1 STG.E.U16 desc[UR60][R2.64], R15 ;  /* 0x0000000f02001986 */ /* 0x0003e2000c10153c */
[----:B---3--:R-:W-:Y:S01]  /*2e900*/  ISETP.LT.AND P1, PT, R171, R28, !P2 ;  /* 0x0000001cab00720c */ /* 0x008fe20005721270 */
[----:B------:R-:W-:Y:S01]  /*2e910*/  VIADD R24, R13, 0x76 ;  /* 0x000000760d187836 */ /* 0x000fe20000000000 */
[----:B----4-:R-:W-:Y:S01]  /*2e920*/  ISETP.LT.AND P2, PT, R170, R8, !P2 ;  /* 0x00000008aa00720c */ /* 0x010fe20005741270 */
[----:B------:R-:W3:Y:S01]  /*2e930*/  LDC R28, c[0x0][0x228] ;  /* 0x00008a00ff1c7b82 */ /* 0x000ee20000000800 */
[----:B-1----:R-:W-:-:S07]  /*2e940*/  IMAD.IADD R27, R21, 0x1, R148 ;  /* 0x00000001151b7824 */ /* 0x002fce00078e0294 */
[----:B------:R-:W1:Y:S01]  /*2e950*/  LDC R8, c[0x0][0x228] ;  /* 0x00008a00ff087b82 */ /* 0x000e620000000800 */
[----:B------:R-:W-:Y:S01]  /*2e960*/  IMAD.WIDE R14, R21, 0x2, R16 ;  /* 0x00000002150e7825 */ /* 0x000fe200078e0210 */
[----:B------:R-:W-:-:S03]  /*2e970*/  PRMT R3, R22, 0x7632, R3 ;  /* 0x0000763216037816 */ /* 0x000fc60000000003 */
[----:B------:R-:W-:Y:S01]  /*2e980*/  IMAD.WIDE R20, R21, 0x2, R18 ;  /* 0x0000000215147825 */ /* 0x000fe200078e0212 */
[----:B------:R-:W-:Y:S01]  /*2e990*/  ISETP.GE.AND P4, PT, R24, R87, PT ;  /* 0x000000571800720c */ /* 0x000fe20003f86270 */
[----:B------:R4:W-:Y:S01]  /*2e9a0*/  @P3 STG.E.U16 desc[UR60][R14.64], R22 ;  /* 0x000000160e003986 */ /* 0x0009e2000c10153c */
[----:B--2---:R-:W-:Y:S01]  /*2e9b0*/  ISETP.LT.AND P0, PT, R170, R30, !P0 ;  /* 0x0000001eaa00720c */ /* 0x004fe20004701270 */
[----:B------:R-:W2:Y:S01]  /*2e9c0*/  LDC R31, c[0x0][0x228] ;  /* 0x00008a00ff1f7b82 */ /* 0x000ea20000000800 */
[----:B------:R-:W-:Y:S01]  /*2e9d0*/  IMAD.WIDE R24, R27, 0x2, R16 ;  /* 0x000000021b187825 */ /* 0x000fe200078e0210 */
[----:B------:R4:W-:Y:S01]  /*2e9e0*/  @P6 STG.E.U16 desc[UR60][R20.64], R3 ;  /* 0x0000000314006986 */ /* 0x0009e2000c10153c */
[----:B0-----:R-:W-:Y:S02]  /*2e9f0*/  ISETP.LT.AND P6, PT, R171, R0, !P4 ;  /* 0x00000000ab00720c */ /* 0x001fe400067c1270 */
[----:B------:R-:W-:-:S03]  /*2ea00*/  VIADD R0, R13, 0x78 ;  /* 0x000000780d007836 */ /* 0x000fc60000000000 */
[----:B------:R-:W0:Y:S01]  /*2ea10*/  LDC R30, c[0x0][0x228] ;  /* 0x00008a00ff1e7b82 */ /* 0x000e220000000800 */
[----:B------:R-:W-:Y:S01]  /*2ea20*/  ISETP.LT.AND P4, PT, R170, R10, !P4 ;  /* 0x0000000aaa00720c */ /* 0x000fe20006781270 */
[C---:B------:R-:W-:Y:S01]  /*2ea30*/  VIADD R10, R13.reuse, 0x79 ;  /* 0x000000790d0a7836 */ /* 0x040fe20000000000 */
[----:B----4-:R-:W-:Y:S01]  /*2ea40*/  PRMT R15, R82, 0x7632, R15 ;  /* 0x00007632520f7816 */ /* 0x010fe2000000000f */
[----:B------:R-:W-:Y:S02]  /*2ea50*/  VIADD R26, R13, 0x77 ;  /* 0x000000770d1a7836 */ /* 0x000fe40000000000 */
[C---:B------:R-:W-:Y:S01]  /*2ea60*/  IMAD.WIDE R2, R27.reuse, 0x2, R18 ;  /* 0x000000021b027825 */ /* 0x040fe200078e0212 */
[----:B------:R-:W-:Y:S01]  /*2ea70*/  @P1 STG.E.U16 desc[UR60][R24.64], R82 ;  /* 0x0000005218001986 */ /* 0x000fe2000c10153c */
[----:B------:R-:W-:Y:S01]  /*2ea80*/  ISETP.GE.AND P1, PT, R0, R151, PT ;  /* 0x000000970000720c */ /* 0x000fe20003f26270 */
[----:B------:R-:W4:Y:S01]  /*2ea90*/  LDC R32, c[0x0][0x228] ;  /* 0x00008a00ff207b82 */ /* 0x000f220000000800 */
[----:B------:R-:W-:Y:S01]  /*2eaa0*/  IMAD.IADD R29, R27, 0x1, R148 ;  /* 0x000000011b1d7824 */ /* 0x000fe200078e0294 */
[----:B------:R3:W-:Y:S01]  /*2eab0*/  @P2 STG.E.U16 desc[UR60][R2.64], R15 ;  /* 0x0000000f02002986 */ /* 0x0007e2000c10153c */
[----:B------:R-:W-:-:S02]  /*2eac0*/  ISETP.GE.AND P2, PT, R10, R153, PT ;  /* 0x000000990a00720c */ /* 0x000fc40003f46270 */
[----:B------:R-:W-:-:S03]  /*2ead0*/  ISETP.GE.AND P3, PT, R26, R85, PT ;  /* 0x000000551a00720c */ /* 0x000fc60003f66270 */
[----:B------:R-:W4:Y:S01]  /*2eae0*/  LDC R0, c[0x0][0x228] ;  /* 0x00008a00ff007b82 */ /* 0x000f220000000800 */
[----:B------:R1:W4:Y:S01]  /*2eaf0*/  LDS.128 R24, [R12] ;  /* 0x000000000c187984 */ /* 0x0003220000000c00 */
[----:B------:R-:W-:-:S04]  /*2eb00*/  IMAD.WIDE R20, R29, 0x2, R18 ;  /* 0x000000021d147825 */ /* 0x000fc800078e0212 */
[----:B---3--:R-:W-:Y:S01]  /*2eb10*/  IMAD.WIDE R14, R29, 0x2, R16 ;  /* 0x000000021d0e7825 */ /* 0x008fe200078e0210 */
[----:B------:R-:W-:Y:S01]  /*2eb20*/  PRMT R3, R23, 0x7632, R3 ;  /* 0x0000763217037816 */ /* 0x000fe20000000003 */
[----:B------:R-:W3:Y:S03]  /*2eb30*/  LDC R10, c[0x0][0x228] ;  /* 0x00008a00ff0a7b82 */ /* 0x000ee60000000800 */
[----:B------:R2:W-:Y:S04]  /*2eb40*/  @P6 STG.E.U16 desc[UR60][R14.64], R23 ;  /* 0x000000170e006986 */ /* 0x0005e8000c10153c */
[----:B------:R2:W-:Y:S01]  /*2eb50*/  @P4 STG.E.U16 desc[UR60][R20.64], R3 ;  /* 0x0000000314004986 */ /* 0x0005e2000c10153c */
[----:B-1----:R-:W-:Y:S01]  /*2eb60*/  ISETP.LT.AND P4, PT, R171, R8, !P3 ;  /* 0x00000008ab00720c */ /* 0x002fe20005f81270 */
[----:B------:R-:W1:Y:S01]  /*2eb70*/  LDC R12, c[0x0][0x228] ;  /* 0x00008a00ff0c7b82 */ /* 0x000e620000000800 */
[----:B------:R-:W-:Y:S01]  /*2eb80*/  ISETP.LT.AND P3, PT, R170, R28, !P3 ;  /* 0x0000001caa00720c */ /* 0x000fe20005f61270 */
[----:B------:R-:W-:Y:S01]  /*2eb90*/  IMAD.IADD R29, R29, 0x1, R148 ;  /* 0x000000011d1d7824 */ /* 0x000fe200078e0294 */
[----:B0-----:R-:W-:-:S02]  /*2eba0*/  ISETP.LT.AND P6, PT, R171, R30, !P1 ;  /* 0x0000001eab00720c */ /* 0x001fc40004fc1270 */
[----:B--2---:R-:W-:Y:S01]  /*2ebb0*/  ISETP.LT.AND P1, PT, R170, R31, !P1 ;  /* 0x0000001faa00720c */ /* 0x004fe20004f21270 */
[C---:B------:R-:W-:Y:S02]  /*2ebc0*/  IMAD.IADD R31, R29.reuse, 0x1, R148 ;  /* 0x000000011d1f7824 */ /* 0x040fe400078e0294 */
[C---:B------:R-:W-:Y:S01]  /*2ebd0*/  IMAD.WIDE R14, R29.reuse, 0x2, R18 ;  /* 0x000000021d0e7825 */ /* 0x040fe200078e0212 */
[----:B------:R-:W0:Y:S03]  /*2ebe0*/  LDC R28, c[0x0][0x228] ;  /* 0x00008a00ff1c7b82 */ /* 0x000e260000000800 */
[----:B------:R-:W-:Y:S01]  /*2ebf0*/  IMAD.WIDE R2, R29, 0x2, R16 ;  /* 0x000000021d027825 */ /* 0x000fe200078e0210 */
[----:B------:R-:W-:-:S04]  /*2ec00*/  PRMT R29, R83, 0x7632, R29 ;  /* 0x00007632531d7816 */ /* 0x000fc8000000001d */
[----:B------:R2:W-:Y:S04]  /*2ec10*/  @P4 STG.E.U16 desc[UR60][R2.64], R83 ;  /* 0x0000005302004986 */ /* 0x0005e8000c10153c */
[----:B------:R2:W-:Y:S01]  /*2ec20*/  @P3 STG.E.U16 desc[UR60][R14.64], R29 ;  /* 0x0000001d0e003986 */ /* 0x0005e2000c10153c */
[----:B----4-:R-:W-:Y:S02]  /*2ec30*/  ISETP.LT.AND P3, PT, R171, R0, !P2 ;  /* 0x00000000ab00720c */ /* 0x010fe40005761270 */
[----:B------:R-:W4:Y:S01]  /*2ec40*/  LDC R0, c[0x0][0x228] ;  /* 0x00008a00ff007b82 */ /* 0x000f220000000800 */
[----:B---3--:R-:W-:Y:S01]  /*2ec50*/  ISETP.LT.AND P2, PT, R170, R10, !P2 ;  /* 0x0000000aaa00720c */ /* 0x008fe20005741270 */
[----:B------:R-:W-:-:S06]  /*2ec60*/  VIADD R8, R13, 0x7a ;  /* 0x0000007a0d087836 */ /* 0x000fcc0000000000 */
[----:B------:R-:W3:Y:S01]  /*2ec70*/  LDC R10, c[0x0][0x228] ;  /* 0x00008a00ff0a7b82 */ /* 0x000ee20000000800 */
[C---:B------:R-:W-:Y:S01]  /*2ec80*/  IMAD.WIDE R20, R31.reuse, 0x2, R16 ;  /* 0x000000021f147825 */ /* 0x040fe200078e0210 */
[----:B------:R-:W-:Y:S02]  /*2ec90*/  PRMT R33, R4, 0x7632, R33 ;  /* 0x0000763204217816 */ /* 0x000fe40000000021 */
[----:B------:R-:W-:Y:S01]  /*2eca0*/  ISETP.GE.AND P4, PT, R8, R9, PT ;  /* 0x000000090800720c */ /* 0x000fe20003f86270 */
[----:B------:R-:W-:Y:S01]  /*2ecb0*/  IMAD.WIDE R22, R31, 0x2, R18 ;  /* 0x000000021f167825 */ /* 0x000fe200078e0212 */
[----:B------:R1:W-:Y:S02]  /*2ecc0*/  @P6 STG.E.U16 desc[UR60][R20.64], R4 ;  /* 0x0000000414006986 */ /* 0x0003e4000c10153c */
[----:B------:R-:W-:Y:S01]  /*2ecd0*/  ISETP.LT.AND P6, PT, R171, R32, !P4 ;  /* 0x00000020ab00720c */ /* 0x000fe200067c1270 */
[----:B------:R-:W-:Y:S02]  /*2ece0*/  IMAD.IADD R9, R31, 0x1, R148 ;  /* 0x000000011f097824 */ /* 0x000fe400078e0294 */
[----:B------:R-:W-:Y:S01]  /*2ecf0*/  VIADD R30, R13, 0x7b ;  /* 0x0000007b0d1e7836 */ /* 0x000fe20000000000 */
[----:B------:R0:W-:Y:S01]  /*2ed00*/  @P1 STG.E.U16 desc[UR60][R22.64], R33 ;  /* 0x0000002116001986 */ /* 0x0001e2000c10153c */
[C---:B--2---:R-:W-:Y:S01]  /*2ed10*/  IMAD.WIDE R2, R9.reuse, 0x2, R16 ;  /* 0x0000000209027825 */ /* 0x044fe200078e0210 */
[----:B------:R-:W2:Y:S02]  /*2ed20*/  LDC R29, c[0x0][0x228] ;  /* 0x00008a00ff1d7b82 */ /* 0x000ea40000000800 */
[----:B------:R-:W-:Y:S01]  /*2ed30*/  ISETP.GE.AND P1, PT, R30, R147, PT ;  /* 0x000000931e00720c */ /* 0x000fe20003f26270 */
[----:B-1----:R-:W-:Y:S01]  /*2ed40*/  IMAD.IADD R21, R9, 0x1, R148 ;  /* 0x0000000109157824 */ /* 0x002fe200078e0294 */
[----:B------:R-:W-:-:S04]  /*2ed50*/  PRMT R4, R24, 0x7632, R4 ;  /* 0x0000763218047816 */ /* 0x000fc80000000004 */
[----:B------:R-:W1:Y:S01]  /*2ed60*/  LDC R20, c[0x0][0x228] ;  /* 0x00008a00ff147b82 */ /* 0x000e620000000800 */
[----:B------:R-:W-:Y:S01]  /*2ed70*/  IMAD.WIDE R8, R9, 0x2, R18 ;  /* 0x0000000209087825 */ /* 0x000fe200078e0212 */
[----:B------:R-:W-:-:S03]  /*2ed80*/  ISETP.LT.AND P4, PT, R170, R12, !P4 ;  /* 0x0000000caa00720c */ /* 0x000fc60006781270 */
[----:B------:R-:W-:-:S03]  /*2ed90*/  VIADD R32, R13, 0x7c ;  /* 0x0000007c0d207836 */ /* 0x000fc60000000000 */
[----:B0-----:R-:W0:Y:S01]  /*2eda0*/  LDC R22, c[0x0][0x228] ;  /* 0x00008a00ff167b82 */ /* 0x001e220000000800 */
[----:B------:R-:W-:Y:S01]  /*2edb0*/  IMAD.WIDE R14, R21, 0x2, R16 ;  /* 0x00000002150e7825 */ /* 0x000fe200078e0210 */
[----:B------:R3:W-:Y:S06]  /*2edc0*/  @P3 STG.E.U16 desc[UR60][R2.64], R24 ;  /* 0x0000001802003986 */ /* 0x0007ec000c10153c */
[----:B------:R-:W2:Y:S01]  /*2edd0*/  LDC R23, c[0x0][0x228] ;  /* 0x00008a00ff177b82 */ /* 0x000ea20000000800 */
[----:B------:R3:W-:Y:S01]  /*2ede0*/  @P2 STG.E.U16 desc[UR60][R8.64], R4 ;  /* 0x0000000408002986 */ /* 0x0007e2000c10153c */
[----:B------:R-:W-:-:S06]  /*2edf0*/  ISETP.GE.AND P3, PT, R32, R145, PT ;  /* 0x000000912000720c */ /* 0x000fcc0003f66270 */
[----:B------:R-:W2:Y:S01]  /*2ee00*/  LDC R30, c[0x0][0x228] ;  /* 0x00008a00ff1e7b82 */ /* 0x000ea20000000800 */
[----:B----4-:R-:W-:Y:S01]  /*2ee10*/  ISETP.LT.AND P2, PT, R171, R0, !P1 ;  /* 0x00000000ab00720c */ /* 0x010fe20004f41270 */
[----:B------:R4:W-:Y:S01]  /*2ee20*/  @P6 STG.E.U16 desc[UR60][R14.64], R5 ;  /* 0x000000050e006986 */ /* 0x0009e2000c10153c */
[----:B---3--:R-:W-:Y:S01]  /*2ee30*/  ISETP.LT.AND P1, PT, R170, R10, !P1 ;  /* 0x0000000aaa00720c */ /* 0x008fe20004f21270 */
[----:B------:R-:W-:Y:S01]  /*2ee40*/  IMAD.WIDE R2, R21, 0x2, R18 ;  /* 0x0000000215027825 */ /* 0x000fe200078e0212 */
[----:B------:R-:W-:Y:S02]  /*2ee50*/  PRMT R31, R5, 0x7632, R31 ;  /* 0x00007632051f7816 */ /* 0x000fe4000000001f */
[----:B------:R-:W-:Y:S01]  /*2ee60*/  ISETP.LT.AND P6, PT, R171, R28, !P3 ;  /* 0x0000001cab00720c */ /* 0x000fe20005fc1270 */
[----:B------:R-:W-:Y:S02]  /*2ee70*/  IMAD.IADD R9, R21, 0x1, R148 ;  /* 0x0000000115097824 */ /* 0x000fe400078e0294 */
[C---:B------:R-:W-:Y:S01]  /*2ee80*/  VIADD R0, R13.reuse, 0x7d ;  /* 0x0000007d0d007836 */ /* 0x040fe20000000000 */
[----:B------:R3:W-:Y:S01]  /*2ee90*/  @P4 STG.E.U16 desc[UR60][R2.64], R31 ;  /* 0x0000001f02004986 */ /* 0x0007e2000c10153c */
[----:B------:R-:W-:-:S02]  /*2eea0*/  VIADD R10, R13, 0x7e ;  /* 0x0000007e0d0a7836 */ /* 0x000fc40000000000 */
[C---:B----4-:R-:W-:Y:S02]  /*2eeb0*/  IMAD.IADD R15, R9.reuse, 0x1, R148 ;  /* 0x00000001090f7824 */ /* 0x050fe400078e0294 */
[----:B------:R-:W-:Y:S01]  /*2eec0*/  IMAD.WIDE R4, R9, 0x2, R16 ;  /* 0x0000000209047825 */ /* 0x000fe200078e0210 */
[----:B------:R-:W-:-:S03]  /*2eed0*/  ISETP.GE.AND P4, PT, R0, R11, PT ;  /* 0x0000000b0000720c */ /* 0x000fc60003f86270 */
[----:B------:R-:W-:Y:S01]  /*2eee0*/  IMAD.WIDE R8, R9, 0x2, R18 ;  /* 0x0000000209087825 */ /* 0x000fe200078e0212 */
[----:B---3--:R-:W-:-:S03]  /*2eef0*/  PRMT R3, R25, 0x7632, R3 ;  /* 0x0000763219037816 */ /* 0x008fc60000000003 */
[C---:B------:R-:W-:Y:S01]  /*2ef00*/  IMAD.WIDE R12, R15.reuse, 0x2, R16 ;  /* 0x000000020f0c7825 */ /* 0x040fe200078e0210 */
[----:B------:R3:W-:Y:S01]  /*2ef10*/  @P2 STG.E.U16 desc[UR60][R4.64], R25 ;  /* 0x0000001904002986 */ /* 0x0007e2000c10153c */
[----:B------:R-:W-:Y:S02]  /*2ef20*/  ISETP.GE.AND P2, PT, R10, R155, PT ;  /* 0x0000009b0a00720c */ /* 0x000fe40003f46270 */
[C---:B-1----:R-:W-:Y:S01]  /*2ef30*/  ISETP.LT.AND P3, PT, R170.reuse, R20, !P3 ;  /* 0x00000014aa00720c */ /* 0x042fe20005f61270 */
[----:B------:R1:W-:Y:S01]  /*2ef40*/  @P1 STG.E.U16 desc[UR60][R8.64], R3 ;  /* 0x0000000308001986 */ /* 0x0003e2000c10153c */
[----:B------:R-:W-:Y:S01]  /*2ef50*/  IMAD.IADD R11, R15, 0x1, R148 ;  /* 0x000000010f0b7824 */ /* 0x000fe200078e0294 */
[----:B0-----:R-:W-:Y:S02]  /*2ef60*/  ISETP.LT.AND P1, PT, R171, R22, !P4 ;  /* 0x00000016ab00720c */ /* 0x001fe40006721270 */
[----:B------:R0:W-:Y:S01]  /*2ef70*/  @P6 STG.E.U16 desc[UR60][R12.64], R6 ;  /* 0x000000060c006986 */ /* 0x0001e2000c10153c */
[----:B--2---:R-:W-:-:S02]  /*2ef80*/  ISETP.LT.AND P4, PT, R170, R23, !P4 ;  /* 0x00000017aa00720c */ /* 0x004fc40006781270 */
[----:B------:R-:W-:Y:S01]  /*2ef90*/  ISETP.LT.AND P6, PT, R171, R29, !P2 ;  /* 0x0000001dab00720c */ /* 0x000fe200057c1270 */
[C---:B------:R-:W-:Y:S01]  /*2efa0*/  IMAD.IADD R21, R11.reuse, 0x1, R148 ;  /* 0x000000010b157824 */ /* 0x040fe200078e0294 */
[----:B------:R-:W-:Y:S01]  /*2efb0*/  ISETP.LT.AND P2, PT, R170, R30, !P2 ;  /* 0x0000001eaa00720c */ /* 0x000fe20005741270 */
[----:B---3--:R-:W-:Y:S01]  /*2efc0*/  IMAD.WIDE R4, R11, 0x2, R16 ;  /* 0x000000020b047825 */ /* 0x008fe200078e0210 */
[----:B------:R-:W-:-:S03]  /*2efd0*/  PRMT R0, R6, 0x7632, R0 ;  /* 0x0000763206007816 */ /* 0x000fc60000000000 */
[----:B-1----:R-:W-:Y:S01]  /*2efe0*/  IMAD.WIDE R2, R15, 0x2, R18 ;  /* 0x000000020f027825 */ /* 0x002fe200078e0212 */
[----:B0-----:R-:W-:-:S03]  /*2eff0*/  PRMT R6, R26, 0x7632, R6 ;  /* 0x000076321a067816 */ /* 0x001fc60000000006 */
[----:B------:R-:W-:Y:S02]  /*2f000*/  IMAD.IADD R15, R21, 0x1, R148 ;  /* 0x00000001150f7824 */ /* 0x000fe400078e0294 */
[----:B------:R-:W-:Y:S01]  /*2f010*/  IMAD.WIDE R8, R11, 0x2, R18 ;  /* 0x000000020b087825 */ /* 0x000fe200078e0212 */
[----:B------:R-:W-:Y:S01]  /*2f020*/  PRMT R14, R7, 0x7632, R14 ;  /* 0x00007632070e7816 */ /* 0x000fe2000000000e */
[----:B------:R0:W-:Y:S02]  /*2f030*/  @P3 STG.E.U16 desc[UR60][R2.64], R0 ;  /* 0x0000000002003986 */ /* 0x0001e4000c10153c */
[C---:B------:R-:W-:Y:S02]  /*2f040*/  IMAD.WIDE R10, R21.reuse, 0x2, R16 ;  /* 0x00000002150a7825 */ /* 0x040fe400078e0210 */
[----:B------:R0:W-:Y:S02]  /*2f050*/  @P1 STG.E.U16 desc[UR60][R4.64], R26 ;  /* 0x0000001a04001986 */ /* 0x0001e4000c10153c */
[----:B------:R-:W-:-:S02]  /*2f060*/  IMAD.WIDE R12, R21, 0x2, R18 ;  /* 0x00000002150c7825 */ /* 0x000fc400078e0212 */
[----:B------:R0:W-:Y:S02]  /*2f070*/  @P4 STG.E.U16 desc[UR60][R8.64], R6 ;  /* 0x0000000608004986 */ /* 0x0001e4000c10153c */
[C---:B------:R-:W-:Y:S02]  /*2f080*/  IMAD.WIDE R16, R15.reuse, 0x2, R16 ;  /* 0x000000020f107825 */ /* 0x040fe400078e0210 */
[----:B------:R0:W-:Y:S04]  /*2f090*/  @P6 STG.E.U16 desc[UR60][R10.64], R7 ;  /* 0x000000070a006986 */ /* 0x0001e8000c10153c */
[----:B------:R0:W-:Y:S01]  /*2f0a0*/  @P2 STG.E.U16 desc[UR60][R12.64], R14 ;  /* 0x0000000e0c002986 */ /* 0x0001e2000c10153c */
[----:B------:R-:W-:-:S03]  /*2f0b0*/  IMAD.WIDE R18, R15, 0x2, R18 ;  /* 0x000000020f127825 */ /* 0x000fc600078e0212 */
[----:B------:R0:W-:Y:S01]  /*2f0c0*/  @P5 STG.E.U16 desc[UR60][R16.64], R27 ;  /* 0x0000001b10005986 */ /* 0x0001e2000c10153c */
[----:B------:R-:W-:Y:S05]  /*2f0d0*/  @!P0 EXIT ;  /* 0x000000000000894d */ /* 0x000fea0003800000 */
[----:B0-----:R-:W-:-:S05]  /*2f0e0*/  PRMT R9, R27, 0x7632, R9 ;  /* 0x000076321b097816 */ /* 0x001fca0000000009 */
[----:B------:R-:W-:Y:S01]  /*2f0f0*/  STG.E.U16 desc[UR60][R18.64], R9 ;  /* 0x0000000912007986 */ /* 0x000fe2000c10153c */
[----:B------:R-:W-:Y:S05]  /*2f100*/  EXIT ;  /* 0x000000000000794d */ /* 0x000fea0003800000 */
.L_x_2:
[----:B------:R-:W-:-:S00]  /*2f110*/  BRA `(.L_x_2) ;  /* 0xfffffffc00fc7947 */ /* 0x000fc0000383ffff */
[----:B------:R-:W-:-:S00]  /*2f120*/  NOP ;  /* 0x0000000000007918 */ /* 0x000fc00000000000 */
        /* <DEDUP_REMOVED lines=13> */
.L_x_3:


//--------------------- .nv.shared.matmul_kernel  --------------------------
	.section	.nv.shared.matmul_kernel,"aw",@nobits
	.sectionflags	@""
	.align	16
	.zero		1024


//--------------------- .nv.shared.reserved.0     --------------------------
	.section	.nv.shared.reserved.0,"aw",@nobits
	.weak		__nv_reservedSMEM_offset_0_alias
	.size		__nv_reservedSMEM_offset_0_alias, 0, 0
	.other		__nv_reservedSMEM_offset_0_alias,@"STO_CUDA_RESERVED_SHARED STV_DEFAULT"
__nv_reservedSMEM_offset_0_alias:
	.zero		0


//--------------------- .nv.constant0.matmul_kernel --------------------------
	.section	.nv.constant0.matmul_kernel,"a",@progbits
	.sectionflags	@""
	.align	4
.nv.constant0.matmul_kernel:
	.zero		608


//--------------------- SYMBOLS --------------------------

	.type		.nv.reservedSmem.offset0,@object
	.size		.nv.reservedSmem.offset0,0x4
